	.target	sm_90a

	.elftype	@"ET_EXEC"


//--------------------- .note.nv.tkinfo           --------------------------
	.section	.note.nv.tkinfo,"",@"SHT_NOTE"
	.sectionflags	@"SHF_NOTE_NV_TKINFO"
	.tkinfo
        /*0018*/ 	.word	0x00000002
        /*0030*/ 	.string	""
        /*0030*/ 	.string	"ptxas"
        /*0030*/ 	.string	"Cuda compilation tools, release 13.0, V13.0.88"
        /*0030*/ 	.string	"Build cuda_13.0.r13.0/compiler.36424714_0"
        /*0030*/ 	.string	"-arch sm_90a -m 64 "



//--------------------- .note.nv.cuinfo           --------------------------
	.section	.note.nv.cuinfo,"",@"SHT_NOTE"
	.sectionflags	@"SHF_NOTE_NV_CUINFO"
        /*0018*/ 	.short	0x0002
        /*001a*/ 	.short	0x005a
        /*001c*/ 	.short	0x0082
	.zero		2


//--------------------- .nv.info                  --------------------------
	.section	.nv.info,"",@"SHT_CUDA_INFO"
	.align	4


	//----- nvinfo : EIATTR_REGCOUNT
	.align		4
        /*0000*/ 	.byte	0x04, 0x2f
        /*0002*/ 	.short	(.L_19 - .L_18)
	.align		4
.L_18:
        /*0004*/ 	.word	index@(_ZN7cutlass13device_kernelIN5flash22FlashAttnBwdPreprocessIN4cute5tupleIJNS3_1CILi64EEENS5_ILi96EEEEEENS_6half_tEfNS_4arch4Sm90ELb1ELb1EEEEEvNT_6ParamsE)
        /*0008*/ 	.word	0x00000030


	//----- nvinfo : EIATTR_FRAME_SIZE
	.align		4
.L_19:
        /*000c*/ 	.byte	0x04, 0x11
        /*000e*/ 	.short	(.L_21 - .L_20)
	.align		4
.L_20:
        /*0010*/ 	.word	index@(_ZN7cutlass13device_kernelIN5flash22FlashAttnBwdPreprocessIN4cute5tupleIJNS3_1CILi64EEENS5_ILi96EEEEEENS_6half_tEfNS_4arch4Sm90ELb1ELb1EEEEEvNT_6ParamsE)
        /*0014*/ 	.word	0x00000000


	//----- nvinfo : EIATTR_REGCOUNT
	.align		4
.L_21:
        /*0018*/ 	.byte	0x04, 0x2f
        /*001a*/ 	.short	(.L_23 - .L_22)
	.align		4
.L_22:
        /*001c*/ 	.word	index@(_ZN7cutlass13device_kernelIN5flash11enable_sm90INS1_16FlashAttnBwdSm90INS1_25CollectiveMainloopBwdSm90ILi2ELi2ELi2EN4cute5tupleIJNS5_1CILi1EEES8_S8_EEENS6_IJNS7_ILi64EEENS7_ILi128EEENS7_ILi96EEEEEENS_6half_tEfNS_4arch4Sm90ELb1ELb0ELb0ELb1ELb1ELb1ELb0ELb0ELi2ELi1ELi2ELi1ELb1EEENS1_24CollectiveEpilogueBwdGQAISD_fSG_Li256ELb1ELb1EEENS1_25SingleTileBwdLPTSchedulerILb1ELi128ELb1EEEEEEEEEvNT_6ParamsE)
        /*0020*/ 	.word	0x000000a8


	//----- nvinfo : EIATTR_FRAME_SIZE
	.align		4
.L_23:
        /*0024*/ 	.byte	0x04, 0x11
        /*0026*/ 	.short	(.L_25 - .L_24)
	.align		4
.L_24:
        /*0028*/ 	.word	index@(_ZN7cutlass13device_kernelIN5flash11enable_sm90INS1_16FlashAttnBwdSm90INS1_25CollectiveMainloopBwdSm90ILi2ELi2ELi2EN4cute5tupleIJNS5_1CILi1EEES8_S8_EEENS6_IJNS7_ILi64EEENS7_ILi128EEENS7_ILi96EEEEEENS_6half_tEfNS_4arch4Sm90ELb1ELb0ELb0ELb1ELb1ELb1ELb0ELb0ELi2ELi1ELi2ELi1ELb1EEENS1_24CollectiveEpilogueBwdGQAISD_fSG_Li256ELb1ELb1EEENS1_25SingleTileBwdLPTSchedulerILb1ELi128ELb1EEEEEEEEEvNT_6ParamsE)
        /*002c*/ 	.word	0x00000008


	//----- nvinfo : EIATTR_REGCOUNT
	.align		4
.L_25:
        /*0030*/ 	.byte	0x04, 0x2f
        /*0032*/ 	.short	(.L_27 - .L_26)
	.align		4
.L_26:
        /*0034*/ 	.word	index@(_ZN7cutlass13device_kernelIN5flash32FlashAttnBwdPostprocessConvertdQIN4cute5tupleIJNS3_1CILi64EEENS5_ILi96EEEEEENS_6half_tEfNS_4arch4Sm90ELi256ENS3_8TiledMMAINS3_8MMA_AtomIJNS3_4SM904GMMA25MMA_64x16x16_F32F16F16_SSILNSF_5MajorE0ELSH_1ELNSF_7ScaleInE1ELSI_1EEEEEENS3_6LayoutINS4_IJNS5_ILi1EEENS5_ILi2EEESM_EEENS4_IJNS5_ILi0EEESM_SP_EEEEENS4_IJNS3_10UnderscoreESS_SS_EEEEELb0EEEEEvNT_6ParamsE)
        /*0038*/ 	.word	0x0000002f


	//----- nvinfo : EIATTR_FRAME_SIZE
	.align		4
.L_27:
        /*003c*/ 	.byte	0x04, 0x11
        /*003e*/ 	.short	(.L_29 - .L_28)
	.align		4
.L_28:
        /*0040*/ 	.word	index@(_ZN7cutlass13device_kernelIN5flash32FlashAttnBwdPostprocessConvertdQIN4cute5tupleIJNS3_1CILi64EEENS5_ILi96EEEEEENS_6half_tEfNS_4arch4Sm90ELi256ENS3_8TiledMMAINS3_8MMA_AtomIJNS3_4SM904GMMA25MMA_64x16x16_F32F16F16_SSILNSF_5MajorE0ELSH_1ELNSF_7ScaleInE1ELSI_1EEEEEENS3_6LayoutINS4_IJNS5_ILi1EEENS5_ILi2EEESM_EEENS4_IJNS5_ILi0EEESM_SP_EEEEENS4_IJNS3_10UnderscoreESS_SS_EEEEELb0EEEEEvNT_6ParamsE)
        /*0044*/ 	.word	0x00000000


	//----- nvinfo : EIATTR_REGCOUNT
	.align		4
.L_29:
        /*0048*/ 	.byte	0x04, 0x2f
        /*004a*/ 	.short	(.L_31 - .L_30)
	.align		4
.L_30:
        /*004c*/ 	.word	index@(_ZN7cutlass13device_kernelIN5flash32FlashAttnBwdPostprocessConvertdQIN4cute5tupleIJNS3_1CILi128EEENS5_ILi96EEEEEENS_6half_tEfNS_4arch4Sm90ELi256ENS3_8TiledMMAINS3_8MMA_AtomIJNS3_4SM904GMMA25MMA_64x96x16_F32F16F16_RSILNSF_5MajorE0ELSH_1ELNSF_7ScaleInE1ELSI_1EEEEEENS3_6LayoutINS4_IJNS5_ILi2EEENS5_ILi1EEESN_EEENS4_IJSN_NS5_ILi0EEESP_EEEEENS4_IJNS3_10UnderscoreESS_SS_EEEEELb0EEEEEvNT_6ParamsE)
        /*0050*/ 	.word	0x00000048


	//----- nvinfo : EIATTR_FRAME_SIZE
	.align		4
.L_31:
        /*0054*/ 	.byte	0x04, 0x11
        /*0056*/ 	.short	(.L_33 - .L_32)
	.align		4
.L_32:
        /*0058*/ 	.word	index@(_ZN7cutlass13device_kernelIN5flash32FlashAttnBwdPostprocessConvertdQIN4cute5tupleIJNS3_1CILi128EEENS5_ILi96EEEEEENS_6half_tEfNS_4arch4Sm90ELi256ENS3_8TiledMMAINS3_8MMA_AtomIJNS3_4SM904GMMA25MMA_64x96x16_F32F16F16_RSILNSF_5MajorE0ELSH_1ELNSF_7ScaleInE1ELSI_1EEEEEENS3_6LayoutINS4_IJNS5_ILi2EEENS5_ILi1EEESN_EEENS4_IJSN_NS5_ILi0EEESP_EEEEENS4_IJNS3_10UnderscoreESS_SS_EEEEELb0EEEEEvNT_6ParamsE)
        /*005c*/ 	.word	0x00000000


	//----- nvinfo : EIATTR_REGCOUNT
	.align		4
.L_33:
        /*0060*/ 	.byte	0x04, 0x2f
        /*0062*/ 	.short	(.L_35 - .L_34)
	.align		4
.L_34:
        /*0064*/ 	.word	index@(_ZN7cutlass13device_kernelIN5flash11enable_sm90INS1_16FlashAttnBwdSm90INS1_25CollectiveMainloopBwdSm90ILi2ELi2ELi2EN4cute5tupleIJNS5_1CILi1EEES8_S8_EEENS6_IJNS7_ILi64EEENS7_ILi128EEENS7_ILi96EEEEEENS_6half_tEfNS_4arch4Sm90ELb1ELb0ELb0ELb1ELb0ELb1ELb0ELb0ELi2ELi1ELi2ELi1ELb1EEENS1_24CollectiveEpilogueBwdGQAISD_fSG_Li256ELb1ELb0EEENS1_25SingleTileBwdLPTSchedulerILb1ELi128ELb0EEEEEEEEEvNT_6ParamsE)
        /*0068*/ 	.word	0x000000a8


	//----- nvinfo : EIATTR_FRAME_SIZE
	.align		4
.L_35:
        /*006c*/ 	.byte	0x04, 0x11
        /*006e*/ 	.short	(.L_37 - .L_36)
	.align		4
.L_36:
        /*0070*/ 	.word	index@(_ZN7cutlass13device_kernelIN5flash11enable_sm90INS1_16FlashAttnBwdSm90INS1_25CollectiveMainloopBwdSm90ILi2ELi2ELi2EN4cute5tupleIJNS5_1CILi1EEES8_S8_EEENS6_IJNS7_ILi64EEENS7_ILi128EEENS7_ILi96EEEEEENS_6half_tEfNS_4arch4Sm90ELb1ELb0ELb0ELb1ELb0ELb1ELb0ELb0ELi2ELi1ELi2ELi1ELb1EEENS1_24CollectiveEpilogueBwdGQAISD_fSG_Li256ELb1ELb0EEENS1_25SingleTileBwdLPTSchedulerILb1ELi128ELb0EEEEEEEEEvNT_6ParamsE)
        /*0074*/ 	.word	0x00000008


	//----- nvinfo : EIATTR_REGCOUNT
	.align		4
.L_37:
        /*0078*/ 	.byte	0x04, 0x2f
        /*007a*/ 	.short	(.L_39 - .L_38)
	.align		4
.L_38:
        /*007c*/ 	.word	index@(_ZN7cutlass13device_kernelIN5flash11enable_sm90INS1_16FlashAttnBwdSm90INS1_25CollectiveMainloopBwdSm90ILi2ELi2ELi2EN4cute5tupleIJNS5_1CILi1EEES8_S8_EEENS6_IJNS7_ILi64EEENS7_ILi128EEENS7_ILi96EEEEEENS_6half_tEfNS_4arch4Sm90ELb1ELb0ELb0ELb1ELb1ELb1ELb0ELb0ELi2ELi1ELi2ELi1ELb1EEENS1_21CollectiveEpilogueBwdISD_SE_SG_Li256ELb1ELb0ELi1EEENS1_25SingleTileBwdLPTSchedulerILb1ELi128ELb1EEEEEEEEEvNT_6ParamsE)
        /*0080*/ 	.word	0x000000a8


	//----- nvinfo : EIATTR_FRAME_SIZE
	.align		4
.L_39:
        /*0084*/ 	.byte	0x04, 0x11
        /*0086*/ 	.short	(.L_41 - .L_40)
	.align		4
.L_40:
        /*0088*/ 	.word	index@(_ZN7cutlass13device_kernelIN5flash11enable_sm90INS1_16FlashAttnBwdSm90INS1_25CollectiveMainloopBwdSm90ILi2ELi2ELi2EN4cute5tupleIJNS5_1CILi1EEES8_S8_EEENS6_IJNS7_ILi64EEENS7_ILi128EEENS7_ILi96EEEEEENS_6half_tEfNS_4arch4Sm90ELb1ELb0ELb0ELb1ELb1ELb1ELb0ELb0ELi2ELi1ELi2ELi1ELb1EEENS1_21CollectiveEpilogueBwdISD_SE_SG_Li256ELb1ELb0ELi1EEENS1_25SingleTileBwdLPTSchedulerILb1ELi128ELb1EEEEEEEEEvNT_6ParamsE)
        /*008c*/ 	.word	0x00000008


	//----- nvinfo : EIATTR_REGCOUNT
	.align		4
.L_41:
        /*0090*/ 	.byte	0x04, 0x2f
        /*0092*/ 	.short	(.L_43 - .L_42)
	.align		4
.L_42:
        /*0094*/ 	.word	index@(_ZN7cutlass13device_kernelIN5flash11enable_sm90INS1_16FlashAttnBwdSm90INS1_25CollectiveMainloopBwdSm90ILi2ELi2ELi2EN4cute5tupleIJNS5_1CILi1EEES8_S8_EEENS6_IJNS7_ILi64EEENS7_ILi128EEENS7_ILi96EEEEEENS_6half_tEfNS_4arch4Sm90ELb1ELb0ELb0ELb1ELb0ELb1ELb0ELb0ELi2ELi1ELi2ELi1ELb1EEENS1_21CollectiveEpilogueBwdISD_SE_SG_Li256ELb1ELb0ELi1EEENS1_25SingleTileBwdLPTSchedulerILb1ELi128ELb0EEEEEEEEEvNT_6ParamsE)
        /*0098*/ 	.word	0x000000a8


	//----- nvinfo : EIATTR_FRAME_SIZE
	.align		4
.L_43:
        /*009c*/ 	.byte	0x04, 0x11
        /*009e*/ 	.short	(.L_45 - .L_44)
	.align		4
.L_44:
        /*00a0*/ 	.word	index@(_ZN7cutlass13device_kernelIN5flash11enable_sm90INS1_16FlashAttnBwdSm90INS1_25CollectiveMainloopBwdSm90ILi2ELi2ELi2EN4cute5tupleIJNS5_1CILi1EEES8_S8_EEENS6_IJNS7_ILi64EEENS7_ILi128EEENS7_ILi96EEEEEENS_6half_tEfNS_4arch4Sm90ELb1ELb0ELb0ELb1ELb0ELb1ELb0ELb0ELi2ELi1ELi2ELi1ELb1EEENS1_21CollectiveEpilogueBwdISD_SE_SG_Li256ELb1ELb0ELi1EEENS1_25SingleTileBwdLPTSchedulerILb1ELi128ELb0EEEEEEEEEvNT_6ParamsE)
        /*00a4*/ 	.word	0x00000008


	//----- nvinfo : EIATTR_REGCOUNT
	.align		4
.L_45:
        /*00a8*/ 	.byte	0x04, 0x2f
        /*00aa*/ 	.short	(.L_47 - .L_46)
	.align		4
.L_46:
        /*00ac*/ 	.word	index@(_ZN7cutlass13device_kernelIN5flash22FlashAttnBwdPreprocessIN4cute5tupleIJNS3_1CILi64EEENS5_ILi96EEEEEENS_6half_tEfNS_4arch4Sm90ELb1ELb0EEEEEvNT_6ParamsE)
        /*00b0*/ 	.word	0x0000002d


	//----- nvinfo : EIATTR_FRAME_SIZE
	.align		4
.L_47:
        /*00b4*/ 	.byte	0x04, 0x11
        /*00b6*/ 	.short	(.L_49 - .L_48)
	.align		4
.L_48:
        /*00b8*/ 	.word	index@(_ZN7cutlass13device_kernelIN5flash22FlashAttnBwdPreprocessIN4cute5tupleIJNS3_1CILi64EEENS5_ILi96EEEEEENS_6half_tEfNS_4arch4Sm90ELb1ELb0EEEEEvNT_6ParamsE)
        /*00bc*/ 	.word	0x00000000


	//----- nvinfo : EIATTR_REGCOUNT
	.align		4
.L_49:
        /*00c0*/ 	.byte	0x04, 0x2f
        /*00c2*/ 	.short	(.L_51 - .L_50)
	.align		4
.L_50:
        /*00c4*/ 	.word	index@(_ZN7cutlass13device_kernelIN5flash11enable_sm90INS1_16FlashAttnBwdSm90INS1_25CollectiveMainloopBwdSm90ILi2ELi2ELi2EN4cute5tupleIJNS5_1CILi1EEES8_S8_EEENS6_IJNS7_ILi64EEENS7_ILi128EEENS7_ILi96EEEEEENS_6half_tEfNS_4arch4Sm90ELb1ELb0ELb0ELb0ELb1ELb1ELb0ELb0ELi2ELi1ELi2ELi1ELb1EEENS1_24CollectiveEpilogueBwdGQAISD_fSG_Li256ELb0ELb1EEENS1_25SingleTileBwdLPTSchedulerILb0ELi128ELb1EEEEEEEEEvNT_6ParamsE)
        /*00c8*/ 	.word	0x000000a8


	//----- nvinfo : EIATTR_FRAME_SIZE
	.align		4
.L_51:
        /*00cc*/ 	.byte	0x04, 0x11
        /*00ce*/ 	.short	(.L_53 - .L_52)
	.align		4
.L_52:
        /*00d0*/ 	.word	index@(_ZN7cutlass13device_kernelIN5flash11enable_sm90INS1_16FlashAttnBwdSm90INS1_25CollectiveMainloopBwdSm90ILi2ELi2ELi2EN4cute5tupleIJNS5_1CILi1EEES8_S8_EEENS6_IJNS7_ILi64EEENS7_ILi128EEENS7_ILi96EEEEEENS_6half_tEfNS_4arch4Sm90ELb1ELb0ELb0ELb0ELb1ELb1ELb0ELb0ELi2ELi1ELi2ELi1ELb1EEENS1_24CollectiveEpilogueBwdGQAISD_fSG_Li256ELb0ELb1EEENS1_25SingleTileBwdLPTSchedulerILb0ELi128ELb1EEEEEEEEEvNT_6ParamsE)
        /*00d4*/ 	.word	0x00000008


	//----- nvinfo : EIATTR_REGCOUNT
	.align		4
.L_53:
        /*00d8*/ 	.byte	0x04, 0x2f
        /*00da*/ 	.short	(.L_55 - .L_54)
	.align		4
.L_54:
        /*00dc*/ 	.word	index@(_ZN7cutlass13device_kernelIN5flash11enable_sm90INS1_16FlashAttnBwdSm90INS1_25CollectiveMainloopBwdSm90ILi2ELi2ELi2EN4cute5tupleIJNS5_1CILi1EEES8_S8_EEENS6_IJNS7_ILi64EEENS7_ILi128EEENS7_ILi96EEEEEENS_6half_tEfNS_4arch4Sm90ELb1ELb0ELb0ELb0ELb0ELb1ELb0ELb0ELi2ELi1ELi2ELi1ELb1EEENS1_24CollectiveEpilogueBwdGQAISD_fSG_Li256ELb0ELb0EEENS1_25SingleTileBwdLPTSchedulerILb0ELi128ELb0EEEEEEEEEvNT_6ParamsE)
        /*00e0*/ 	.word	0x000000a8


	//----- nvinfo : EIATTR_FRAME_SIZE
	.align		4
.L_55:
        /*00e4*/ 	.byte	0x04, 0x11
        /*00e6*/ 	.short	(.L_57 - .L_56)
	.align		4
.L_56:
        /*00e8*/ 	.word	index@(_ZN7cutlass13device_kernelIN5flash11enable_sm90INS1_16FlashAttnBwdSm90INS1_25CollectiveMainloopBwdSm90ILi2ELi2ELi2EN4cute5tupleIJNS5_1CILi1EEES8_S8_EEENS6_IJNS7_ILi64EEENS7_ILi128EEENS7_ILi96EEEEEENS_6half_tEfNS_4arch4Sm90ELb1ELb0ELb0ELb0ELb0ELb1ELb0ELb0ELi2ELi1ELi2ELi1ELb1EEENS1_24CollectiveEpilogueBwdGQAISD_fSG_Li256ELb0ELb0EEENS1_25SingleTileBwdLPTSchedulerILb0ELi128ELb0EEEEEEEEEvNT_6ParamsE)
        /*00ec*/ 	.word	0x00000008


	//----- nvinfo : EIATTR_REGCOUNT
	.align		4
.L_57:
        /*00f0*/ 	.byte	0x04, 0x2f
        /*00f2*/ 	.short	(.L_59 - .L_58)
	.align		4
.L_58:
        /*00f4*/ 	.word	index@(_ZN7cutlass13device_kernelIN5flash11enable_sm90INS1_16FlashAttnBwdSm90INS1_25CollectiveMainloopBwdSm90ILi2ELi2ELi2EN4cute5tupleIJNS5_1CILi1EEES8_S8_EEENS6_IJNS7_ILi64EEENS7_ILi128EEENS7_ILi96EEEEEENS_6half_tEfNS_4arch4Sm90ELb1ELb0ELb0ELb0ELb1ELb1ELb0ELb0ELi2ELi1ELi2ELi1ELb1EEENS1_21CollectiveEpilogueBwdISD_SE_SG_Li256ELb0ELb0ELi1EEENS1_25SingleTileBwdLPTSchedulerILb0ELi128ELb1EEEEEEEEEvNT_6ParamsE)
        /*00f8*/ 	.word	0x000000a8


	//----- nvinfo : EIATTR_FRAME_SIZE
	.align		4
.L_59:
        /*00fc*/ 	.byte	0x04, 0x11
        /*00fe*/ 	.short	(.L_61 - .L_60)
	.align		4
.L_60:
        /*0100*/ 	.word	index@(_ZN7cutlass13device_kernelIN5flash11enable_sm90INS1_16FlashAttnBwdSm90INS1_25CollectiveMainloopBwdSm90ILi2ELi2ELi2EN4cute5tupleIJNS5_1CILi1EEES8_S8_EEENS6_IJNS7_ILi64EEENS7_ILi128EEENS7_ILi96EEEEEENS_6half_tEfNS_4arch4Sm90ELb1ELb0ELb0ELb0ELb1ELb1ELb0ELb0ELi2ELi1ELi2ELi1ELb1EEENS1_21CollectiveEpilogueBwdISD_SE_SG_Li256ELb0ELb0ELi1EEENS1_25SingleTileBwdLPTSchedulerILb0ELi128ELb1EEEEEEEEEvNT_6ParamsE)
        /*0104*/ 	.word	0x00000008


	//----- nvinfo : EIATTR_REGCOUNT
	.align		4
.L_61:
        /*0108*/ 	.byte	0x04, 0x2f
        /*010a*/ 	.short	(.L_63 - .L_62)
	.align		4
.L_62:
        /*010c*/ 	.word	index@(_ZN7cutlass13device_kernelIN5flash11enable_sm90INS1_16FlashAttnBwdSm90INS1_25CollectiveMainloopBwdSm90ILi2ELi2ELi2EN4cute5tupleIJNS5_1CILi1EEES8_S8_EEENS6_IJNS7_ILi64EEENS7_ILi128EEENS7_ILi96EEEEEENS_6half_tEfNS_4arch4Sm90ELb1ELb0ELb0ELb0ELb0ELb1ELb0ELb0ELi2ELi1ELi2ELi1ELb1EEENS1_21CollectiveEpilogueBwdISD_SE_SG_Li256ELb0ELb0ELi1EEENS1_25SingleTileBwdLPTSchedulerILb0ELi128ELb0EEEEEEEEEvNT_6ParamsE)
        /*0110*/ 	.word	0x000000a8


	//----- nvinfo : EIATTR_FRAME_SIZE
	.align		4
.L_63:
        /*0114*/ 	.byte	0x04, 0x11
        /*0116*/ 	.short	(.L_65 - .L_64)
	.align		4
.L_64:
        /*0118*/ 	.word	index@(_ZN7cutlass13device_kernelIN5flash11enable_sm90INS1_16FlashAttnBwdSm90INS1_25CollectiveMainloopBwdSm90ILi2ELi2ELi2EN4cute5tupleIJNS5_1CILi1EEES8_S8_EEENS6_IJNS7_ILi64EEENS7_ILi128EEENS7_ILi96EEEEEENS_6half_tEfNS_4arch4Sm90ELb1ELb0ELb0ELb0ELb0ELb1ELb0ELb0ELi2ELi1ELi2ELi1ELb1EEENS1_21CollectiveEpilogueBwdISD_SE_SG_Li256ELb0ELb0ELi1EEENS1_25SingleTileBwdLPTSchedulerILb0ELi128ELb0EEEEEEEEEvNT_6ParamsE)
        /*011c*/ 	.word	0x00000008


	//----- nvinfo : EIATTR_REGCOUNT
	.align		4
.L_65:
        /*0120*/ 	.byte	0x04, 0x2f
        /*0122*/ 	.short	(.L_67 - .L_66)
	.align		4
.L_66:
        /*0124*/ 	.word	index@(_ZN7cutlass13device_kernelIN5flash11enable_sm90INS1_16FlashAttnBwdSm90INS1_25CollectiveMainloopBwdSm90ILi2ELi2ELi2EN4cute5tupleIJNS5_1CILi1EEES8_S8_EEENS6_IJNS7_ILi64EEENS7_ILi128EEENS7_ILi96EEEEEENS_6half_tEfNS_4arch4Sm90ELb0ELb1ELb0ELb1ELb1ELb1ELb0ELb0ELi2ELi1ELi2ELi1ELb1EEENS1_24CollectiveEpilogueBwdGQAISD_fSG_Li256ELb1ELb1EEENS1_19SingleTileSchedulerILb1ELb0ELb0ELi128EEEEEEEEEvNT_6ParamsE)
        /*0128*/ 	.word	0x000000a8


	//----- nvinfo : EIATTR_FRAME_SIZE
	.align		4
.L_67:
        /*012c*/ 	.byte	0x04, 0x11
        /*012e*/ 	.short	(.L_69 - .L_68)
	.align		4
.L_68:
        /*0130*/ 	.word	index@(_ZN7cutlass13device_kernelIN5flash11enable_sm90INS1_16FlashAttnBwdSm90INS1_25CollectiveMainloopBwdSm90ILi2ELi2ELi2EN4cute5tupleIJNS5_1CILi1EEES8_S8_EEENS6_IJNS7_ILi64EEENS7_ILi128EEENS7_ILi96EEEEEENS_6half_tEfNS_4arch4Sm90ELb0ELb1ELb0ELb1ELb1ELb1ELb0ELb0ELi2ELi1ELi2ELi1ELb1EEENS1_24CollectiveEpilogueBwdGQAISD_fSG_Li256ELb1ELb1EEENS1_19SingleTileSchedulerILb1ELb0ELb0ELi128EEEEEEEEEvNT_6ParamsE)
        /*0134*/ 	.word	0x00000008


	//----- nvinfo : EIATTR_REGCOUNT
	.align		4
.L_69:
        /*0138*/ 	.byte	0x04, 0x2f
        /*013a*/ 	.short	(.L_71 - .L_70)
	.align		4
.L_70:
        /*013c*/ 	.word	index@(_ZN7cutlass13device_kernelIN5flash11enable_sm90INS1_16FlashAttnBwdSm90INS1_25CollectiveMainloopBwdSm90ILi2ELi2ELi2EN4cute5tupleIJNS5_1CILi1EEES8_S8_EEENS6_IJNS7_ILi64EEENS7_ILi128EEENS7_ILi96EEEEEENS_6half_tEfNS_4arch4Sm90ELb0ELb1ELb0ELb1ELb0ELb1ELb0ELb0ELi2ELi1ELi2ELi1ELb1EEENS1_24CollectiveEpilogueBwdGQAISD_fSG_Li256ELb1ELb0EEENS1_19SingleTileSchedulerILb1ELb0ELb0ELi128EEEEEEEEEvNT_6ParamsE)
        /*0140*/ 	.word	0x000000a8


	//----- nvinfo : EIATTR_FRAME_SIZE
	.align		4
.L_71:
        /*0144*/ 	.byte	0x04, 0x11
        /*0146*/ 	.short	(.L_73 - .L_72)
	.align		4
.L_72:
        /*0148*/ 	.word	index@(_ZN7cutlass13device_kernelIN5flash11enable_sm90INS1_16FlashAttnBwdSm90INS1_25CollectiveMainloopBwdSm90ILi2ELi2ELi2EN4cute5tupleIJNS5_1CILi1EEES8_S8_EEENS6_IJNS7_ILi64EEENS7_ILi128EEENS7_ILi96EEEEEENS_6half_tEfNS_4arch4Sm90ELb0ELb1ELb0ELb1ELb0ELb1ELb0ELb0ELi2ELi1ELi2ELi1ELb1EEENS1_24CollectiveEpilogueBwdGQAISD_fSG_Li256ELb1ELb0EEENS1_19SingleTileSchedulerILb1ELb0ELb0ELi128EEEEEEEEEvNT_6ParamsE)
        /*014c*/ 	.word	0x00000008


	//----- nvinfo : EIATTR_REGCOUNT
	.align		4
.L_73:
        /*0150*/ 	.byte	0x04, 0x2f
        /*0152*/ 	.short	(.L_75 - .L_74)
	.align		4
.L_74:
        /*0154*/ 	.word	index@(_ZN7cutlass13device_kernelIN5flash11enable_sm90INS1_16FlashAttnBwdSm90INS1_25CollectiveMainloopBwdSm90ILi2ELi2ELi2EN4cute5tupleIJNS5_1CILi1EEES8_S8_EEENS6_IJNS7_ILi64EEENS7_ILi128EEENS7_ILi96EEEEEENS_6half_tEfNS_4arch4Sm90ELb0ELb1ELb0ELb1ELb1ELb1ELb0ELb0ELi2ELi1ELi2ELi1ELb1EEENS1_21CollectiveEpilogueBwdISD_SE_SG_Li256ELb1ELb0ELi1EEENS1_19SingleTileSchedulerILb1ELb0ELb0ELi128EEEEEEEEEvNT_6ParamsE)
        /*0158*/ 	.word	0x000000a8


	//----- nvinfo : EIATTR_FRAME_SIZE
	.align		4
.L_75:
        /*015c*/ 	.byte	0x04, 0x11
        /*015e*/ 	.short	(.L_77 - .L_76)
	.align		4
.L_76:
        /*0160*/ 	.word	index@(_ZN7cutlass13device_kernelIN5flash11enable_sm90INS1_16FlashAttnBwdSm90INS1_25CollectiveMainloopBwdSm90ILi2ELi2ELi2EN4cute5tupleIJNS5_1CILi1EEES8_S8_EEENS6_IJNS7_ILi64EEENS7_ILi128EEENS7_ILi96EEEEEENS_6half_tEfNS_4arch4Sm90ELb0ELb1ELb0ELb1ELb1ELb1ELb0ELb0ELi2ELi1ELi2ELi1ELb1EEENS1_21CollectiveEpilogueBwdISD_SE_SG_Li256ELb1ELb0ELi1EEENS1_19SingleTileSchedulerILb1ELb0ELb0ELi128EEEEEEEEEvNT_6ParamsE)
        /*0164*/ 	.word	0x00000008


	//----- nvinfo : EIATTR_REGCOUNT
	.align		4
.L_77:
        /*0168*/ 	.byte	0x04, 0x2f
        /*016a*/ 	.short	(.L_79 - .L_78)
	.align		4
.L_78:
        /*016c*/ 	.word	index@(_ZN7cutlass13device_kernelIN5flash11enable_sm90INS1_16FlashAttnBwdSm90INS1_25CollectiveMainloopBwdSm90ILi2ELi2ELi2EN4cute5tupleIJNS5_1CILi1EEES8_S8_EEENS6_IJNS7_ILi64EEENS7_ILi128EEENS7_ILi96EEEEEENS_6half_tEfNS_4arch4Sm90ELb0ELb1ELb0ELb1ELb0ELb1ELb0ELb0ELi2ELi1ELi2ELi1ELb1EEENS1_21CollectiveEpilogueBwdISD_SE_SG_Li256ELb1ELb0ELi1EEENS1_19SingleTileSchedulerILb1ELb0ELb0ELi128EEEEEEEEEvNT_6ParamsE)
        /*0170*/ 	.word	0x000000a8


	//----- nvinfo : EIATTR_FRAME_SIZE
	.align		4
.L_79:
        /*0174*/ 	.byte	0x04, 0x11
        /*0176*/ 	.short	(.L_81 - .L_80)
	.align		4
.L_80:
        /*0178*/ 	.word	index@(_ZN7cutlass13device_kernelIN5flash11enable_sm90INS1_16FlashAttnBwdSm90INS1_25CollectiveMainloopBwdSm90ILi2ELi2ELi2EN4cute5tupleIJNS5_1CILi1EEES8_S8_EEENS6_IJNS7_ILi64EEENS7_ILi128EEENS7_ILi96EEEEEENS_6half_tEfNS_4arch4Sm90ELb0ELb1ELb0ELb1ELb0ELb1ELb0ELb0ELi2ELi1ELi2ELi1ELb1EEENS1_21CollectiveEpilogueBwdISD_SE_SG_Li256ELb1ELb0ELi1EEENS1_19SingleTileSchedulerILb1ELb0ELb0ELi128EEEEEEEEEvNT_6ParamsE)
        /*017c*/ 	.word	0x00000008


	//----- nvinfo : EIATTR_REGCOUNT
	.align		4
.L_81:
        /*0180*/ 	.byte	0x04, 0x2f
        /*0182*/ 	.short	(.L_83 - .L_82)
	.align		4
.L_82:
        /*0184*/ 	.word	index@(_ZN7cutlass13device_kernelIN5flash11enable_sm90INS1_16FlashAttnBwdSm90INS1_25CollectiveMainloopBwdSm90ILi2ELi2ELi2EN4cute5tupleIJNS5_1CILi1EEES8_S8_EEENS6_IJNS7_ILi64EEENS7_ILi128EEENS7_ILi96EEEEEENS_6half_tEfNS_4arch4Sm90ELb0ELb1ELb0ELb0ELb1ELb1ELb0ELb0ELi2ELi1ELi2ELi1ELb1EEENS1_24CollectiveEpilogueBwdGQAISD_fSG_Li256ELb0ELb1EEENS1_19SingleTileSchedulerILb0ELb0ELb0ELi128EEEEEEEEEvNT_6ParamsE)
        /*0188*/ 	.word	0x000000a8


	//----- nvinfo : EIATTR_FRAME_SIZE
	.align		4
.L_83:
        /*018c*/ 	.byte	0x04, 0x11
        /*018e*/ 	.short	(.L_85 - .L_84)
	.align		4
.L_84:
        /*0190*/ 	.word	index@(_ZN7cutlass13device_kernelIN5flash11enable_sm90INS1_16FlashAttnBwdSm90INS1_25CollectiveMainloopBwdSm90ILi2ELi2ELi2EN4cute5tupleIJNS5_1CILi1EEES8_S8_EEENS6_IJNS7_ILi64EEENS7_ILi128EEENS7_ILi96EEEEEENS_6half_tEfNS_4arch4Sm90ELb0ELb1ELb0ELb0ELb1ELb1ELb0ELb0ELi2ELi1ELi2ELi1ELb1EEENS1_24CollectiveEpilogueBwdGQAISD_fSG_Li256ELb0ELb1EEENS1_19SingleTileSchedulerILb0ELb0ELb0ELi128EEEEEEEEEvNT_6ParamsE)
        /*0194*/ 	.word	0x00000008


	//----- nvinfo : EIATTR_REGCOUNT
	.align		4
.L_85:
        /*0198*/ 	.byte	0x04, 0x2f
        /*019a*/ 	.short	(.L_87 - .L_86)
	.align		4
.L_86:
        /*019c*/ 	.word	index@(_ZN7cutlass13device_kernelIN5flash11enable_sm90INS1_16FlashAttnBwdSm90INS1_25CollectiveMainloopBwdSm90ILi2ELi2ELi2EN4cute5tupleIJNS5_1CILi1EEES8_S8_EEENS6_IJNS7_ILi64EEENS7_ILi128EEENS7_ILi96EEEEEENS_6half_tEfNS_4arch4Sm90ELb0ELb1ELb0ELb0ELb0ELb1ELb0ELb0ELi2ELi1ELi2ELi1ELb1EEENS1_24CollectiveEpilogueBwdGQAISD_fSG_Li256ELb0ELb0EEENS1_19SingleTileSchedulerILb0ELb0ELb0ELi128EEEEEEEEEvNT_6ParamsE)
        /*01a0*/ 	.word	0x000000a8


	//----- nvinfo : EIATTR_FRAME_SIZE
	.align		4
.L_87:
        /*01a4*/ 	.byte	0x04, 0x11
        /*01a6*/ 	.short	(.L_89 - .L_88)
	.align		4
.L_88:
        /*01a8*/ 	.word	index@(_ZN7cutlass13device_kernelIN5flash11enable_sm90INS1_16FlashAttnBwdSm90INS1_25CollectiveMainloopBwdSm90ILi2ELi2ELi2EN4cute5tupleIJNS5_1CILi1EEES8_S8_EEENS6_IJNS7_ILi64EEENS7_ILi128EEENS7_ILi96EEEEEENS_6half_tEfNS_4arch4Sm90ELb0ELb1ELb0ELb0ELb0ELb1ELb0ELb0ELi2ELi1ELi2ELi1ELb1EEENS1_24CollectiveEpilogueBwdGQAISD_fSG_Li256ELb0ELb0EEENS1_19SingleTileSchedulerILb0ELb0ELb0ELi128EEEEEEEEEvNT_6ParamsE)
        /*01ac*/ 	.word	0x00000008


	//----- nvinfo : EIATTR_REGCOUNT
	.align		4
.L_89:
        /*01b0*/ 	.byte	0x04, 0x2f
        /*01b2*/ 	.short	(.L_91 - .L_90)
	.align		4
.L_90:
        /*01b4*/ 	.word	index@(_ZN7cutlass13device_kernelIN5flash11enable_sm90INS1_16FlashAttnBwdSm90INS1_25CollectiveMainloopBwdSm90ILi2ELi2ELi2EN4cute5tupleIJNS5_1CILi1EEES8_S8_EEENS6_IJNS7_ILi64EEENS7_ILi128EEENS7_ILi96EEEEEENS_6half_tEfNS_4arch4Sm90ELb0ELb1ELb0ELb0ELb1ELb1ELb0ELb0ELi2ELi1ELi2ELi1ELb1EEENS1_21CollectiveEpilogueBwdISD_SE_SG_Li256ELb0ELb0ELi1EEENS1_19SingleTileSchedulerILb0ELb0ELb0ELi128EEEEEEEEEvNT_6ParamsE)
        /*01b8*/ 	.word	0x000000a8


	//----- nvinfo : EIATTR_FRAME_SIZE
	.align		4
.L_91:
        /*01bc*/ 	.byte	0x04, 0x11
        /*01be*/ 	.short	(.L_93 - .L_92)
	.align		4
.L_92:
        /*01c0*/ 	.word	index@(_ZN7cutlass13device_kernelIN5flash11enable_sm90INS1_16FlashAttnBwdSm90INS1_25CollectiveMainloopBwdSm90ILi2ELi2ELi2EN4cute5tupleIJNS5_1CILi1EEES8_S8_EEENS6_IJNS7_ILi64EEENS7_ILi128EEENS7_ILi96EEEEEENS_6half_tEfNS_4arch4Sm90ELb0ELb1ELb0ELb0ELb1ELb1ELb0ELb0ELi2ELi1ELi2ELi1ELb1EEENS1_21CollectiveEpilogueBwdISD_SE_SG_Li256ELb0ELb0ELi1EEENS1_19SingleTileSchedulerILb0ELb0ELb0ELi128EEEEEEEEEvNT_6ParamsE)
        /*01c4*/ 	.word	0x00000008


	//----- nvinfo : EIATTR_REGCOUNT
	.align		4
.L_93:
        /*01c8*/ 	.byte	0x04, 0x2f
        /*01ca*/ 	.short	(.L_95 - .L_94)
	.align		4
.L_94:
        /*01cc*/ 	.word	index@(_ZN7cutlass13device_kernelIN5flash11enable_sm90INS1_16FlashAttnBwdSm90INS1_25CollectiveMainloopBwdSm90ILi2ELi2ELi2EN4cute5tupleIJNS5_1CILi1EEES8_S8_EEENS6_IJNS7_ILi64EEENS7_ILi128EEENS7_ILi96EEEEEENS_6half_tEfNS_4arch4Sm90ELb0ELb1ELb0ELb0ELb0ELb1ELb0ELb0ELi2ELi1ELi2ELi1ELb1EEENS1_21CollectiveEpilogueBwdISD_SE_SG_Li256ELb0ELb0ELi1EEENS1_19SingleTileSchedulerILb0ELb0ELb0ELi128EEEEEEEEEvNT_6ParamsE)
        /*01d0*/ 	.word	0x000000a8


	//----- nvinfo : EIATTR_FRAME_SIZE
	.align		4
.L_95:
        /*01d4*/ 	.byte	0x04, 0x11
        /*01d6*/ 	.short	(.L_97 - .L_96)
	.align		4
.L_96:
        /*01d8*/ 	.word	index@(_ZN7cutlass13device_kernelIN5flash11enable_sm90INS1_16FlashAttnBwdSm90INS1_25CollectiveMainloopBwdSm90ILi2ELi2ELi2EN4cute5tupleIJNS5_1CILi1EEES8_S8_EEENS6_IJNS7_ILi64EEENS7_ILi128EEENS7_ILi96EEEEEENS_6half_tEfNS_4arch4Sm90ELb0ELb1ELb0ELb0ELb0ELb1ELb0ELb0ELi2ELi1ELi2ELi1ELb1EEENS1_21CollectiveEpilogueBwdISD_SE_SG_Li256ELb0ELb0ELi1EEENS1_19SingleTileSchedulerILb0ELb0ELb0ELi128EEEEEEEEEvNT_6ParamsE)
        /*01dc*/ 	.word	0x00000008


	//----- nvinfo : EIATTR_REGCOUNT
	.align		4
.L_97:
        /*01e0*/ 	.byte	0x04, 0x2f
        /*01e2*/ 	.short	(.L_99 - .L_98)
	.align		4
.L_98:
        /*01e4*/ 	.word	index@(_ZN7cutlass13device_kernelIN5flash11enable_sm90INS1_16FlashAttnBwdSm90INS1_25CollectiveMainloopBwdSm90ILi2ELi2ELi2EN4cute5tupleIJNS5_1CILi1EEES8_S8_EEENS6_IJNS7_ILi64EEENS7_ILi128EEENS7_ILi96EEEEEENS_6half_tEfNS_4arch4Sm90ELb0ELb0ELb0ELb1ELb1ELb1ELb0ELb0ELi2ELi1ELi2ELi1ELb1EEENS1_24CollectiveEpilogueBwdGQAISD_fSG_Li256ELb1ELb1EEENS1_19SingleTileSchedulerILb1ELb0ELb0ELi128EEEEEEEEEvNT_6ParamsE)
        /*01e8*/ 	.word	0x000000a8


	//----- nvinfo : EIATTR_FRAME_SIZE
	.align		4
.L_99:
        /*01ec*/ 	.byte	0x04, 0x11
        /*01ee*/ 	.short	(.L_101 - .L_100)
	.align		4
.L_100:
        /*01f0*/ 	.word	index@(_ZN7cutlass13device_kernelIN5flash11enable_sm90INS1_16FlashAttnBwdSm90INS1_25CollectiveMainloopBwdSm90ILi2ELi2ELi2EN4cute5tupleIJNS5_1CILi1EEES8_S8_EEENS6_IJNS7_ILi64EEENS7_ILi128EEENS7_ILi96EEEEEENS_6half_tEfNS_4arch4Sm90ELb0ELb0ELb0ELb1ELb1ELb1ELb0ELb0ELi2ELi1ELi2ELi1ELb1EEENS1_24CollectiveEpilogueBwdGQAISD_fSG_Li256ELb1ELb1EEENS1_19SingleTileSchedulerILb1ELb0ELb0ELi128EEEEEEEEEvNT_6ParamsE)
        /*01f4*/ 	.word	0x00000000


	//----- nvinfo : EIATTR_REGCOUNT
	.align		4
.L_101:
        /*01f8*/ 	.byte	0x04, 0x2f
        /*01fa*/ 	.short	(.L_103 - .L_102)
	.align		4
.L_102:
        /*01fc*/ 	.word	index@(_ZN7cutlass13device_kernelIN5flash11enable_sm90INS1_16FlashAttnBwdSm90INS1_25CollectiveMainloopBwdSm90ILi2ELi2ELi2EN4cute5tupleIJNS5_1CILi1EEES8_S8_EEENS6_IJNS7_ILi64EEENS7_ILi128EEENS7_ILi96EEEEEENS_6half_tEfNS_4arch4Sm90ELb0ELb0ELb0ELb1ELb0ELb1ELb0ELb0ELi2ELi1ELi2ELi1ELb1EEENS1_24CollectiveEpilogueBwdGQAISD_fSG_Li256ELb1ELb0EEENS1_19SingleTileSchedulerILb1ELb0ELb0ELi128EEEEEEEEEvNT_6ParamsE)
        /*0200*/ 	.word	0x000000a8


	//----- nvinfo : EIATTR_FRAME_SIZE
	.align		4
.L_103:
        /*0204*/ 	.byte	0x04, 0x11
        /*0206*/ 	.short	(.L_105 - .L_104)
	.align		4
.L_104:
        /*0208*/ 	.word	index@(_ZN7cutlass13device_kernelIN5flash11enable_sm90INS1_16FlashAttnBwdSm90INS1_25CollectiveMainloopBwdSm90ILi2ELi2ELi2EN4cute5tupleIJNS5_1CILi1EEES8_S8_EEENS6_IJNS7_ILi64EEENS7_ILi128EEENS7_ILi96EEEEEENS_6half_tEfNS_4arch4Sm90ELb0ELb0ELb0ELb1ELb0ELb1ELb0ELb0ELi2ELi1ELi2ELi1ELb1EEENS1_24CollectiveEpilogueBwdGQAISD_fSG_Li256ELb1ELb0EEENS1_19SingleTileSchedulerILb1ELb0ELb0ELi128EEEEEEEEEvNT_6ParamsE)
        /*020c*/ 	.word	0x00000000


	//----- nvinfo : EIATTR_REGCOUNT
	.align		4
.L_105:
        /*0210*/ 	.byte	0x04, 0x2f
        /*0212*/ 	.short	(.L_107 - .L_106)
	.align		4
.L_106:
        /*0214*/ 	.word	index@(_ZN7cutlass13device_kernelIN5flash11enable_sm90INS1_16FlashAttnBwdSm90INS1_25CollectiveMainloopBwdSm90ILi2ELi2ELi2EN4cute5tupleIJNS5_1CILi1EEES8_S8_EEENS6_IJNS7_ILi64EEENS7_ILi128EEENS7_ILi96EEEEEENS_6half_tEfNS_4arch4Sm90ELb0ELb0ELb0ELb1ELb1ELb1ELb0ELb0ELi2ELi1ELi2ELi1ELb1EEENS1_21CollectiveEpilogueBwdISD_SE_SG_Li256ELb1ELb0ELi1EEENS1_19SingleTileSchedulerILb1ELb0ELb0ELi128EEEEEEEEEvNT_6ParamsE)
        /*0218*/ 	.word	0x000000a8


	//----- nvinfo : EIATTR_FRAME_SIZE
	.align		4
.L_107:
        /*021c*/ 	.byte	0x04, 0x11
        /*021e*/ 	.short	(.L_109 - .L_108)
	.align		4
.L_108:
        /*0220*/ 	.word	index@(_ZN7cutlass13device_kernelIN5flash11enable_sm90INS1_16FlashAttnBwdSm90INS1_25CollectiveMainloopBwdSm90ILi2ELi2ELi2EN4cute5tupleIJNS5_1CILi1EEES8_S8_EEENS6_IJNS7_ILi64EEENS7_ILi128EEENS7_ILi96EEEEEENS_6half_tEfNS_4arch4Sm90ELb0ELb0ELb0ELb1ELb1ELb1ELb0ELb0ELi2ELi1ELi2ELi1ELb1EEENS1_21CollectiveEpilogueBwdISD_SE_SG_Li256ELb1ELb0ELi1EEENS1_19SingleTileSchedulerILb1ELb0ELb0ELi128EEEEEEEEEvNT_6ParamsE)
        /*0224*/ 	.word	0x00000000


	//----- nvinfo : EIATTR_REGCOUNT
	.align		4
.L_109:
        /*0228*/ 	.byte	0x04, 0x2f
        /*022a*/ 	.short	(.L_111 - .L_110)
	.align		4
.L_110:
        /*022c*/ 	.word	index@(_ZN7cutlass13device_kernelIN5flash11enable_sm90INS1_16FlashAttnBwdSm90INS1_25CollectiveMainloopBwdSm90ILi2ELi2ELi2EN4cute5tupleIJNS5_1CILi1EEES8_S8_EEENS6_IJNS7_ILi64EEENS7_ILi128EEENS7_ILi96EEEEEENS_6half_tEfNS_4arch4Sm90ELb0ELb0ELb0ELb1ELb0ELb1ELb0ELb0ELi2ELi1ELi2ELi1ELb1EEENS1_21CollectiveEpilogueBwdISD_SE_SG_Li256ELb1ELb0ELi1EEENS1_19SingleTileSchedulerILb1ELb0ELb0ELi128EEEEEEEEEvNT_6ParamsE)
        /*0230*/ 	.word	0x000000a8


	//----- nvinfo : EIATTR_FRAME_SIZE
	.align		4
.L_111:
        /*0234*/ 	.byte	0x04, 0x11
        /*0236*/ 	.short	(.L_113 - .L_112)
	.align		4
.L_112:
        /*0238*/ 	.word	index@(_ZN7cutlass13device_kernelIN5flash11enable_sm90INS1_16FlashAttnBwdSm90INS1_25CollectiveMainloopBwdSm90ILi2ELi2ELi2EN4cute5tupleIJNS5_1CILi1EEES8_S8_EEENS6_IJNS7_ILi64EEENS7_ILi128EEENS7_ILi96EEEEEENS_6half_tEfNS_4arch4Sm90ELb0ELb0ELb0ELb1ELb0ELb1ELb0ELb0ELi2ELi1ELi2ELi1ELb1EEENS1_21CollectiveEpilogueBwdISD_SE_SG_Li256ELb1ELb0ELi1EEENS1_19SingleTileSchedulerILb1ELb0ELb0ELi128EEEEEEEEEvNT_6ParamsE)
        /*023c*/ 	.word	0x00000000


	//----- nvinfo : EIATTR_REGCOUNT
	.align		4
.L_113:
        /*0240*/ 	.byte	0x04, 0x2f
        /*0242*/ 	.short	(.L_115 - .L_114)
	.align		4
.L_114:
        /*0244*/ 	.word	index@(_ZN7cutlass13device_kernelIN5flash11enable_sm90INS1_16FlashAttnBwdSm90INS1_25CollectiveMainloopBwdSm90ILi2ELi2ELi2EN4cute5tupleIJNS5_1CILi1EEES8_S8_EEENS6_IJNS7_ILi64EEENS7_ILi128EEENS7_ILi96EEEEEENS_6half_tEfNS_4arch4Sm90ELb0ELb0ELb0ELb0ELb1ELb1ELb0ELb0ELi2ELi1ELi2ELi1ELb1EEENS1_24CollectiveEpilogueBwdGQAISD_fSG_Li256ELb0ELb1EEENS1_19SingleTileSchedulerILb0ELb0ELb0ELi128EEEEEEEEEvNT_6ParamsE)
        /*0248*/ 	.word	0x000000a8


	//----- nvinfo : EIATTR_FRAME_SIZE
	.align		4
.L_115:
        /*024c*/ 	.byte	0x04, 0x11
        /*024e*/ 	.short	(.L_117 - .L_116)
	.align		4
.L_116:
        /*0250*/ 	.word	index@(_ZN7cutlass13device_kernelIN5flash11enable_sm90INS1_16FlashAttnBwdSm90INS1_25CollectiveMainloopBwdSm90ILi2ELi2ELi2EN4cute5tupleIJNS5_1CILi1EEES8_S8_EEENS6_IJNS7_ILi64EEENS7_ILi128EEENS7_ILi96EEEEEENS_6half_tEfNS_4arch4Sm90ELb0ELb0ELb0ELb0ELb1ELb1ELb0ELb0ELi2ELi1ELi2ELi1ELb1EEENS1_24CollectiveEpilogueBwdGQAISD_fSG_Li256ELb0ELb1EEENS1_19SingleTileSchedulerILb0ELb0ELb0ELi128EEEEEEEEEvNT_6ParamsE)
        /*0254*/ 	.word	0x00000000


	//----- nvinfo : EIATTR_REGCOUNT
	.align		4
.L_117:
        /*0258*/ 	.byte	0x04, 0x2f
        /*025a*/ 	.short	(.L_119 - .L_118)
	.align		4
.L_118:
        /*025c*/ 	.word	index@(_ZN7cutlass13device_kernelIN5flash11enable_sm90INS1_16FlashAttnBwdSm90INS1_25CollectiveMainloopBwdSm90ILi2ELi2ELi2EN4cute5tupleIJNS5_1CILi1EEES8_S8_EEENS6_IJNS7_ILi64EEENS7_ILi128EEENS7_ILi96EEEEEENS_6half_tEfNS_4arch4Sm90ELb0ELb0ELb0ELb0ELb0ELb1ELb0ELb0ELi2ELi1ELi2ELi1ELb1EEENS1_24CollectiveEpilogueBwdGQAISD_fSG_Li256ELb0ELb0EEENS1_19SingleTileSchedulerILb0ELb0ELb0ELi128EEEEEEEEEvNT_6ParamsE)
        /*0260*/ 	.word	0x000000a8


	//----- nvinfo : EIATTR_FRAME_SIZE
	.align		4
.L_119:
        /*0264*/ 	.byte	0x04, 0x11
        /*0266*/ 	.short	(.L_121 - .L_120)
	.align		4
.L_120:
        /*0268*/ 	.word	index@(_ZN7cutlass13device_kernelIN5flash11enable_sm90INS1_16FlashAttnBwdSm90INS1_25CollectiveMainloopBwdSm90ILi2ELi2ELi2EN4cute5tupleIJNS5_1CILi1EEES8_S8_EEENS6_IJNS7_ILi64EEENS7_ILi128EEENS7_ILi96EEEEEENS_6half_tEfNS_4arch4Sm90ELb0ELb0ELb0ELb0ELb0ELb1ELb0ELb0ELi2ELi1ELi2ELi1ELb1EEENS1_24CollectiveEpilogueBwdGQAISD_fSG_Li256ELb0ELb0EEENS1_19SingleTileSchedulerILb0ELb0ELb0ELi128EEEEEEEEEvNT_6ParamsE)
        /*026c*/ 	.word	0x00000000


	//----- nvinfo : EIATTR_REGCOUNT
	.align		4
.L_121:
        /*0270*/ 	.byte	0x04, 0x2f
        /*0272*/ 	.short	(.L_123 - .L_122)
	.align		4
.L_122:
        /*0274*/ 	.word	index@(_ZN7cutlass13device_kernelIN5flash11enable_sm90INS1_16FlashAttnBwdSm90INS1_25CollectiveMainloopBwdSm90ILi2ELi2ELi2EN4cute5tupleIJNS5_1CILi1EEES8_S8_EEENS6_IJNS7_ILi64EEENS7_ILi128EEENS7_ILi96EEEEEENS_6half_tEfNS_4arch4Sm90ELb0ELb0ELb0ELb0ELb1ELb1ELb0ELb0ELi2ELi1ELi2ELi1ELb1EEENS1_21CollectiveEpilogueBwdISD_SE_SG_Li256ELb0ELb0ELi1EEENS1_19SingleTileSchedulerILb0ELb0ELb0ELi128EEEEEEEEEvNT_6ParamsE)
        /*0278*/ 	.word	0x000000a8


	//----- nvinfo : EIATTR_FRAME_SIZE
	.align		4
.L_123:
        /*027c*/ 	.byte	0x04, 0x11
        /*027e*/ 	.short	(.L_125 - .L_124)
	.align		4
.L_124:
        /*0280*/ 	.word	index@(_ZN7cutlass13device_kernelIN5flash11enable_sm90INS1_16FlashAttnBwdSm90INS1_25CollectiveMainloopBwdSm90ILi2ELi2ELi2EN4cute5tupleIJNS5_1CILi1EEES8_S8_EEENS6_IJNS7_ILi64EEENS7_ILi128EEENS7_ILi96EEEEEENS_6half_tEfNS_4arch4Sm90ELb0ELb0ELb0ELb0ELb1ELb1ELb0ELb0ELi2ELi1ELi2ELi1ELb1EEENS1_21CollectiveEpilogueBwdISD_SE_SG_Li256ELb0ELb0ELi1EEENS1_19SingleTileSchedulerILb0ELb0ELb0ELi128EEEEEEEEEvNT_6ParamsE)
        /*0284*/ 	.word	0x00000000


	//----- nvinfo : EIATTR_REGCOUNT
	.align		4
.L_125:
        /*0288*/ 	.byte	0x04, 0x2f
        /*028a*/ 	.short	(.L_127 - .L_126)
	.align		4
.L_126:
        /*028c*/ 	.word	index@(_ZN7cutlass13device_kernelIN5flash11enable_sm90INS1_16FlashAttnBwdSm90INS1_25CollectiveMainloopBwdSm90ILi2ELi2ELi2EN4cute5tupleIJNS5_1CILi1EEES8_S8_EEENS6_IJNS7_ILi64EEENS7_ILi128EEENS7_ILi96EEEEEENS_6half_tEfNS_4arch4Sm90ELb0ELb0ELb0ELb0ELb0ELb1ELb0ELb0ELi2ELi1ELi2ELi1ELb1EEENS1_21CollectiveEpilogueBwdISD_SE_SG_Li256ELb0ELb0ELi1EEENS1_19SingleTileSchedulerILb0ELb0ELb0ELi128EEEEEEEEEvNT_6ParamsE)
        /*0290*/ 	.word	0x000000a8


	//----- nvinfo : EIATTR_FRAME_SIZE
	.align		4
.L_127:
        /*0294*/ 	.byte	0x04, 0x11
        /*0296*/ 	.short	(.L_129 - .L_128)
	.align		4
.L_128:
        /*0298*/ 	.word	index@(_ZN7cutlass13device_kernelIN5flash11enable_sm90INS1_16FlashAttnBwdSm90INS1_25CollectiveMainloopBwdSm90ILi2ELi2ELi2EN4cute5tupleIJNS5_1CILi1EEES8_S8_EEENS6_IJNS7_ILi64EEENS7_ILi128EEENS7_ILi96EEEEEENS_6half_tEfNS_4arch4Sm90ELb0ELb0ELb0ELb0ELb0ELb1ELb0ELb0ELi2ELi1ELi2ELi1ELb1EEENS1_21CollectiveEpilogueBwdISD_SE_SG_Li256ELb0ELb0ELi1EEENS1_19SingleTileSchedulerILb0ELb0ELb0ELi128EEEEEEEEEvNT_6ParamsE)
        /*029c*/ 	.word	0x00000000


	//----- nvinfo : EIATTR_MIN_STACK_SIZE
	.align		4
.L_129:
        /*02a0*/ 	.byte	0x04, 0x12
        /*02a2*/ 	.short	(.L_131 - .L_130)
	.align		4
.L_130:
        /*02a4*/ 	.word	index@(_ZN7cutlass13device_kernelIN5flash11enable_sm90INS1_16FlashAttnBwdSm90INS1_25CollectiveMainloopBwdSm90ILi2ELi2ELi2EN4cute5tupleIJNS5_1CILi1EEES8_S8_EEENS6_IJNS7_ILi64EEENS7_ILi128EEENS7_ILi96EEEEEENS_6half_tEfNS_4arch4Sm90ELb0ELb0ELb0ELb0ELb0ELb1ELb0ELb0ELi2ELi1ELi2ELi1ELb1EEENS1_21CollectiveEpilogueBwdISD_SE_SG_Li256ELb0ELb0ELi1EEENS1_19SingleTileSchedulerILb0ELb0ELb0ELi128EEEEEEEEEvNT_6ParamsE)
        /*02a8*/ 	.word	0x00000000


	//----- nvinfo : EIATTR_MIN_STACK_SIZE
	.align		4
.L_131:
        /*02ac*/ 	.byte	0x04, 0x12
        /*02ae*/ 	.short	(.L_133 - .L_132)
	.align		4
.L_132:
        /*02b0*/ 	.word	index@(_ZN7cutlass13device_kernelIN5flash11enable_sm90INS1_16FlashAttnBwdSm90INS1_25CollectiveMainloopBwdSm90ILi2ELi2ELi2EN4cute5tupleIJNS5_1CILi1EEES8_S8_EEENS6_IJNS7_ILi64EEENS7_ILi128EEENS7_ILi96EEEEEENS_6half_tEfNS_4arch4Sm90ELb0ELb0ELb0ELb0ELb1ELb1ELb0ELb0ELi2ELi1ELi2ELi1ELb1EEENS1_21CollectiveEpilogueBwdISD_SE_SG_Li256ELb0ELb0ELi1EEENS1_19SingleTileSchedulerILb0ELb0ELb0ELi128EEEEEEEEEvNT_6ParamsE)
        /*02b4*/ 	.word	0x00000000


	//----- nvinfo : EIATTR_MIN_STACK_SIZE
	.align		4
.L_133:
        /*02b8*/ 	.byte	0x04, 0x12
        /*02ba*/ 	.short	(.L_135 - .L_134)
	.align		4
.L_134:
        /*02bc*/ 	.word	index@(_ZN7cutlass13device_kernelIN5flash11enable_sm90INS1_16FlashAttnBwdSm90INS1_25CollectiveMainloopBwdSm90ILi2ELi2ELi2EN4cute5tupleIJNS5_1CILi1EEES8_S8_EEENS6_IJNS7_ILi64EEENS7_ILi128EEENS7_ILi96EEEEEENS_6half_tEfNS_4arch4Sm90ELb0ELb0ELb0ELb0ELb0ELb1ELb0ELb0ELi2ELi1ELi2ELi1ELb1EEENS1_24CollectiveEpilogueBwdGQAISD_fSG_Li256ELb0ELb0EEENS1_19SingleTileSchedulerILb0ELb0ELb0ELi128EEEEEEEEEvNT_6ParamsE)
        /*02c0*/ 	.word	0x00000000


	//----- nvinfo : EIATTR_MIN_STACK_SIZE
	.align		4
.L_135:
        /*02c4*/ 	.byte	0x04, 0x12
        /*02c6*/ 	.short	(.L_137 - .L_136)
	.align		4
.L_136:
        /*02c8*/ 	.word	index@(_ZN7cutlass13device_kernelIN5flash11enable_sm90INS1_16FlashAttnBwdSm90INS1_25CollectiveMainloopBwdSm90ILi2ELi2ELi2EN4cute5tupleIJNS5_1CILi1EEES8_S8_EEENS6_IJNS7_ILi64EEENS7_ILi128EEENS7_ILi96EEEEEENS_6half_tEfNS_4arch4Sm90ELb0ELb0ELb0ELb0ELb1ELb1ELb0ELb0ELi2ELi1ELi2ELi1ELb1EEENS1_24CollectiveEpilogueBwdGQAISD_fSG_Li256ELb0ELb1EEENS1_19SingleTileSchedulerILb0ELb0ELb0ELi128EEEEEEEEEvNT_6ParamsE)
        /*02cc*/ 	.word	0x00000000


	//----- nvinfo : EIATTR_MIN_STACK_SIZE
	.align		4
.L_137:
        /*02d0*/ 	.byte	0x04, 0x12
        /*02d2*/ 	.short	(.L_139 - .L_138)
	.align		4
.L_138:
        /*02d4*/ 	.word	index@(_ZN7cutlass13device_kernelIN5flash11enable_sm90INS1_16FlashAttnBwdSm90INS1_25CollectiveMainloopBwdSm90ILi2ELi2ELi2EN4cute5tupleIJNS5_1CILi1EEES8_S8_EEENS6_IJNS7_ILi64EEENS7_ILi128EEENS7_ILi96EEEEEENS_6half_tEfNS_4arch4Sm90ELb0ELb0ELb0ELb1ELb0ELb1ELb0ELb0ELi2ELi1ELi2ELi1ELb1EEENS1_21CollectiveEpilogueBwdISD_SE_SG_Li256ELb1ELb0ELi1EEENS1_19SingleTileSchedulerILb1ELb0ELb0ELi128EEEEEEEEEvNT_6ParamsE)
        /*02d8*/ 	.word	0x00000000


	//----- nvinfo : EIATTR_MIN_STACK_SIZE
	.align		4
.L_139:
        /*02dc*/ 	.byte	0x04, 0x12
        /*02de*/ 	.short	(.L_141 - .L_140)
	.align		4
.L_140:
        /*02e0*/ 	.word	index@(_ZN7cutlass13device_kernelIN5flash11enable_sm90INS1_16FlashAttnBwdSm90INS1_25CollectiveMainloopBwdSm90ILi2ELi2ELi2EN4cute5tupleIJNS5_1CILi1EEES8_S8_EEENS6_IJNS7_ILi64EEENS7_ILi128EEENS7_ILi96EEEEEENS_6half_tEfNS_4arch4Sm90ELb0ELb0ELb0ELb1ELb1ELb1ELb0ELb0ELi2ELi1ELi2ELi1ELb1EEENS1_21CollectiveEpilogueBwdISD_SE_SG_Li256ELb1ELb0ELi1EEENS1_19SingleTileSchedulerILb1ELb0ELb0ELi128EEEEEEEEEvNT_6ParamsE)
        /*02e4*/ 	.word	0x00000000


	//----- nvinfo : EIATTR_MIN_STACK_SIZE
	.align		4
.L_141:
        /*02e8*/ 	.byte	0x04, 0x12
        /*02ea*/ 	.short	(.L_143 - .L_142)
	.align		4
.L_142:
        /*02ec*/ 	.word	index@(_ZN7cutlass13device_kernelIN5flash11enable_sm90INS1_16FlashAttnBwdSm90INS1_25CollectiveMainloopBwdSm90ILi2ELi2ELi2EN4cute5tupleIJNS5_1CILi1EEES8_S8_EEENS6_IJNS7_ILi64EEENS7_ILi128EEENS7_ILi96EEEEEENS_6half_tEfNS_4arch4Sm90ELb0ELb0ELb0ELb1ELb0ELb1ELb0ELb0ELi2ELi1ELi2ELi1ELb1EEENS1_24CollectiveEpilogueBwdGQAISD_fSG_Li256ELb1ELb0EEENS1_19SingleTileSchedulerILb1ELb0ELb0ELi128EEEEEEEEEvNT_6ParamsE)
        /*02f0*/ 	.word	0x00000000


	//----- nvinfo : EIATTR_MIN_STACK_SIZE
	.align		4
.L_143:
        /*02f4*/ 	.byte	0x04, 0x12
        /*02f6*/ 	.short	(.L_145 - .L_144)
	.align		4
.L_144:
        /*02f8*/ 	.word	index@(_ZN7cutlass13device_kernelIN5flash11enable_sm90INS1_16FlashAttnBwdSm90INS1_25CollectiveMainloopBwdSm90ILi2ELi2ELi2EN4cute5tupleIJNS5_1CILi1EEES8_S8_EEENS6_IJNS7_ILi64EEENS7_ILi128EEENS7_ILi96EEEEEENS_6half_tEfNS_4arch4Sm90ELb0ELb0ELb0ELb1ELb1ELb1ELb0ELb0ELi2ELi1ELi2ELi1ELb1EEENS1_24CollectiveEpilogueBwdGQAISD_fSG_Li256ELb1ELb1EEENS1_19SingleTileSchedulerILb1ELb0ELb0ELi128EEEEEEEEEvNT_6ParamsE)
        /*02fc*/ 	.word	0x00000000


	//----- nvinfo : EIATTR_MIN_STACK_SIZE
	.align		4
.L_145:
        /*0300*/ 	.byte	0x04, 0x12
        /*0302*/ 	.short	(.L_147 - .L_146)
	.align		4
.L_146:
        /*0304*/ 	.word	index@(_ZN7cutlass13device_kernelIN5flash11enable_sm90INS1_16FlashAttnBwdSm90INS1_25CollectiveMainloopBwdSm90ILi2ELi2ELi2EN4cute5tupleIJNS5_1CILi1EEES8_S8_EEENS6_IJNS7_ILi64EEENS7_ILi128EEENS7_ILi96EEEEEENS_6half_tEfNS_4arch4Sm90ELb0ELb1ELb0ELb0ELb0ELb1ELb0ELb0ELi2ELi1ELi2ELi1ELb1EEENS1_21CollectiveEpilogueBwdISD_SE_SG_Li256ELb0ELb0ELi1EEENS1_19SingleTileSchedulerILb0ELb0ELb0ELi128EEEEEEEEEvNT_6ParamsE)
        /*0308*/ 	.word	0x00000008


	//----- nvinfo : EIATTR_MIN_STACK_SIZE
	.align		4
.L_147:
        /*030c*/ 	.byte	0x04, 0x12
        /*030e*/ 	.short	(.L_149 - .L_148)
	.align		4
.L_148:
        /*0310*/ 	.word	index@(_ZN7cutlass13device_kernelIN5flash11enable_sm90INS1_16FlashAttnBwdSm90INS1_25CollectiveMainloopBwdSm90ILi2ELi2ELi2EN4cute5tupleIJNS5_1CILi1EEES8_S8_EEENS6_IJNS7_ILi64EEENS7_ILi128EEENS7_ILi96EEEEEENS_6half_tEfNS_4arch4Sm90ELb0ELb1ELb0ELb0ELb1ELb1ELb0ELb0ELi2ELi1ELi2ELi1ELb1EEENS1_21CollectiveEpilogueBwdISD_SE_SG_Li256ELb0ELb0ELi1EEENS1_19SingleTileSchedulerILb0ELb0ELb0ELi128EEEEEEEEEvNT_6ParamsE)
        /*0314*/ 	.word	0x00000008


	//----- nvinfo : EIATTR_MIN_STACK_SIZE
	.align		4
.L_149:
        /*0318*/ 	.byte	0x04, 0x12
        /*031a*/ 	.short	(.L_151 - .L_150)
	.align		4
.L_150:
        /*031c*/ 	.word	index@(_ZN7cutlass13device_kernelIN5flash11enable_sm90INS1_16FlashAttnBwdSm90INS1_25CollectiveMainloopBwdSm90ILi2ELi2ELi2EN4cute5tupleIJNS5_1CILi1EEES8_S8_EEENS6_IJNS7_ILi64EEENS7_ILi128EEENS7_ILi96EEEEEENS_6half_tEfNS_4arch4Sm90ELb0ELb1ELb0ELb0ELb0ELb1ELb0ELb0ELi2ELi1ELi2ELi1ELb1EEENS1_24CollectiveEpilogueBwdGQAISD_fSG_Li256ELb0ELb0EEENS1_19SingleTileSchedulerILb0ELb0ELb0ELi128EEEEEEEEEvNT_6ParamsE)
        /*0320*/ 	.word	0x00000008


	//----- nvinfo : EIATTR_MIN_STACK_SIZE
	.align		4
.L_151:
        /*0324*/ 	.byte	0x04, 0x12
        /*0326*/ 	.short	(.L_153 - .L_152)
	.align		4
.L_152:
        /*0328*/ 	.word	index@(_ZN7cutlass13device_kernelIN5flash11enable_sm90INS1_16FlashAttnBwdSm90INS1_25CollectiveMainloopBwdSm90ILi2ELi2ELi2EN4cute5tupleIJNS5_1CILi1EEES8_S8_EEENS6_IJNS7_ILi64EEENS7_ILi128EEENS7_ILi96EEEEEENS_6half_tEfNS_4arch4Sm90ELb0ELb1ELb0ELb0ELb1ELb1ELb0ELb0ELi2ELi1ELi2ELi1ELb1EEENS1_24CollectiveEpilogueBwdGQAISD_fSG_Li256ELb0ELb1EEENS1_19SingleTileSchedulerILb0ELb0ELb0ELi128EEEEEEEEEvNT_6ParamsE)
        /*032c*/ 	.word	0x00000008


	//----- nvinfo : EIATTR_MIN_STACK_SIZE
	.align		4
.L_153:
        /*0330*/ 	.byte	0x04, 0x12
        /*0332*/ 	.short	(.L_155 - .L_154)
	.align		4
.L_154:
        /*0334*/ 	.word	index@(_ZN7cutlass13device_kernelIN5flash11enable_sm90INS1_16FlashAttnBwdSm90INS1_25CollectiveMainloopBwdSm90ILi2ELi2ELi2EN4cute5tupleIJNS5_1CILi1EEES8_S8_EEENS6_IJNS7_ILi64EEENS7_ILi128EEENS7_ILi96EEEEEENS_6half_tEfNS_4arch4Sm90ELb0ELb1ELb0ELb1ELb0ELb1ELb0ELb0ELi2ELi1ELi2ELi1ELb1EEENS1_21CollectiveEpilogueBwdISD_SE_SG_Li256ELb1ELb0ELi1EEENS1_19SingleTileSchedulerILb1ELb0ELb0ELi128EEEEEEEEEvNT_6ParamsE)
        /*0338*/ 	.word	0x00000008


	//----- nvinfo : EIATTR_MIN_STACK_SIZE
	.align		4
.L_155:
        /*033c*/ 	.byte	0x04, 0x12
        /*033e*/ 	.short	(.L_157 - .L_156)
	.align		4
.L_156:
        /*0340*/ 	.word	index@(_ZN7cutlass13device_kernelIN5flash11enable_sm90INS1_16FlashAttnBwdSm90INS1_25CollectiveMainloopBwdSm90ILi2ELi2ELi2EN4cute5tupleIJNS5_1CILi1EEES8_S8_EEENS6_IJNS7_ILi64EEENS7_ILi128EEENS7_ILi96EEEEEENS_6half_tEfNS_4arch4Sm90ELb0ELb1ELb0ELb1ELb1ELb1ELb0ELb0ELi2ELi1ELi2ELi1ELb1EEENS1_21CollectiveEpilogueBwdISD_SE_SG_Li256ELb1ELb0ELi1EEENS1_19SingleTileSchedulerILb1ELb0ELb0ELi128EEEEEEEEEvNT_6ParamsE)
        /*0344*/ 	.word	0x00000008


	//----- nvinfo : EIATTR_MIN_STACK_SIZE
	.align		4
.L_157:
        /*0348*/ 	.byte	0x04, 0x12
        /*034a*/ 	.short	(.L_159 - .L_158)
	.align		4
.L_158:
        /*034c*/ 	.word	index@(_ZN7cutlass13device_kernelIN5flash11enable_sm90INS1_16FlashAttnBwdSm90INS1_25CollectiveMainloopBwdSm90ILi2ELi2ELi2EN4cute5tupleIJNS5_1CILi1EEES8_S8_EEENS6_IJNS7_ILi64EEENS7_ILi128EEENS7_ILi96EEEEEENS_6half_tEfNS_4arch4Sm90ELb0ELb1ELb0ELb1ELb0ELb1ELb0ELb0ELi2ELi1ELi2ELi1ELb1EEENS1_24CollectiveEpilogueBwdGQAISD_fSG_Li256ELb1ELb0EEENS1_19SingleTileSchedulerILb1ELb0ELb0ELi128EEEEEEEEEvNT_6ParamsE)
        /*0350*/ 	.word	0x00000008


	//----- nvinfo : EIATTR_MIN_STACK_SIZE
	.align		4
.L_159:
        /*0354*/ 	.byte	0x04, 0x12
        /*0356*/ 	.short	(.L_161 - .L_160)
	.align		4
.L_160:
        /*0358*/ 	.word	index@(_ZN7cutlass13device_kernelIN5flash11enable_sm90INS1_16FlashAttnBwdSm90INS1_25CollectiveMainloopBwdSm90ILi2ELi2ELi2EN4cute5tupleIJNS5_1CILi1EEES8_S8_EEENS6_IJNS7_ILi64EEENS7_ILi128EEENS7_ILi96EEEEEENS_6half_tEfNS_4arch4Sm90ELb0ELb1ELb0ELb1ELb1ELb1ELb0ELb0ELi2ELi1ELi2ELi1ELb1EEENS1_24CollectiveEpilogueBwdGQAISD_fSG_Li256ELb1ELb1EEENS1_19SingleTileSchedulerILb1ELb0ELb0ELi128EEEEEEEEEvNT_6ParamsE)
        /*035c*/ 	.word	0x00000008


	//----- nvinfo : EIATTR_MIN_STACK_SIZE
	.align		4
.L_161:
        /*0360*/ 	.byte	0x04, 0x12
        /*0362*/ 	.short	(.L_163 - .L_162)
	.align		4
.L_162:
        /*0364*/ 	.word	index@(_ZN7cutlass13device_kernelIN5flash11enable_sm90INS1_16FlashAttnBwdSm90INS1_25CollectiveMainloopBwdSm90ILi2ELi2ELi2EN4cute5tupleIJNS5_1CILi1EEES8_S8_EEENS6_IJNS7_ILi64EEENS7_ILi128EEENS7_ILi96EEEEEENS_6half_tEfNS_4arch4Sm90ELb1ELb0ELb0ELb0ELb0ELb1ELb0ELb0ELi2ELi1ELi2ELi1ELb1EEENS1_21CollectiveEpilogueBwdISD_SE_SG_Li256ELb0ELb0ELi1EEENS1_25SingleTileBwdLPTSchedulerILb0ELi128ELb0EEEEEEEEEvNT_6ParamsE)
        /*0368*/ 	.word	0x00000008


	//----- nvinfo : EIATTR_MIN_STACK_SIZE
	.align		4
.L_163:
        /*036c*/ 	.byte	0x04, 0x12
        /*036e*/ 	.short	(.L_165 - .L_164)
	.align		4
.L_164:
        /*0370*/ 	.word	index@(_ZN7cutlass13device_kernelIN5flash11enable_sm90INS1_16FlashAttnBwdSm90INS1_25CollectiveMainloopBwdSm90ILi2ELi2ELi2EN4cute5tupleIJNS5_1CILi1EEES8_S8_EEENS6_IJNS7_ILi64EEENS7_ILi128EEENS7_ILi96EEEEEENS_6half_tEfNS_4arch4Sm90ELb1ELb0ELb0ELb0ELb1ELb1ELb0ELb0ELi2ELi1ELi2ELi1ELb1EEENS1_21CollectiveEpilogueBwdISD_SE_SG_Li256ELb0ELb0ELi1EEENS1_25SingleTileBwdLPTSchedulerILb0ELi128ELb1EEEEEEEEEvNT_6ParamsE)
        /*0374*/ 	.word	0x00000008


	//----- nvinfo : EIATTR_MIN_STACK_SIZE
	.align		4
.L_165:
        /*0378*/ 	.byte	0x04, 0x12
        /*037a*/ 	.short	(.L_167 - .L_166)
	.align		4
.L_166:
        /*037c*/ 	.word	index@(_ZN7cutlass13device_kernelIN5flash11enable_sm90INS1_16FlashAttnBwdSm90INS1_25CollectiveMainloopBwdSm90ILi2ELi2ELi2EN4cute5tupleIJNS5_1CILi1EEES8_S8_EEENS6_IJNS7_ILi64EEENS7_ILi128EEENS7_ILi96EEEEEENS_6half_tEfNS_4arch4Sm90ELb1ELb0ELb0ELb0ELb0ELb1ELb0ELb0ELi2ELi1ELi2ELi1ELb1EEENS1_24CollectiveEpilogueBwdGQAISD_fSG_Li256ELb0ELb0EEENS1_25SingleTileBwdLPTSchedulerILb0ELi128ELb0EEEEEEEEEvNT_6ParamsE)
        /*0380*/ 	.word	0x00000008


	//----- nvinfo : EIATTR_MIN_STACK_SIZE
	.align		4
.L_167:
        /*0384*/ 	.byte	0x04, 0x12
        /*0386*/ 	.short	(.L_169 - .L_168)
	.align		4
.L_168:
        /*0388*/ 	.word	index@(_ZN7cutlass13device_kernelIN5flash11enable_sm90INS1_16FlashAttnBwdSm90INS1_25CollectiveMainloopBwdSm90ILi2ELi2ELi2EN4cute5tupleIJNS5_1CILi1EEES8_S8_EEENS6_IJNS7_ILi64EEENS7_ILi128EEENS7_ILi96EEEEEENS_6half_tEfNS_4arch4Sm90ELb1ELb0ELb0ELb0ELb1ELb1ELb0ELb0ELi2ELi1ELi2ELi1ELb1EEENS1_24CollectiveEpilogueBwdGQAISD_fSG_Li256ELb0ELb1EEENS1_25SingleTileBwdLPTSchedulerILb0ELi128ELb1EEEEEEEEEvNT_6ParamsE)
        /*038c*/ 	.word	0x00000008


	//----- nvinfo : EIATTR_MIN_STACK_SIZE
	.align		4
.L_169:
        /*0390*/ 	.byte	0x04, 0x12
        /*0392*/ 	.short	(.L_171 - .L_170)
	.align		4
.L_170:
        /*0394*/ 	.word	index@(_ZN7cutlass13device_kernelIN5flash22FlashAttnBwdPreprocessIN4cute5tupleIJNS3_1CILi64EEENS5_ILi96EEEEEENS_6half_tEfNS_4arch4Sm90ELb1ELb0EEEEEvNT_6ParamsE)
        /*0398*/ 	.word	0x00000000


	//----- nvinfo : EIATTR_MIN_STACK_SIZE
	.align		4
.L_171:
        /*039c*/ 	.byte	0x04, 0x12
        /*039e*/ 	.short	(.L_173 - .L_172)
	.align		4
.L_172:
        /*03a0*/ 	.word	index@(_ZN7cutlass13device_kernelIN5flash11enable_sm90INS1_16FlashAttnBwdSm90INS1_25CollectiveMainloopBwdSm90ILi2ELi2ELi2EN4cute5tupleIJNS5_1CILi1EEES8_S8_EEENS6_IJNS7_ILi64EEENS7_ILi128EEENS7_ILi96EEEEEENS_6half_tEfNS_4arch4Sm90ELb1ELb0ELb0ELb1ELb0ELb1ELb0ELb0ELi2ELi1ELi2ELi1ELb1EEENS1_21CollectiveEpilogueBwdISD_SE_SG_Li256ELb1ELb0ELi1EEENS1_25SingleTileBwdLPTSchedulerILb1ELi128ELb0EEEEEEEEEvNT_6ParamsE)
        /*03a4*/ 	.word	0x00000008


	//----- nvinfo : EIATTR_MIN_STACK_SIZE
	.align		4
.L_173:
        /*03a8*/ 	.byte	0x04, 0x12
        /*03aa*/ 	.short	(.L_175 - .L_174)
	.align		4
.L_174:
        /*03ac*/ 	.word	index@(_ZN7cutlass13device_kernelIN5flash11enable_sm90INS1_16FlashAttnBwdSm90INS1_25CollectiveMainloopBwdSm90ILi2ELi2ELi2EN4cute5tupleIJNS5_1CILi1EEES8_S8_EEENS6_IJNS7_ILi64EEENS7_ILi128EEENS7_ILi96EEEEEENS_6half_tEfNS_4arch4Sm90ELb1ELb0ELb0ELb1ELb1ELb1ELb0ELb0ELi2ELi1ELi2ELi1ELb1EEENS1_21CollectiveEpilogueBwdISD_SE_SG_Li256ELb1ELb0ELi1EEENS1_25SingleTileBwdLPTSchedulerILb1ELi128ELb1EEEEEEEEEvNT_6ParamsE)
        /*03b0*/ 	.word	0x00000008


	//----- nvinfo : EIATTR_MIN_STACK_SIZE
	.align		4
.L_175:
        /*03b4*/ 	.byte	0x04, 0x12
        /*03b6*/ 	.short	(.L_177 - .L_176)
	.align		4
.L_176:
        /*03b8*/ 	.word	index@(_ZN7cutlass13device_kernelIN5flash11enable_sm90INS1_16FlashAttnBwdSm90INS1_25CollectiveMainloopBwdSm90ILi2ELi2ELi2EN4cute5tupleIJNS5_1CILi1EEES8_S8_EEENS6_IJNS7_ILi64EEENS7_ILi128EEENS7_ILi96EEEEEENS_6half_tEfNS_4arch4Sm90ELb1ELb0ELb0ELb1ELb0ELb1ELb0ELb0ELi2ELi1ELi2ELi1ELb1EEENS1_24CollectiveEpilogueBwdGQAISD_fSG_Li256ELb1ELb0EEENS1_25SingleTileBwdLPTSchedulerILb1ELi128ELb0EEEEEEEEEvNT_6ParamsE)
        /*03bc*/ 	.word	0x00000008


	//----- nvinfo : EIATTR_MIN_STACK_SIZE
	.align		4
.L_177:
        /*03c0*/ 	.byte	0x04, 0x12
        /*03c2*/ 	.short	(.L_179 - .L_178)
	.align		4
.L_178:
        /*03c4*/ 	.word	index@(_ZN7cutlass13device_kernelIN5flash32FlashAttnBwdPostprocessConvertdQIN4cute5tupleIJNS3_1CILi128EEENS5_ILi96EEEEEENS_6half_tEfNS_4arch4Sm90ELi256ENS3_8TiledMMAINS3_8MMA_AtomIJNS3_4SM904GMMA25MMA_64x96x16_F32F16F16_RSILNSF_5MajorE0ELSH_1ELNSF_7ScaleInE1ELSI_1EEEEEENS3_6LayoutINS4_IJNS5_ILi2EEENS5_ILi1EEESN_EEENS4_IJSN_NS5_ILi0EEESP_EEEEENS4_IJNS3_10UnderscoreESS_SS_EEEEELb0EEEEEvNT_6ParamsE)
        /*03c8*/ 	.word	0x00000000


	//----- nvinfo : EIATTR_MIN_STACK_SIZE
	.align		4
.L_179:
        /*03cc*/ 	.byte	0x04, 0x12
        /*03ce*/ 	.short	(.L_181 - .L_180)
	.align		4
.L_180:
        /*03d0*/ 	.word	index@(_ZN7cutlass13device_kernelIN5flash32FlashAttnBwdPostprocessConvertdQIN4cute5tupleIJNS3_1CILi64EEENS5_ILi96EEEEEENS_6half_tEfNS_4arch4Sm90ELi256ENS3_8TiledMMAINS3_8MMA_AtomIJNS3_4SM904GMMA25MMA_64x16x16_F32F16F16_SSILNSF_5MajorE0ELSH_1ELNSF_7ScaleInE1ELSI_1EEEEEENS3_6LayoutINS4_IJNS5_ILi1EEENS5_ILi2EEESM_EEENS4_IJNS5_ILi0EEESM_SP_EEEEENS4_IJNS3_10UnderscoreESS_SS_EEEEELb0EEEEEvNT_6ParamsE)
        /*03d4*/ 	.word	0x00000000


	//----- nvinfo : EIATTR_MIN_STACK_SIZE
	.align		4
.L_181:
        /*03d8*/ 	.byte	0x04, 0x12
        /*03da*/ 	.short	(.L_183 - .L_182)
	.align		4
.L_182:
        /*03dc*/ 	.word	index@(_ZN7cutlass13device_kernelIN5flash11enable_sm90INS1_16FlashAttnBwdSm90INS1_25CollectiveMainloopBwdSm90ILi2ELi2ELi2EN4cute5tupleIJNS5_1CILi1EEES8_S8_EEENS6_IJNS7_ILi64EEENS7_ILi128EEENS7_ILi96EEEEEENS_6half_tEfNS_4arch4Sm90ELb1ELb0ELb0ELb1ELb1ELb1ELb0ELb0ELi2ELi1ELi2ELi1ELb1EEENS1_24CollectiveEpilogueBwdGQAISD_fSG_Li256ELb1ELb1EEENS1_25SingleTileBwdLPTSchedulerILb1ELi128ELb1EEEEEEEEEvNT_6ParamsE)
        /*03e0*/ 	.word	0x00000008


	//----- nvinfo : EIATTR_MIN_STACK_SIZE
	.align		4
.L_183:
        /*03e4*/ 	.byte	0x04, 0x12
        /*03e6*/ 	.short	(.L_185 - .L_184)
	.align		4
.L_184:
        /*03e8*/ 	.word	index@(_ZN7cutlass13device_kernelIN5flash22FlashAttnBwdPreprocessIN4cute5tupleIJNS3_1CILi64EEENS5_ILi96EEEEEENS_6half_tEfNS_4arch4Sm90ELb1ELb1EEEEEvNT_6ParamsE)
        /*03ec*/ 	.word	0x00000000
.L_185:


//--------------------- .nv.compat                --------------------------
	.section	.nv.compat,"",@"SHT_CUDA_COMPAT_INFO"
	.align	4
        /*0000*/ 	.byte	0x02, 0x09, 0x01, 0x00, 0x02, 0x02, 0x04, 0x00, 0x02, 0x05, 0x05, 0x00, 0x03, 0x07, 0x01, 0x01
        /*0010*/ 	.byte	0x02, 0x03, 0x01, 0x00, 0x02, 0x06, 0x01, 0x00, 0x04, 0x0b, 0x08, 0x00, 0x00, 0x00, 0x00, 0x00
        /*0020*/ 	.byte	0x00, 0x00, 0x00, 0x00


//--------------------- .nv.info._ZN7cutlass13device_kernelIN5flash11enable_sm90INS1_16FlashAttnBwdSm90INS1_25CollectiveMainloopBwdSm90ILi2ELi2ELi2EN4cute5tupleIJNS5_1CILi1EEES8_S8_EEENS6_IJNS7_ILi64EEENS7_ILi128EEENS7_ILi96EEEEEENS_6half_tEfNS_4arch4Sm90ELb0ELb0ELb0ELb0ELb0ELb1ELb0ELb0ELi2ELi1ELi2ELi1ELb1EEENS1_21CollectiveEpilogueBwdISD_SE_SG_Li256ELb0ELb0ELi1EEENS1_19SingleTileSchedulerILb0ELb0ELb0ELi128EEEEEEEEEvNT_6ParamsE --------------------------
	.section	.nv.info._ZN7cutlass13device_kernelIN5flash11enable_sm90INS1_16FlashAttnBwdSm90INS1_25CollectiveMainloopBwdSm90ILi2ELi2ELi2EN4cute5tupleIJNS5_1CILi1EEES8_S8_EEENS6_IJNS7_ILi64EEENS7_ILi128EEENS7_ILi96EEEEEENS_6half_tEfNS_4arch4Sm90ELb0ELb0ELb0ELb0ELb0ELb1ELb0ELb0ELi2ELi1ELi2ELi1ELb1EEENS1_21CollectiveEpilogueBwdISD_SE_SG_Li256ELb0ELb0ELi1EEENS1_19SingleTileSchedulerILb0ELb0ELb0ELi128EEEEEEEEEvNT_6ParamsE,"",@"SHT_CUDA_INFO"
	.sectionflags	@""
	.align	4


	//----- nvinfo : EIATTR_CUDA_API_VERSION
	.align		4
        /*0000*/ 	.byte	0x04, 0x37
        /*0002*/ 	.short	(.L_187 - .L_186)
.L_186:
        /*0004*/ 	.word	0x00000082


	//----- nvinfo : EIATTR_KPARAM_INFO
	.align		4
.L_187:
        /*0008*/ 	.byte	0x04, 0x17
        /*000a*/ 	.short	(.L_189 - .L_188)
.L_188:
        /*000c*/ 	.word	0x00000000
        /*0010*/ 	.short	0x0000
        /*0012*/ 	.short	0x0070
        /*0014*/ 	.byte	0x00, 0xf0, 0x01, 0x24


	//----- nvinfo : EIATTR_SPARSE_MMA_MASK
	.align		4
.L_189:
        /*0018*/ 	.byte	0x03, 0x50
        /*001a*/ 	.short	0x0000


	//----- nvinfo : EIATTR_MAXREG_COUNT
	.align		4
        /*001c*/ 	.byte	0x03, 0x1b
        /*001e*/ 	.short	0x00a8


	//----- nvinfo : EIATTR_NUM_BARRIERS
	.align		4
        /*0020*/ 	.byte	0x02, 0x4c
        /*0022*/ 	.byte	0x10
	.zero		1


	//----- nvinfo : EIATTR_EXTERNS
	.align		4
        /*0024*/ 	.byte	0x04, 0x0f
        /*0026*/ 	.short	(.L_191 - .L_190)


	//   ....[0]....
	.align		4
.L_190:
        /*0028*/ 	.word	index@(__assertfail)


	//----- nvinfo : EIATTR_MERCURY_ISA_VERSION
	.align		4
.L_191:
        /*002c*/ 	.byte	0x03, 0x5f
        /*002e*/ 	.short	0x0101


	//----- nvinfo : EIATTR_INT_WARP_WIDE_INSTR_OFFSETS
	.align		4
        /*0030*/ 	.byte	0x04, 0x31
        /*0032*/ 	.short	(.L_193 - .L_192)


	//   ....[0]....
.L_192:
        /*0034*/ 	.word	0x000001e0


	//   ....[1]....
        /*0038*/ 	.word	0x00000210


	//----- nvinfo : EIATTR_COOP_GROUP_MASK_REGIDS
	.align		4
.L_193:
        /*003c*/ 	.byte	0x04, 0x29
        /*003e*/ 	.short	(.L_195 - .L_194)


	//   ....[0]....
.L_194:
        /*0040*/ 	.word	0xffffffff


	//   ....[1]....
        /*0044*/ 	.word	0xffffffff


	//   ....[2]....
        /*0048*/ 	.word	0xffffffff


	//   ....[3]....
        /*004c*/ 	.word	0xffffffff


	//   ....[4]....
        /*0050*/ 	.word	0xffffffff


	//   ....[5]....
        /*0054*/ 	.word	0xffffffff


	//   ....[6]....
        /*0058*/ 	.word	0xffffffff


	//   ....[7]....
        /*005c*/ 	.word	0xffffffff


	//   ....[8]....
        /*0060*/ 	.word	0x0500000f


	//----- nvinfo : EIATTR_COOP_GROUP_INSTR_OFFSETS
	.align		4
.L_195:
        /*0064*/ 	.byte	0x04, 0x28
        /*0066*/ 	.short	(.L_197 - .L_196)


	//   ....[0]....
.L_196:
        /*0068*/ 	.word	0x00000060


	//   ....[1]....
        /*006c*/ 	.word	0x000001f0


	//   ....[2]....
        /*0070*/ 	.word	0x00000240


	//   ....[3]....
        /*0074*/ 	.word	0x00000430


	//   ....[4]....
        /*0078*/ 	.word	0x00000640


	//   ....[5]....
        /*007c*/ 	.word	0x00000b90


	//   ....[6]....
        /*0080*/ 	.word	0x00004440


	//   ....[7]....
        /*0084*/ 	.word	0x00004a40


	//   ....[8]....
        /*0088*/ 	.word	0x000078a0


	//----- nvinfo : EIATTR_REG_RECONFIG
	.align		4
.L_197:
        /*008c*/ 	.byte	0x01, 0x54
	.zero		2


	//----- nvinfo : EIATTR_SYSCALL_OFFSETS
	.align		4
        /*0090*/ 	.byte	0x04, 0x46
        /*0092*/ 	.short	(.L_199 - .L_198)


	//   ....[0]....
.L_198:
        /*0094*/ 	.word	0x000007f0


	//   ....[1]....
        /*0098*/ 	.word	0x000008e0


	//   ....[2]....
        /*009c*/ 	.word	0x00000a40


	//   ....[3]....
        /*00a0*/ 	.word	0x00000b30


	//   ....[4]....
        /*00a4*/ 	.word	0x00000e20


	//   ....[5]....
        /*00a8*/ 	.word	0x00003ee0


	//   ....[6]....
        /*00ac*/ 	.word	0x00004000


	//   ....[7]....
        /*00b0*/ 	.word	0x00004120


	//   ....[8]....
        /*00b4*/ 	.word	0x00004240


	//----- nvinfo : EIATTR_MBARRIER_INSTR_OFFSETS
	.align		4
.L_199:
        /*00b8*/ 	.byte	0x04, 0x39
        /*00ba*/ 	.short	(.L_201 - .L_200)


	//   ....[0]....
.L_200:
        /*00bc*/ 	.word	0x000002e0
        /*00c0*/ 	.word	0x000000ff
        /*00c4*/ 	.word	0x00026800
        /*00c8*/ 	.short	0x0100
        /*00ca*/ 	.byte	0x06
	.zero		1


	//   ....[1]....
        /*00cc*/ 	.word	0x000003e0
        /*00d0*/ 	.word	0x000000ff
        /*00d4*/ 	.word	0x00026810
        /*00d8*/ 	.short	0x0100
        /*00da*/ 	.byte	0x08
	.zero		1


	//   ....[2]....
        /*00dc*/ 	.word	0x000003f0
        /*00e0*/ 	.word	0x000000ff
        /*00e4*/ 	.word	0x00026820
        /*00e8*/ 	.short	0x0100
        /*00ea*/ 	.byte	0x08
	.zero		1


	//   ....[3]....
        /*00ec*/ 	.word	0x00000400
        /*00f0*/ 	.word	0x000000ff
        /*00f4*/ 	.word	0x00026818
        /*00f8*/ 	.short	0x0100
        /*00fa*/ 	.byte	0x08
	.zero		1


	//   ....[4]....
        /*00fc*/ 	.word	0x00000410
        /*0100*/ 	.word	0x000000ff
        /*0104*/ 	.word	0x00026828
        /*0108*/ 	.short	0x0100
        /*010a*/ 	.byte	0x08
	.zero		1


	//   ....[5]....
        /*010c*/ 	.word	0x00000540
        /*0110*/ 	.word	0x000000ff
        /*0114*/ 	.word	0x00026830
        /*0118*/ 	.short	0x0100
        /*011a*/ 	.byte	0x08
	.zero		1


	//   ....[6]....
        /*011c*/ 	.word	0x00000550
        /*0120*/ 	.word	0x000000ff
        /*0124*/ 	.word	0x00026840
        /*0128*/ 	.short	0x0100
        /*012a*/ 	.byte	0x08
	.zero		1


	//   ....[7]....
        /*012c*/ 	.word	0x00000560
        /*0130*/ 	.word	0x000000ff
        /*0134*/ 	.word	0x00026838
        /*0138*/ 	.short	0x0100
        /*013a*/ 	.byte	0x08
	.zero		1


	//   ....[8]....
        /*013c*/ 	.word	0x00000570
        /*0140*/ 	.word	0x000000ff
        /*0144*/ 	.word	0x00026848
        /*0148*/ 	.short	0x0100
        /*014a*/ 	.byte	0x08
	.zero		1


	//   ....[9]....
        /*014c*/ 	.word	0x00000bd0
        /*0150*/ 	.word	0x00000002
        /*0154*/ 	.word	0x00026800
        /*0158*/ 	.short	0x010a
        /*015a*/ 	.byte	0x3f
	.zero		1


	//   ....[10]....
        /*015c*/ 	.word	0x00000cd0
        /*0160*/ 	.word	0x00000002
        /*0164*/ 	.word	0x00026800
        /*0168*/ 	.short	0x010a
        /*016a*/ 	.byte	0x3f
	.zero		1


	//   ....[11]....
        /*016c*/ 	.word	0x00001680
        /*0170*/ 	.word	0x000000ff
        /*0174*/ 	.word	0x00026810
        /*0178*/ 	.short	0x010a
        /*017a*/ 	.byte	0x08
	.zero		1


	//   ....[12]....
        /*017c*/ 	.word	0x000016c0
        /*0180*/ 	.word	0x000000ff
        /*0184*/ 	.word	0x00026810
        /*0188*/ 	.short	0x010a
        /*018a*/ 	.byte	0x08
	.zero		1


	//   ....[13]....
        /*018c*/ 	.word	0x00001b10
        /*0190*/ 	.word	0x000000ff
        /*0194*/ 	.word	0x00026830
        /*0198*/ 	.short	0x010a
        /*019a*/ 	.byte	0x08
	.zero		1


	//   ....[14]....
        /*019c*/ 	.word	0x00001b50
        /*01a0*/ 	.word	0x000000ff
        /*01a4*/ 	.word	0x00026830
        /*01a8*/ 	.short	0x010a
        /*01aa*/ 	.byte	0x08
	.zero		1


	//   ....[15]....
        /*01ac*/ 	.word	0x00003760
        /*01b0*/ 	.word	0x000000ff
        /*01b4*/ 	.word	0x00000000
        /*01b8*/ 	.short	0x0101
        /*01ba*/ 	.byte	0x0a
	.zero		1


	//   ....[16]....
        /*01bc*/ 	.word	0x00003a70
        /*01c0*/ 	.word	0x000000ff
        /*01c4*/ 	.word	0x00000000
        /*01c8*/ 	.short	0x0101
        /*01ca*/ 	.byte	0x08
	.zero		1


	//   ....[17]....
        /*01cc*/ 	.word	0x00005840
        /*01d0*/ 	.word	0x00000000
        /*01d4*/ 	.word	0x00026820
        /*01d8*/ 	.short	0x010a
        /*01da*/ 	.byte	0x3f
	.zero		1


	//   ....[18]....
        /*01dc*/ 	.word	0x00006140
        /*01e0*/ 	.word	0x00000000
        /*01e4*/ 	.word	0x00026840
        /*01e8*/ 	.short	0x010a
        /*01ea*/ 	.byte	0x3f
	.zero		1


	//   ....[19]....
        /*01ec*/ 	.word	0x00006440
        /*01f0*/ 	.word	0x00000000
        /*01f4*/ 	.word	0x00026828
        /*01f8*/ 	.short	0x010a
        /*01fa*/ 	.byte	0x3f
	.zero		1


	//   ....[20]....
        /*01fc*/ 	.word	0x000066c0
        /*0200*/ 	.word	0x00000000
        /*0204*/ 	.word	0x00026848
        /*0208*/ 	.short	0x010a
        /*020a*/ 	.byte	0x3f
	.zero		1


	//   ....[21]....
        /*020c*/ 	.word	0x00006990
        /*0210*/ 	.word	0x00000000
        /*0214*/ 	.word	0x00026820
        /*0218*/ 	.short	0x010a
        /*021a*/ 	.byte	0x3f
	.zero		1


	//   ....[22]....
        /*021c*/ 	.word	0x00006c80
        /*0220*/ 	.word	0x00000000
        /*0224*/ 	.word	0x00026840
        /*0228*/ 	.short	0x010a
        /*022a*/ 	.byte	0x3f
	.zero		1


	//   ....[23]....
        /*022c*/ 	.word	0x00006f60
        /*0230*/ 	.word	0x00000000
        /*0234*/ 	.word	0x00026828
        /*0238*/ 	.short	0x010a
        /*023a*/ 	.byte	0x3f
	.zero		1


	//   ....[24]....
        /*023c*/ 	.word	0x00007240
        /*0240*/ 	.word	0x00000003
        /*0244*/ 	.word	0x00026840
        /*0248*/ 	.short	0x010a
        /*024a*/ 	.byte	0x3f
	.zero		1


	//   ....[25]....
        /*024c*/ 	.word	0x00007700
        /*0250*/ 	.word	0x00000006
        /*0254*/ 	.word	0x00000000
        /*0258*/ 	.short	0x010a
        /*025a*/ 	.byte	0x3f
	.zero		1


	//   ....[26]....
        /*025c*/ 	.word	0x00007760
        /*0260*/ 	.word	0x00000003
        /*0264*/ 	.word	0x00000000
        /*0268*/ 	.short	0x010a
        /*026a*/ 	.byte	0x3f
	.zero		1


	//   ....[27]....
        /*026c*/ 	.word	0x000077c0
        /*0270*/ 	.word	0x00000000
        /*0274*/ 	.word	0x00000000
        /*0278*/ 	.short	0x010a
        /*027a*/ 	.byte	0x3f
	.zero		1


	//   ....[28]....
        /*027c*/ 	.word	0x000077f0
        /*0280*/ 	.word	0x00000003
        /*0284*/ 	.word	0x00000000
        /*0288*/ 	.short	0x010a
        /*028a*/ 	.byte	0x3f
	.zero		1


	//   ....[29]....
        /*028c*/ 	.word	0x000078d0
        /*0290*/ 	.word	0x00000002
        /*0294*/ 	.word	0x00026800
        /*0298*/ 	.short	0x010a
        /*029a*/ 	.byte	0x3f
	.zero		1


	//   ....[30]....
        /*029c*/ 	.word	0x00007930
        /*02a0*/ 	.word	0x00000005
        /*02a4*/ 	.word	0x00026810
        /*02a8*/ 	.short	0x010a
        /*02aa*/ 	.byte	0x3f
	.zero		1


	//   ....[31]....
        /*02ac*/ 	.word	0x00007990
        /*02b0*/ 	.word	0x00000005
        /*02b4*/ 	.word	0x00026830
        /*02b8*/ 	.short	0x010a
        /*02ba*/ 	.byte	0x3f
	.zero		1


	//   ....[32]....
        /*02bc*/ 	.word	0x000079e0
        /*02c0*/ 	.word	0x00000000
        /*02c4*/ 	.word	0x00026820
        /*02c8*/ 	.short	0x010a
        /*02ca*/ 	.byte	0x3f
	.zero		1


	//   ....[33]....
        /*02cc*/ 	.word	0x00007a30
        /*02d0*/ 	.word	0x00000000
        /*02d4*/ 	.word	0x00026840
        /*02d8*/ 	.short	0x010a
        /*02da*/ 	.byte	0x3f
	.zero		1


	//   ....[34]....
        /*02dc*/ 	.word	0x00007a80
        /*02e0*/ 	.word	0x00000000
        /*02e4*/ 	.word	0x00026828
        /*02e8*/ 	.short	0x010a
        /*02ea*/ 	.byte	0x3f
	.zero		1


	//   ....[35]....
        /*02ec*/ 	.word	0x00007ad0
        /*02f0*/ 	.word	0x00000000
        /*02f4*/ 	.word	0x00026848
        /*02f8*/ 	.short	0x010a
        /*02fa*/ 	.byte	0x3f
	.zero		1


	//   ....[36]....
        /*02fc*/ 	.word	0x00007b30
        /*0300*/ 	.word	0x00000000
        /*0304*/ 	.word	0x00026820
        /*0308*/ 	.short	0x010a
        /*030a*/ 	.byte	0x3f
	.zero		1


	//   ....[37]....
        /*030c*/ 	.word	0x00007b80
        /*0310*/ 	.word	0x00000000
        /*0314*/ 	.word	0x00026840
        /*0318*/ 	.short	0x010a
        /*031a*/ 	.byte	0x3f
	.zero		1


	//   ....[38]....
        /*031c*/ 	.word	0x00007bd0
        /*0320*/ 	.word	0x00000000
        /*0324*/ 	.word	0x00026828
        /*0328*/ 	.short	0x010a
        /*032a*/ 	.byte	0x3f
	.zero		1


	//   ....[39]....
        /*032c*/ 	.word	0x00007c20
        /*0330*/ 	.word	0x00000003
        /*0334*/ 	.word	0x00026840
        /*0338*/ 	.short	0x010a
        /*033a*/ 	.byte	0x3f
	.zero		1


	//   ....[40]....
        /*033c*/ 	.word	0x00007d00
        /*0340*/ 	.word	0x00000006
        /*0344*/ 	.word	0x00000000
        /*0348*/ 	.short	0x010a
        /*034a*/ 	.byte	0x3f
	.zero		1


	//   ....[41]....
        /*034c*/ 	.word	0x00007d50
        /*0350*/ 	.word	0x00000003
        /*0354*/ 	.word	0x00000000
        /*0358*/ 	.short	0x010a
        /*035a*/ 	.byte	0x3f
	.zero		1


	//   ....[42]....
        /*035c*/ 	.word	0x00007da0
        /*0360*/ 	.word	0x00000000
        /*0364*/ 	.word	0x00000000
        /*0368*/ 	.short	0x010a
        /*036a*/ 	.byte	0x3f
	.zero		1


	//----- nvinfo : EIATTR_NUM_MBARRIERS
	.align		4
.L_201:
        /*036c*/ 	.byte	0x03, 0x38
        /*036e*/ 	.short	0x0009


	//----- nvinfo : EIATTR_EXIT_INSTR_OFFSETS
	.align		4
        /*0370*/ 	.byte	0x04, 0x1c
        /*0372*/ 	.short	(.L_203 - .L_202)


	//   ....[0]....
.L_202:
        /*0374*/ 	.word	0x000006a0


	//   ....[1]....
        /*0378*/ 	.word	0x000049f0


	//   ....[2]....
        /*037c*/ 	.word	0x00004a80


	//   ....[3]....
        /*0380*/ 	.word	0x00004ab0


	//   ....[4]....
        /*0384*/ 	.word	0x00004bc0


	//   ....[5]....
        /*0388*/ 	.word	0x00005280


	//   ....[6]....
        /*038c*/ 	.word	0x00005550


	//   ....[7]....
        /*0390*/ 	.word	0x00007840


	//----- nvinfo : EIATTR_MAX_THREADS
	.align		4
.L_203:
        /*0394*/ 	.byte	0x04, 0x05
        /*0396*/ 	.short	(.L_205 - .L_204)
.L_204:
        /*0398*/ 	.word	0x00000180
        /*039c*/ 	.word	0x00000001
        /*03a0*/ 	.word	0x00000001


	//----- nvinfo : EIATTR_CRS_STACK_SIZE
	.align		4
.L_205:
        /*03a4*/ 	.byte	0x04, 0x1e
        /*03a6*/ 	.short	(.L_207 - .L_206)
.L_206:
        /*03a8*/ 	.word	0x00000000


	//----- nvinfo : EIATTR_CBANK_PARAM_SIZE
	.align		4
.L_207:
        /*03ac*/ 	.byte	0x03, 0x19
        /*03ae*/ 	.short	0x0970


	//----- nvinfo : EIATTR_PARAM_CBANK
	.align		4
        /*03b0*/ 	.byte	0x04, 0x0a
        /*03b2*/ 	.short	(.L_209 - .L_208)
	.align		4
.L_208:
        /*03b4*/ 	.word	index@(.nv.constant0._ZN7cutlass13device_kernelIN5flash11enable_sm90INS1_16FlashAttnBwdSm90INS1_25CollectiveMainloopBwdSm90ILi2ELi2ELi2EN4cute5tupleIJNS5_1CILi1EEES8_S8_EEENS6_IJNS7_ILi64EEENS7_ILi128EEENS7_ILi96EEEEEENS_6half_tEfNS_4arch4Sm90ELb0ELb0ELb0ELb0ELb0ELb1ELb0ELb0ELi2ELi1ELi2ELi1ELb1EEENS1_21CollectiveEpilogueBwdISD_SE_SG_Li256ELb0ELb0ELi1EEENS1_19SingleTileSchedulerILb0ELb0ELb0ELi128EEEEEEEEEvNT_6ParamsE)
        /*03b8*/ 	.short	0x0210
        /*03ba*/ 	.short	0x0970


	//----- nvinfo : EIATTR_SW_WAR
	.align		4
.L_209:
        /*03bc*/ 	.byte	0x04, 0x36
        /*03be*/ 	.short	(.L_211 - .L_210)
.L_210:
        /*03c0*/ 	.word	0x00000008
.L_211:


//--------------------- .nv.info._ZN7cutlass13device_kernelIN5flash11enable_sm90INS1_16FlashAttnBwdSm90INS1_25CollectiveMainloopBwdSm90ILi2ELi2ELi2EN4cute5tupleIJNS5_1CILi1EEES8_S8_EEENS6_IJNS7_ILi64EEENS7_ILi128EEENS7_ILi96EEEEEENS_6half_tEfNS_4arch4Sm90ELb0ELb0ELb0ELb0ELb1ELb1ELb0ELb0ELi2ELi1ELi2ELi1ELb1EEENS1_21CollectiveEpilogueBwdISD_SE_SG_Li256ELb0ELb0ELi1EEENS1_19SingleTileSchedulerILb0ELb0ELb0ELi128EEEEEEEEEvNT_6ParamsE --------------------------
	.section	.nv.info._ZN7cutlass13device_kernelIN5flash11enable_sm90INS1_16FlashAttnBwdSm90INS1_25CollectiveMainloopBwdSm90ILi2ELi2ELi2EN4cute5tupleIJNS5_1CILi1EEES8_S8_EEENS6_IJNS7_ILi64EEENS7_ILi128EEENS7_ILi96EEEEEENS_6half_tEfNS_4arch4Sm90ELb0ELb0ELb0ELb0ELb1ELb1ELb0ELb0ELi2ELi1ELi2ELi1ELb1EEENS1_21CollectiveEpilogueBwdISD_SE_SG_Li256ELb0ELb0ELi1EEENS1_19SingleTileSchedulerILb0ELb0ELb0ELi128EEEEEEEEEvNT_6ParamsE,"",@"SHT_CUDA_INFO"
	.sectionflags	@""
	.align	4


	//----- nvinfo : EIATTR_CUDA_API_VERSION
	.align		4
        /*0000*/ 	.byte	0x04, 0x37
        /*0002*/ 	.short	(.L_213 - .L_212)
.L_212:
        /*0004*/ 	.word	0x00000082


	//----- nvinfo : EIATTR_KPARAM_INFO
	.align		4
.L_213:
        /*0008*/ 	.byte	0x04, 0x17
        /*000a*/ 	.short	(.L_215 - .L_214)
.L_214:
        /*000c*/ 	.word	0x00000000
        /*0010*/ 	.short	0x0000
        /*0012*/ 	.short	0x0070
        /*0014*/ 	.byte	0x00, 0xf0, 0x01, 0x24


	//----- nvinfo : EIATTR_SPARSE_MMA_MASK
	.align		4
.L_215:
        /*0018*/ 	.byte	0x03, 0x50
        /*001a*/ 	.short	0x0000


	//----- nvinfo : EIATTR_MAXREG_COUNT
	.align		4
        /*001c*/ 	.byte	0x03, 0x1b
        /*001e*/ 	.short	0x00a8


	//----- nvinfo : EIATTR_NUM_BARRIERS
	.align		4
        /*0020*/ 	.byte	0x02, 0x4c
        /*0022*/ 	.byte	0x10
	.zero		1


	//----- nvinfo : EIATTR_EXTERNS
	.align		4
        /*0024*/ 	.byte	0x04, 0x0f
        /*0026*/ 	.short	(.L_217 - .L_216)


	//   ....[0]....
	.align		4
.L_216:
        /*0028*/ 	.word	index@(__assertfail)


	//----- nvinfo : EIATTR_MERCURY_ISA_VERSION
	.align		4
.L_217:
        /*002c*/ 	.byte	0x03, 0x5f
        /*002e*/ 	.short	0x0101


	//----- nvinfo : EIATTR_INT_WARP_WIDE_INSTR_OFFSETS
	.align		4
        /*0030*/ 	.byte	0x04, 0x31
        /*0032*/ 	.short	(.L_219 - .L_218)


	//   ....[0]....
.L_218:
        /*0034*/ 	.word	0x000001e0


	//   ....[1]....
        /*0038*/ 	.word	0x00000210


	//   ....[2]....
        /*003c*/ 	.word	0x000052e0


	//   ....[3]....
        /*0040*/ 	.word	0x00005750


	//   ....[4]....
        /*0044*/ 	.word	0x00005d30


	//----- nvinfo : EIATTR_COOP_GROUP_MASK_REGIDS
	.align		4
.L_219:
        /*0048*/ 	.byte	0x04, 0x29
        /*004a*/ 	.short	(.L_221 - .L_220)


	//   ....[0]....
.L_220:
        /*004c*/ 	.word	0xffffffff


	//   ....[1]....
        /*0050*/ 	.word	0xffffffff


	//   ....[2]....
        /*0054*/ 	.word	0xffffffff


	//   ....[3]....
        /*0058*/ 	.word	0xffffffff


	//   ....[4]....
        /*005c*/ 	.word	0xffffffff


	//   ....[5]....
        /*0060*/ 	.word	0xffffffff


	//   ....[6]....
        /*0064*/ 	.word	0xffffffff


	//   ....[7]....
        /*0068*/ 	.word	0xffffffff


	//   ....[8]....
        /*006c*/ 	.word	0xffffffff


	//   ....[9]....
        /*0070*/ 	.word	0xffffffff


	//   ....[10]....
        /*0074*/ 	.word	0xffffffff


	//   ....[11]....
        /*0078*/ 	.word	0xffffffff


	//   ....[12]....
        /*007c*/ 	.word	0xffffffff


	//   ....[13]....
        /*0080*/ 	.word	0xffffffff


	//   ....[14]....
        /*0084*/ 	.word	0x0500000f


	//   ....[15]....
        /*0088*/ 	.word	0x0500000f


	//   ....[16]....
        /*008c*/ 	.word	0x0500000f


	//   ....[17]....
        /*0090*/ 	.word	0x0500000f


	//----- nvinfo : EIATTR_COOP_GROUP_INSTR_OFFSETS
	.align		4
.L_221:
        /*0094*/ 	.byte	0x04, 0x28
        /*0096*/ 	.short	(.L_223 - .L_222)


	//   ....[0]....
.L_222:
        /*0098*/ 	.word	0x00000060


	//   ....[1]....
        /*009c*/ 	.word	0x000001f0


	//   ....[2]....
        /*00a0*/ 	.word	0x00000240


	//   ....[3]....
        /*00a4*/ 	.word	0x00000430


	//   ....[4]....
        /*00a8*/ 	.word	0x00000640


	//   ....[5]....
        /*00ac*/ 	.word	0x00000b90


	//   ....[6]....
        /*00b0*/ 	.word	0x00004440


	//   ....[7]....
        /*00b4*/ 	.word	0x00004a40


	//   ....[8]....
        /*00b8*/ 	.word	0x00004f80


	//   ....[9]....
        /*00bc*/ 	.word	0x00005210


	//   ....[10]....
        /*00c0*/ 	.word	0x00005450


	//   ....[11]....
        /*00c4*/ 	.word	0x00005680


	//   ....[12]....
        /*00c8*/ 	.word	0x00005930


	//   ....[13]....
        /*00cc*/ 	.word	0x00005c60


	//   ....[14]....
        /*00d0*/ 	.word	0x000080e0


	//   ....[15]....
        /*00d4*/ 	.word	0x00008250


	//   ....[16]....
        /*00d8*/ 	.word	0x000082c0


	//   ....[17]....
        /*00dc*/ 	.word	0x00008330


	//----- nvinfo : EIATTR_REG_RECONFIG
	.align		4
.L_223:
        /*00e0*/ 	.byte	0x01, 0x54
	.zero		2


	//----- nvinfo : EIATTR_SYSCALL_OFFSETS
	.align		4
        /*00e4*/ 	.byte	0x04, 0x46
        /*00e6*/ 	.short	(.L_225 - .L_224)


	//   ....[0]....
.L_224:
        /*00e8*/ 	.word	0x000007f0


	//   ....[1]....
        /*00ec*/ 	.word	0x000008e0


	//   ....[2]....
        /*00f0*/ 	.word	0x00000a40


	//   ....[3]....
        /*00f4*/ 	.word	0x00000b30


	//   ....[4]....
        /*00f8*/ 	.word	0x00000e20


	//   ....[5]....
        /*00fc*/ 	.word	0x00003ee0


	//   ....[6]....
        /*0100*/ 	.word	0x00004000


	//   ....[7]....
        /*0104*/ 	.word	0x00004120


	//   ....[8]....
        /*0108*/ 	.word	0x00004240


	//----- nvinfo : EIATTR_MBARRIER_INSTR_OFFSETS
	.align		4
.L_225:
        /*010c*/ 	.byte	0x04, 0x39
        /*010e*/ 	.short	(.L_227 - .L_226)


	//   ....[0]....
.L_226:
        /*0110*/ 	.word	0x000002e0
        /*0114*/ 	.word	0x000000ff
        /*0118*/ 	.word	0x00026800
        /*011c*/ 	.short	0x0100
        /*011e*/ 	.byte	0x06
	.zero		1


	//   ....[1]....
        /*0120*/ 	.word	0x000003e0
        /*0124*/ 	.word	0x000000ff
        /*0128*/ 	.word	0x00026810
        /*012c*/ 	.short	0x0100
        /*012e*/ 	.byte	0x08
	.zero		1


	//   ....[2]....
        /*0130*/ 	.word	0x000003f0
        /*0134*/ 	.word	0x000000ff
        /*0138*/ 	.word	0x00026820
        /*013c*/ 	.short	0x0100
        /*013e*/ 	.byte	0x08
	.zero		1


	//   ....[3]....
        /*0140*/ 	.word	0x00000400
        /*0144*/ 	.word	0x000000ff
        /*0148*/ 	.word	0x00026818
        /*014c*/ 	.short	0x0100
        /*014e*/ 	.byte	0x08
	.zero		1


	//   ....[4]....
        /*0150*/ 	.word	0x00000410
        /*0154*/ 	.word	0x000000ff
        /*0158*/ 	.word	0x00026828
        /*015c*/ 	.short	0x0100
        /*015e*/ 	.byte	0x08
	.zero		1


	//   ....[5]....
        /*0160*/ 	.word	0x00000540
        /*0164*/ 	.word	0x000000ff
        /*0168*/ 	.word	0x00026830
        /*016c*/ 	.short	0x0100
        /*016e*/ 	.byte	0x08
	.zero		1


	//   ....[6]....
        /*0170*/ 	.word	0x00000550
        /*0174*/ 	.word	0x000000ff
        /*0178*/ 	.word	0x00026840
        /*017c*/ 	.short	0x0100
        /*017e*/ 	.byte	0x08
	.zero		1


	//   ....[7]....
        /*0180*/ 	.word	0x00000560
        /*0184*/ 	.word	0x000000ff
        /*0188*/ 	.word	0x00026838
        /*018c*/ 	.short	0x0100
        /*018e*/ 	.byte	0x08
	.zero		1


	//   ....[8]....
        /*0190*/ 	.word	0x00000570
        /*0194*/ 	.word	0x000000ff
        /*0198*/ 	.word	0x00026848
        /*019c*/ 	.short	0x0100
        /*019e*/ 	.byte	0x08
	.zero		1


	//   ....[9]....
        /*01a0*/ 	.word	0x00000bd0
        /*01a4*/ 	.word	0x00000002
        /*01a8*/ 	.word	0x00026800
        /*01ac*/ 	.short	0x010a
        /*01ae*/ 	.byte	0x3f
	.zero		1


	//   ....[10]....
        /*01b0*/ 	.word	0x00000cd0
        /*01b4*/ 	.word	0x00000002
        /*01b8*/ 	.word	0x00026800
        /*01bc*/ 	.short	0x010a
        /*01be*/ 	.byte	0x3f
	.zero		1


	//   ....[11]....
        /*01c0*/ 	.word	0x00001680
        /*01c4*/ 	.word	0x000000ff
        /*01c8*/ 	.word	0x00026810
        /*01cc*/ 	.short	0x010a
        /*01ce*/ 	.byte	0x08
	.zero		1


	//   ....[12]....
        /*01d0*/ 	.word	0x000016c0
        /*01d4*/ 	.word	0x000000ff
        /*01d8*/ 	.word	0x00026810
        /*01dc*/ 	.short	0x010a
        /*01de*/ 	.byte	0x08
	.zero		1


	//   ....[13]....
        /*01e0*/ 	.word	0x00001b10
        /*01e4*/ 	.word	0x000000ff
        /*01e8*/ 	.word	0x00026830
        /*01ec*/ 	.short	0x010a
        /*01ee*/ 	.byte	0x08
	.zero		1


	//   ....[14]....
        /*01f0*/ 	.word	0x00001b50
        /*01f4*/ 	.word	0x000000ff
        /*01f8*/ 	.word	0x00026830
        /*01fc*/ 	.short	0x010a
        /*01fe*/ 	.byte	0x08
	.zero		1


	//   ....[15]....
        /*0200*/ 	.word	0x00003760
        /*0204*/ 	.word	0x000000ff
        /*0208*/ 	.word	0x00000000
        /*020c*/ 	.short	0x0101
        /*020e*/ 	.byte	0x0a
	.zero		1


	//   ....[16]....
        /*0210*/ 	.word	0x00003a70
        /*0214*/ 	.word	0x000000ff
        /*0218*/ 	.word	0x00000000
        /*021c*/ 	.short	0x0101
        /*021e*/ 	.byte	0x08
	.zero		1


	//   ....[17]....
        /*0220*/ 	.word	0x00006080
        /*0224*/ 	.word	0x00000000
        /*0228*/ 	.word	0x00026820
        /*022c*/ 	.short	0x010a
        /*022e*/ 	.byte	0x3f
	.zero		1


	//   ....[18]....
        /*0230*/ 	.word	0x00006980
        /*0234*/ 	.word	0x00000000
        /*0238*/ 	.word	0x00026840
        /*023c*/ 	.short	0x010a
        /*023e*/ 	.byte	0x3f
	.zero		1


	//   ....[19]....
        /*0240*/ 	.word	0x00006c80
        /*0244*/ 	.word	0x00000000
        /*0248*/ 	.word	0x00026828
        /*024c*/ 	.short	0x010a
        /*024e*/ 	.byte	0x3f
	.zero		1


	//   ....[20]....
        /*0250*/ 	.word	0x00006f00
        /*0254*/ 	.word	0x00000000
        /*0258*/ 	.word	0x00026848
        /*025c*/ 	.short	0x010a
        /*025e*/ 	.byte	0x3f
	.zero		1


	//   ....[21]....
        /*0260*/ 	.word	0x000071d0
        /*0264*/ 	.word	0x00000000
        /*0268*/ 	.word	0x00026820
        /*026c*/ 	.short	0x010a
        /*026e*/ 	.byte	0x3f
	.zero		1


	//   ....[22]....
        /*0270*/ 	.word	0x000074c0
        /*0274*/ 	.word	0x00000000
        /*0278*/ 	.word	0x00026840
        /*027c*/ 	.short	0x010a
        /*027e*/ 	.byte	0x3f
	.zero		1


	//   ....[23]....
        /*0280*/ 	.word	0x000077a0
        /*0284*/ 	.word	0x00000000
        /*0288*/ 	.word	0x00026828
        /*028c*/ 	.short	0x010a
        /*028e*/ 	.byte	0x3f
	.zero		1


	//   ....[24]....
        /*0290*/ 	.word	0x00007a80
        /*0294*/ 	.word	0x00000003
        /*0298*/ 	.word	0x00026840
        /*029c*/ 	.short	0x010a
        /*029e*/ 	.byte	0x3f
	.zero		1


	//   ....[25]....
        /*02a0*/ 	.word	0x00007f40
        /*02a4*/ 	.word	0x00000006
        /*02a8*/ 	.word	0x00000000
        /*02ac*/ 	.short	0x010a
        /*02ae*/ 	.byte	0x3f
	.zero		1


	//   ....[26]....
        /*02b0*/ 	.word	0x00007fa0
        /*02b4*/ 	.word	0x00000003
        /*02b8*/ 	.word	0x00000000
        /*02bc*/ 	.short	0x010a
        /*02be*/ 	.byte	0x3f
	.zero		1


	//   ....[27]....
        /*02c0*/ 	.word	0x00008000
        /*02c4*/ 	.word	0x00000000
        /*02c8*/ 	.word	0x00000000
        /*02cc*/ 	.short	0x010a
        /*02ce*/ 	.byte	0x3f
	.zero		1


	//   ....[28]....
        /*02d0*/ 	.word	0x00008030
        /*02d4*/ 	.word	0x00000003
        /*02d8*/ 	.word	0x00000000
        /*02dc*/ 	.short	0x010a
        /*02de*/ 	.byte	0x3f
	.zero		1


	//   ....[29]....
        /*02e0*/ 	.word	0x00008110
        /*02e4*/ 	.word	0x00000002
        /*02e8*/ 	.word	0x00026800
        /*02ec*/ 	.short	0x010a
        /*02ee*/ 	.byte	0x3f
	.zero		1


	//   ....[30]....
        /*02f0*/ 	.word	0x00008170
        /*02f4*/ 	.word	0x00000005
        /*02f8*/ 	.word	0x00026810
        /*02fc*/ 	.short	0x010a
        /*02fe*/ 	.byte	0x3f
	.zero		1


	//   ....[31]....
        /*0300*/ 	.word	0x000081d0
        /*0304*/ 	.word	0x00000005
        /*0308*/ 	.word	0x00026830
        /*030c*/ 	.short	0x010a
        /*030e*/ 	.byte	0x3f
	.zero		1


	//   ....[32]....
        /*0310*/ 	.word	0x00008370
        /*0314*/ 	.word	0x00000000
        /*0318*/ 	.word	0x00026820
        /*031c*/ 	.short	0x010a
        /*031e*/ 	.byte	0x3f
	.zero		1


	//   ....[33]....
        /*0320*/ 	.word	0x000083c0
        /*0324*/ 	.word	0x00000000
        /*0328*/ 	.word	0x00026840
        /*032c*/ 	.short	0x010a
        /*032e*/ 	.byte	0x3f
	.zero		1


	//   ....[34]....
        /*0330*/ 	.word	0x00008410
        /*0334*/ 	.word	0x00000000
        /*0338*/ 	.word	0x00026828
        /*033c*/ 	.short	0x010a
        /*033e*/ 	.byte	0x3f
	.zero		1


	//   ....[35]....
        /*0340*/ 	.word	0x00008460
        /*0344*/ 	.word	0x00000000
        /*0348*/ 	.word	0x00026848
        /*034c*/ 	.short	0x010a
        /*034e*/ 	.byte	0x3f
	.zero		1


	//   ....[36]....
        /*0350*/ 	.word	0x000084c0
        /*0354*/ 	.word	0x00000000
        /*0358*/ 	.word	0x00026820
        /*035c*/ 	.short	0x010a
        /*035e*/ 	.byte	0x3f
	.zero		1


	//   ....[37]....
        /*0360*/ 	.word	0x00008510
        /*0364*/ 	.word	0x00000000
        /*0368*/ 	.word	0x00026840
        /*036c*/ 	.short	0x010a
        /*036e*/ 	.byte	0x3f
	.zero		1


	//   ....[38]....
        /*0370*/ 	.word	0x00008560
        /*0374*/ 	.word	0x00000000
        /*0378*/ 	.word	0x00026828
        /*037c*/ 	.short	0x010a
        /*037e*/ 	.byte	0x3f
	.zero		1


	//   ....[39]....
        /*0380*/ 	.word	0x000085b0
        /*0384*/ 	.word	0x00000003
        /*0388*/ 	.word	0x00026840
        /*038c*/ 	.short	0x010a
        /*038e*/ 	.byte	0x3f
	.zero		1


	//   ....[40]....
        /*0390*/ 	.word	0x00008690
        /*0394*/ 	.word	0x00000006
        /*0398*/ 	.word	0x00000000
        /*039c*/ 	.short	0x010a
        /*039e*/ 	.byte	0x3f
	.zero		1


	//   ....[41]....
        /*03a0*/ 	.word	0x000086e0
        /*03a4*/ 	.word	0x00000003
        /*03a8*/ 	.word	0x00000000
        /*03ac*/ 	.short	0x010a
        /*03ae*/ 	.byte	0x3f
	.zero		1


	//   ....[42]....
        /*03b0*/ 	.word	0x00008730
        /*03b4*/ 	.word	0x00000000
        /*03b8*/ 	.word	0x00000000
        /*03bc*/ 	.short	0x010a
        /*03be*/ 	.byte	0x3f
	.zero		1


	//----- nvinfo : EIATTR_NUM_MBARRIERS
	.align		4
.L_227:
        /*03c0*/ 	.byte	0x03, 0x38
        /*03c2*/ 	.short	0x0009


	//----- nvinfo : EIATTR_EXIT_INSTR_OFFSETS
	.align		4
        /*03c4*/ 	.byte	0x04, 0x1c
        /*03c6*/ 	.short	(.L_229 - .L_228)


	//   ....[0]....
.L_228:
        /*03c8*/ 	.word	0x000006a0


	//   ....[1]....
        /*03cc*/ 	.word	0x000049f0


	//   ....[2]....
        /*03d0*/ 	.word	0x00004a80


	//   ....[3]....
        /*03d4*/ 	.word	0x00004ab0


	//   ....[4]....
        /*03d8*/ 	.word	0x00004c00


	//   ....[5]....
        /*03dc*/ 	.word	0x000057f0


	//   ....[6]....
        /*03e0*/ 	.word	0x00005d90


	//   ....[7]....
        /*03e4*/ 	.word	0x00008080


	//----- nvinfo : EIATTR_MAX_THREADS
	.align		4
.L_229:
        /*03e8*/ 	.byte	0x04, 0x05
        /*03ea*/ 	.short	(.L_231 - .L_230)
.L_230:
        /*03ec*/ 	.word	0x00000180
        /*03f0*/ 	.word	0x00000001
        /*03f4*/ 	.word	0x00000001


	//----- nvinfo : EIATTR_CRS_STACK_SIZE
	.align		4
.L_231:
        /*03f8*/ 	.byte	0x04, 0x1e
        /*03fa*/ 	.short	(.L_233 - .L_232)
.L_232:
        /*03fc*/ 	.word	0x00000000


	//----- nvinfo : EIATTR_CBANK_PARAM_SIZE
	.align		4
.L_233:
        /*0400*/ 	.byte	0x03, 0x19
        /*0402*/ 	.short	0x0970


	//----- nvinfo : EIATTR_PARAM_CBANK
	.align		4
        /*0404*/ 	.byte	0x04, 0x0a
        /*0406*/ 	.short	(.L_235 - .L_234)
	.align		4
.L_234:
        /*0408*/ 	.word	index@(.nv.constant0._ZN7cutlass13device_kernelIN5flash11enable_sm90INS1_16FlashAttnBwdSm90INS1_25CollectiveMainloopBwdSm90ILi2ELi2ELi2EN4cute5tupleIJNS5_1CILi1EEES8_S8_EEENS6_IJNS7_ILi64EEENS7_ILi128EEENS7_ILi96EEEEEENS_6half_tEfNS_4arch4Sm90ELb0ELb0ELb0ELb0ELb1ELb1ELb0ELb0ELi2ELi1ELi2ELi1ELb1EEENS1_21CollectiveEpilogueBwdISD_SE_SG_Li256ELb0ELb0ELi1EEENS1_19SingleTileSchedulerILb0ELb0ELb0ELi128EEEEEEEEEvNT_6ParamsE)
        /*040c*/ 	.short	0x0210
        /*040e*/ 	.short	0x0970


	//----- nvinfo : EIATTR_SW_WAR
	.align		4
.L_235:
        /*0410*/ 	.byte	0x04, 0x36
        /*0412*/ 	.short	(.L_237 - .L_236)
.L_236:
        /*0414*/ 	.word	0x00000008
.L_237:


//--------------------- .nv.info._ZN7cutlass13device_kernelIN5flash11enable_sm90INS1_16FlashAttnBwdSm90INS1_25CollectiveMainloopBwdSm90ILi2ELi2ELi2EN4cute5tupleIJNS5_1CILi1EEES8_S8_EEENS6_IJNS7_ILi64EEENS7_ILi128EEENS7_ILi96EEEEEENS_6half_tEfNS_4arch4Sm90ELb0ELb0ELb0ELb0ELb0ELb1ELb0ELb0ELi2ELi1ELi2ELi1ELb1EEENS1_24CollectiveEpilogueBwdGQAISD_fSG_Li256ELb0ELb0EEENS1_19SingleTileSchedulerILb0ELb0ELb0ELi128EEEEEEEEEvNT_6ParamsE --------------------------
	.section	.nv.info._ZN7cutlass13device_kernelIN5flash11enable_sm90INS1_16FlashAttnBwdSm90INS1_25CollectiveMainloopBwdSm90ILi2ELi2ELi2EN4cute5tupleIJNS5_1CILi1EEES8_S8_EEENS6_IJNS7_ILi64EEENS7_ILi128EEENS7_ILi96EEEEEENS_6half_tEfNS_4arch4Sm90ELb0ELb0ELb0ELb0ELb0ELb1ELb0ELb0ELi2ELi1ELi2ELi1ELb1EEENS1_24CollectiveEpilogueBwdGQAISD_fSG_Li256ELb0ELb0EEENS1_19SingleTileSchedulerILb0ELb0ELb0ELi128EEEEEEEEEvNT_6ParamsE,"",@"SHT_CUDA_INFO"
	.sectionflags	@""
	.align	4


	//----- nvinfo : EIATTR_CUDA_API_VERSION
	.align		4
        /*0000*/ 	.byte	0x04, 0x37
        /*0002*/ 	.short	(.L_239 - .L_238)
.L_238:
        /*0004*/ 	.word	0x00000082


	//----- nvinfo : EIATTR_KPARAM_INFO
	.align		4
.L_239:
        /*0008*/ 	.byte	0x04, 0x17
        /*000a*/ 	.short	(.L_241 - .L_240)
.L_240:
        /*000c*/ 	.word	0x00000000
        /*0010*/ 	.short	0x0000
        /*0012*/ 	.short	0x0070
        /*0014*/ 	.byte	0x00, 0xf0, 0x01, 0x1a


	//----- nvinfo : EIATTR_SPARSE_MMA_MASK
	.align		4
.L_241:
        /*0018*/ 	.byte	0x03, 0x50
        /*001a*/ 	.short	0x0000


	//----- nvinfo : EIATTR_MAXREG_COUNT
	.align		4
        /*001c*/ 	.byte	0x03, 0x1b
        /*001e*/ 	.short	0x00a8


	//----- nvinfo : EIATTR_NUM_BARRIERS
	.align		4
        /*0020*/ 	.byte	0x02, 0x4c
        /*0022*/ 	.byte	0x10
	.zero		1


	//----- nvinfo : EIATTR_EXTERNS
	.align		4
        /*0024*/ 	.byte	0x04, 0x0f
        /*0026*/ 	.short	(.L_243 - .L_242)


	//   ....[0]....
	.align		4
.L_242:
        /*0028*/ 	.word	index@(__assertfail)


	//----- nvinfo : EIATTR_MERCURY_ISA_VERSION
	.align		4
.L_243:
        /*002c*/ 	.byte	0x03, 0x5f
        /*002e*/ 	.short	0x0101


	//----- nvinfo : EIATTR_INT_WARP_WIDE_INSTR_OFFSETS
	.align		4
        /*0030*/ 	.byte	0x04, 0x31
        /*0032*/ 	.short	(.L_245 - .L_244)


	//   ....[0]....
.L_244:
        /*0034*/ 	.word	0x00000180


	//   ....[1]....
        /*0038*/ 	.word	0x000001b0


	//----- nvinfo : EIATTR_COOP_GROUP_MASK_REGIDS
	.align		4
.L_245:
        /*003c*/ 	.byte	0x04, 0x29
        /*003e*/ 	.short	(.L_247 - .L_246)


	//   ....[0]....
.L_246:
        /*0040*/ 	.word	0xffffffff


	//   ....[1]....
        /*0044*/ 	.word	0xffffffff


	//   ....[2]....
        /*0048*/ 	.word	0xffffffff


	//   ....[3]....
        /*004c*/ 	.word	0xffffffff


	//   ....[4]....
        /*0050*/ 	.word	0xffffffff


	//   ....[5]....
        /*0054*/ 	.word	0xffffffff


	//   ....[6]....
        /*0058*/ 	.word	0xffffffff


	//   ....[7]....
        /*005c*/ 	.word	0x0500000f


	//----- nvinfo : EIATTR_COOP_GROUP_INSTR_OFFSETS
	.align		4
.L_247:
        /*0060*/ 	.byte	0x04, 0x28
        /*0062*/ 	.short	(.L_249 - .L_248)


	//   ....[0]....
.L_248:
        /*0064*/ 	.word	0x00000050


	//   ....[1]....
        /*0068*/ 	.word	0x00000190


	//   ....[2]....
        /*006c*/ 	.word	0x000001e0


	//   ....[3]....
        /*0070*/ 	.word	0x000003d0


	//   ....[4]....
        /*0074*/ 	.word	0x000005e0


	//   ....[5]....
        /*0078*/ 	.word	0x00000b20


	//   ....[6]....
        /*007c*/ 	.word	0x000047d0


	//   ....[7]....
        /*0080*/ 	.word	0x00007670


	//----- nvinfo : EIATTR_REG_RECONFIG
	.align		4
.L_249:
        /*0084*/ 	.byte	0x01, 0x54
	.zero		2


	//----- nvinfo : EIATTR_SYSCALL_OFFSETS
	.align		4
        /*0088*/ 	.byte	0x04, 0x46
        /*008a*/ 	.short	(.L_251 - .L_250)


	//   ....[0]....
.L_250:
        /*008c*/ 	.word	0x00000780


	//   ....[1]....
        /*0090*/ 	.word	0x00000870


	//   ....[2]....
        /*0094*/ 	.word	0x000009d0


	//   ....[3]....
        /*0098*/ 	.word	0x00000ac0


	//   ....[4]....
        /*009c*/ 	.word	0x00000d40


	//----- nvinfo : EIATTR_MBARRIER_INSTR_OFFSETS
	.align		4
.L_251:
        /*00a0*/ 	.byte	0x04, 0x39
        /*00a2*/ 	.short	(.L_253 - .L_252)


	//   ....[0]....
.L_252:
        /*00a4*/ 	.word	0x00000280
        /*00a8*/ 	.word	0x000000ff
        /*00ac*/ 	.word	0x00026800
        /*00b0*/ 	.short	0x0100
        /*00b2*/ 	.byte	0x06
	.zero		1


	//   ....[1]....
        /*00b4*/ 	.word	0x00000380
        /*00b8*/ 	.word	0x000000ff
        /*00bc*/ 	.word	0x00026810
        /*00c0*/ 	.short	0x0100
        /*00c2*/ 	.byte	0x08
	.zero		1


	//   ....[2]....
        /*00c4*/ 	.word	0x00000390
        /*00c8*/ 	.word	0x000000ff
        /*00cc*/ 	.word	0x00026820
        /*00d0*/ 	.short	0x0100
        /*00d2*/ 	.byte	0x08
	.zero		1


	//   ....[3]....
        /*00d4*/ 	.word	0x000003a0
        /*00d8*/ 	.word	0x000000ff
        /*00dc*/ 	.word	0x00026818
        /*00e0*/ 	.short	0x0100
        /*00e2*/ 	.byte	0x08
	.zero		1


	//   ....[4]....
        /*00e4*/ 	.word	0x000003b0
        /*00e8*/ 	.word	0x000000ff
        /*00ec*/ 	.word	0x00026828
        /*00f0*/ 	.short	0x0100
        /*00f2*/ 	.byte	0x08
	.zero		1


	//   ....[5]....
        /*00f4*/ 	.word	0x000004e0
        /*00f8*/ 	.word	0x000000ff
        /*00fc*/ 	.word	0x00026830
        /*0100*/ 	.short	0x0100
        /*0102*/ 	.byte	0x08
	.zero		1


	//   ....[6]....
        /*0104*/ 	.word	0x000004f0
        /*0108*/ 	.word	0x000000ff
        /*010c*/ 	.word	0x00026840
        /*0110*/ 	.short	0x0100
        /*0112*/ 	.byte	0x08
	.zero		1


	//   ....[7]....
        /*0114*/ 	.word	0x00000500
        /*0118*/ 	.word	0x000000ff
        /*011c*/ 	.word	0x00026838
        /*0120*/ 	.short	0x0100
        /*0122*/ 	.byte	0x08
	.zero		1


	//   ....[8]....
        /*0124*/ 	.word	0x00000510
        /*0128*/ 	.word	0x000000ff
        /*012c*/ 	.word	0x00026848
        /*0130*/ 	.short	0x0100
        /*0132*/ 	.byte	0x08
	.zero		1


	//   ....[9]....
        /*0134*/ 	.word	0x00000b50
        /*0138*/ 	.word	0x00000012
        /*013c*/ 	.word	0x00026800
        /*0140*/ 	.short	0x010a
        /*0142*/ 	.byte	0x3f
	.zero		1


	//   ....[10]....
        /*0144*/ 	.word	0x00000c00
        /*0148*/ 	.word	0x00000012
        /*014c*/ 	.word	0x00026800
        /*0150*/ 	.short	0x010a
        /*0152*/ 	.byte	0x3f
	.zero		1


	//   ....[11]....
        /*0154*/ 	.word	0x000018d0
        /*0158*/ 	.word	0x000000ff
        /*015c*/ 	.word	0x00026810
        /*0160*/ 	.short	0x010a
        /*0162*/ 	.byte	0x08
	.zero		1


	//   ....[12]....
        /*0164*/ 	.word	0x00001910
        /*0168*/ 	.word	0x000000ff
        /*016c*/ 	.word	0x00026810
        /*0170*/ 	.short	0x010a
        /*0172*/ 	.byte	0x08
	.zero		1


	//   ....[13]....
        /*0174*/ 	.word	0x00001d60
        /*0178*/ 	.word	0x000000ff
        /*017c*/ 	.word	0x00026830
        /*0180*/ 	.short	0x010a
        /*0182*/ 	.byte	0x08
	.zero		1


	//   ....[14]....
        /*0184*/ 	.word	0x00001da0
        /*0188*/ 	.word	0x000000ff
        /*018c*/ 	.word	0x00026830
        /*0190*/ 	.short	0x010a
        /*0192*/ 	.byte	0x08
	.zero		1


	//   ....[15]....
        /*0194*/ 	.word	0x000039e0
        /*0198*/ 	.word	0x000000ff
        /*019c*/ 	.word	0x00000000
        /*01a0*/ 	.short	0x0101
        /*01a2*/ 	.byte	0x0a
	.zero		1


	//   ....[16]....
        /*01a4*/ 	.word	0x00003cc0
        /*01a8*/ 	.word	0x000000ff
        /*01ac*/ 	.word	0x00000000
        /*01b0*/ 	.short	0x0101
        /*01b2*/ 	.byte	0x08
	.zero		1


	//   ....[17]....
        /*01b4*/ 	.word	0x000055d0
        /*01b8*/ 	.word	0x00000000
        /*01bc*/ 	.word	0x00026820
        /*01c0*/ 	.short	0x010a
        /*01c2*/ 	.byte	0x3f
	.zero		1


	//   ....[18]....
        /*01c4*/ 	.word	0x00005f20
        /*01c8*/ 	.word	0x00000000
        /*01cc*/ 	.word	0x00026840
        /*01d0*/ 	.short	0x010a
        /*01d2*/ 	.byte	0x3f
	.zero		1


	//   ....[19]....
        /*01d4*/ 	.word	0x00006220
        /*01d8*/ 	.word	0x00000000
        /*01dc*/ 	.word	0x00026828
        /*01e0*/ 	.short	0x010a
        /*01e2*/ 	.byte	0x3f
	.zero		1


	//   ....[20]....
        /*01e4*/ 	.word	0x000064a0
        /*01e8*/ 	.word	0x00000000
        /*01ec*/ 	.word	0x00026848
        /*01f0*/ 	.short	0x010a
        /*01f2*/ 	.byte	0x3f
	.zero		1


	//   ....[21]....
        /*01f4*/ 	.word	0x00006770
        /*01f8*/ 	.word	0x00000000
        /*01fc*/ 	.word	0x00026820
        /*0200*/ 	.short	0x010a
        /*0202*/ 	.byte	0x3f
	.zero		1


	//   ....[22]....
        /*0204*/ 	.word	0x00006a60
        /*0208*/ 	.word	0x00000000
        /*020c*/ 	.word	0x00026840
        /*0210*/ 	.short	0x010a
        /*0212*/ 	.byte	0x3f
	.zero		1


	//   ....[23]....
        /*0214*/ 	.word	0x00006d40
        /*0218*/ 	.word	0x00000000
        /*021c*/ 	.word	0x00026828
        /*0220*/ 	.short	0x010a
        /*0222*/ 	.byte	0x3f
	.zero		1


	//   ....[24]....
        /*0224*/ 	.word	0x00007020
        /*0228*/ 	.word	0x00000003
        /*022c*/ 	.word	0x00026840
        /*0230*/ 	.short	0x010a
        /*0232*/ 	.byte	0x3f
	.zero		1


	//   ....[25]....
        /*0234*/ 	.word	0x000074d0
        /*0238*/ 	.word	0x00000006
        /*023c*/ 	.word	0x00000000
        /*0240*/ 	.short	0x010a
        /*0242*/ 	.byte	0x3f
	.zero		1


	//   ....[26]....
        /*0244*/ 	.word	0x00007530
        /*0248*/ 	.word	0x00000003
        /*024c*/ 	.word	0x00000000
        /*0250*/ 	.short	0x010a
        /*0252*/ 	.byte	0x3f
	.zero		1


	//   ....[27]....
        /*0254*/ 	.word	0x00007590
        /*0258*/ 	.word	0x00000000
        /*025c*/ 	.word	0x00000000
        /*0260*/ 	.short	0x010a
        /*0262*/ 	.byte	0x3f
	.zero		1


	//   ....[28]....
        /*0264*/ 	.word	0x000075c0
        /*0268*/ 	.word	0x00000003
        /*026c*/ 	.word	0x00000000
        /*0270*/ 	.short	0x010a
        /*0272*/ 	.byte	0x3f
	.zero		1


	//   ....[29]....
        /*0274*/ 	.word	0x000076a0
        /*0278*/ 	.word	0x00000012
        /*027c*/ 	.word	0x00026800
        /*0280*/ 	.short	0x010a
        /*0282*/ 	.byte	0x3f
	.zero		1


	//   ....[30]....
        /*0284*/ 	.word	0x00007700
        /*0288*/ 	.word	0x00000005
        /*028c*/ 	.word	0x00026810
        /*0290*/ 	.short	0x010a
        /*0292*/ 	.byte	0x3f
	.zero		1


	//   ....[31]....
        /*0294*/ 	.word	0x00007760
        /*0298*/ 	.word	0x00000079
        /*029c*/ 	.word	0x00026830
        /*02a0*/ 	.short	0x010a
        /*02a2*/ 	.byte	0x3f
	.zero		1


	//   ....[32]....
        /*02a4*/ 	.word	0x000077b0
        /*02a8*/ 	.word	0x00000000
        /*02ac*/ 	.word	0x00026820
        /*02b0*/ 	.short	0x010a
        /*02b2*/ 	.byte	0x3f
	.zero		1


	//   ....[33]....
        /*02b4*/ 	.word	0x00007800
        /*02b8*/ 	.word	0x00000000
        /*02bc*/ 	.word	0x00026840
        /*02c0*/ 	.short	0x010a
        /*02c2*/ 	.byte	0x3f
	.zero		1


	//   ....[34]....
        /*02c4*/ 	.word	0x00007850
        /*02c8*/ 	.word	0x00000000
        /*02cc*/ 	.word	0x00026828
        /*02d0*/ 	.short	0x010a
        /*02d2*/ 	.byte	0x3f
	.zero		1


	//   ....[35]....
        /*02d4*/ 	.word	0x000078a0
        /*02d8*/ 	.word	0x00000000
        /*02dc*/ 	.word	0x00026848
        /*02e0*/ 	.short	0x010a
        /*02e2*/ 	.byte	0x3f
	.zero		1


	//   ....[36]....
        /*02e4*/ 	.word	0x00007900
        /*02e8*/ 	.word	0x00000000
        /*02ec*/ 	.word	0x00026820
        /*02f0*/ 	.short	0x010a
        /*02f2*/ 	.byte	0x3f
	.zero		1


	//   ....[37]....
        /*02f4*/ 	.word	0x00007950
        /*02f8*/ 	.word	0x00000000
        /*02fc*/ 	.word	0x00026840
        /*0300*/ 	.short	0x010a
        /*0302*/ 	.byte	0x3f
	.zero		1


	//   ....[38]....
        /*0304*/ 	.word	0x000079a0
        /*0308*/ 	.word	0x00000000
        /*030c*/ 	.word	0x00026828
        /*0310*/ 	.short	0x010a
        /*0312*/ 	.byte	0x3f
	.zero		1


	//   ....[39]....
        /*0314*/ 	.word	0x000079f0
        /*0318*/ 	.word	0x00000003
        /*031c*/ 	.word	0x00026840
        /*0320*/ 	.short	0x010a
        /*0322*/ 	.byte	0x3f
	.zero		1


	//   ....[40]....
        /*0324*/ 	.word	0x00007ad0
        /*0328*/ 	.word	0x00000006
        /*032c*/ 	.word	0x00000000
        /*0330*/ 	.short	0x010a
        /*0332*/ 	.byte	0x3f
	.zero		1


	//   ....[41]....
        /*0334*/ 	.word	0x00007b20
        /*0338*/ 	.word	0x00000003
        /*033c*/ 	.word	0x00000000
        /*0340*/ 	.short	0x010a
        /*0342*/ 	.byte	0x3f
	.zero		1


	//   ....[42]....
        /*0344*/ 	.word	0x00007b70
        /*0348*/ 	.word	0x00000000
        /*034c*/ 	.word	0x00000000
        /*0350*/ 	.short	0x010a
        /*0352*/ 	.byte	0x3f
	.zero		1


	//----- nvinfo : EIATTR_NUM_MBARRIERS
	.align		4
.L_253:
        /*0354*/ 	.byte	0x03, 0x38
        /*0356*/ 	.short	0x0009


	//----- nvinfo : EIATTR_EXIT_INSTR_OFFSETS
	.align		4
        /*0358*/ 	.byte	0x04, 0x1c
        /*035a*/ 	.short	(.L_255 - .L_254)


	//   ....[0]....
.L_254:
        /*035c*/ 	.word	0x00007610


	//----- nvinfo : EIATTR_MAX_THREADS
	.align		4
.L_255:
        /*0360*/ 	.byte	0x04, 0x05
        /*0362*/ 	.short	(.L_257 - .L_256)
.L_256:
        /*0364*/ 	.word	0x00000180
        /*0368*/ 	.word	0x00000001
        /*036c*/ 	.word	0x00000001


	//----- nvinfo : EIATTR_CRS_STACK_SIZE
	.align		4
.L_257:
        /*0370*/ 	.byte	0x04, 0x1e
        /*0372*/ 	.short	(.L_259 - .L_258)
.L_258:
        /*0374*/ 	.word	0x00000000


	//----- nvinfo : EIATTR_CBANK_PARAM_SIZE
	.align		4
.L_259:
        /*0378*/ 	.byte	0x03, 0x19
        /*037a*/ 	.short	0x06f0


	//----- nvinfo : EIATTR_PARAM_CBANK
	.align		4
        /*037c*/ 	.byte	0x04, 0x0a
        /*037e*/ 	.short	(.L_261 - .L_260)
	.align		4
.L_260:
        /*0380*/ 	.word	index@(.nv.constant0._ZN7cutlass13device_kernelIN5flash11enable_sm90INS1_16FlashAttnBwdSm90INS1_25CollectiveMainloopBwdSm90ILi2ELi2ELi2EN4cute5tupleIJNS5_1CILi1EEES8_S8_EEENS6_IJNS7_ILi64EEENS7_ILi128EEENS7_ILi96EEEEEENS_6half_tEfNS_4arch4Sm90ELb0ELb0ELb0ELb0ELb0ELb1ELb0ELb0ELi2ELi1ELi2ELi1ELb1EEENS1_24CollectiveEpilogueBwdGQAISD_fSG_Li256ELb0ELb0EEENS1_19SingleTileSchedulerILb0ELb0ELb0ELi128EEEEEEEEEvNT_6ParamsE)
        /*0384*/ 	.short	0x0210
        /*0386*/ 	.short	0x06f0


	//----- nvinfo : EIATTR_SW_WAR
	.align		4
.L_261:
        /*0388*/ 	.byte	0x04, 0x36
        /*038a*/ 	.short	(.L_263 - .L_262)
.L_262:
        /*038c*/ 	.word	0x00000008
.L_263:


//--------------------- .nv.info._ZN7cutlass13device_kernelIN5flash11enable_sm90INS1_16FlashAttnBwdSm90INS1_25CollectiveMainloopBwdSm90ILi2ELi2ELi2EN4cute5tupleIJNS5_1CILi1EEES8_S8_EEENS6_IJNS7_ILi64EEENS7_ILi128EEENS7_ILi96EEEEEENS_6half_tEfNS_4arch4Sm90ELb0ELb0ELb0ELb0ELb1ELb1ELb0ELb0ELi2ELi1ELi2ELi1ELb1EEENS1_24CollectiveEpilogueBwdGQAISD_fSG_Li256ELb0ELb1EEENS1_19SingleTileSchedulerILb0ELb0ELb0ELi128EEEEEEEEEvNT_6ParamsE --------------------------
	.section	.nv.info._ZN7cutlass13device_kernelIN5flash11enable_sm90INS1_16FlashAttnBwdSm90INS1_25CollectiveMainloopBwdSm90ILi2ELi2ELi2EN4cute5tupleIJNS5_1CILi1EEES8_S8_EEENS6_IJNS7_ILi64EEENS7_ILi128EEENS7_ILi96EEEEEENS_6half_tEfNS_4arch4Sm90ELb0ELb0ELb0ELb0ELb1ELb1ELb0ELb0ELi2ELi1ELi2ELi1ELb1EEENS1_24CollectiveEpilogueBwdGQAISD_fSG_Li256ELb0ELb1EEENS1_19SingleTileSchedulerILb0ELb0ELb0ELi128EEEEEEEEEvNT_6ParamsE,"",@"SHT_CUDA_INFO"
	.sectionflags	@""
	.align	4


	//----- nvinfo : EIATTR_CUDA_API_VERSION
	.align		4
        /*0000*/ 	.byte	0x04, 0x37
        /*0002*/ 	.short	(.L_265 - .L_264)
.L_264:
        /*0004*/ 	.word	0x00000082


	//----- nvinfo : EIATTR_KPARAM_INFO
	.align		4
.L_265:
        /*0008*/ 	.byte	0x04, 0x17
        /*000a*/ 	.short	(.L_267 - .L_266)
.L_266:
        /*000c*/ 	.word	0x00000000
        /*0010*/ 	.short	0x0000
        /*0012*/ 	.short	0x0070
        /*0014*/ 	.byte	0x00, 0xf0, 0x01, 0x1a


	//----- nvinfo : EIATTR_SPARSE_MMA_MASK
	.align		4
.L_267:
        /*0018*/ 	.byte	0x03, 0x50
        /*001a*/ 	.short	0x0000


	//----- nvinfo : EIATTR_MAXREG_COUNT
	.align		4
        /*001c*/ 	.byte	0x03, 0x1b
        /*001e*/ 	.short	0x00a8


	//----- nvinfo : EIATTR_NUM_BARRIERS
	.align		4
        /*0020*/ 	.byte	0x02, 0x4c
        /*0022*/ 	.byte	0x10
	.zero		1


	//----- nvinfo : EIATTR_EXTERNS
	.align		4
        /*0024*/ 	.byte	0x04, 0x0f
        /*0026*/ 	.short	(.L_269 - .L_268)


	//   ....[0]....
	.align		4
.L_268:
        /*0028*/ 	.word	index@(__assertfail)


	//----- nvinfo : EIATTR_MERCURY_ISA_VERSION
	.align		4
.L_269:
        /*002c*/ 	.byte	0x03, 0x5f
        /*002e*/ 	.short	0x0101


	//----- nvinfo : EIATTR_INT_WARP_WIDE_INSTR_OFFSETS
	.align		4
        /*0030*/ 	.byte	0x04, 0x31
        /*0032*/ 	.short	(.L_271 - .L_270)


	//   ....[0]....
.L_270:
        /*0034*/ 	.word	0x00000180


	//   ....[1]....
        /*0038*/ 	.word	0x000001b0


	//   ....[2]....
        /*003c*/ 	.word	0x00005550


	//   ....[3]....
        /*0040*/ 	.word	0x000059c0


	//   ....[4]....
        /*0044*/ 	.word	0x00005f90


	//----- nvinfo : EIATTR_COOP_GROUP_MASK_REGIDS
	.align		4
.L_271:
        /*0048*/ 	.byte	0x04, 0x29
        /*004a*/ 	.short	(.L_273 - .L_272)


	//   ....[0]....
.L_272:
        /*004c*/ 	.word	0xffffffff


	//   ....[1]....
        /*0050*/ 	.word	0xffffffff


	//   ....[2]....
        /*0054*/ 	.word	0xffffffff


	//   ....[3]....
        /*0058*/ 	.word	0xffffffff


	//   ....[4]....
        /*005c*/ 	.word	0xffffffff


	//   ....[5]....
        /*0060*/ 	.word	0xffffffff


	//   ....[6]....
        /*0064*/ 	.word	0xffffffff


	//   ....[7]....
        /*0068*/ 	.word	0xffffffff


	//   ....[8]....
        /*006c*/ 	.word	0xffffffff


	//   ....[9]....
        /*0070*/ 	.word	0xffffffff


	//   ....[10]....
        /*0074*/ 	.word	0xffffffff


	//   ....[11]....
        /*0078*/ 	.word	0xffffffff


	//   ....[12]....
        /*007c*/ 	.word	0xffffffff


	//   ....[13]....
        /*0080*/ 	.word	0xffffffff


	//   ....[14]....
        /*0084*/ 	.word	0xffffffff


	//   ....[15]....
        /*0088*/ 	.word	0xffffffff


	//   ....[16]....
        /*008c*/ 	.word	0xffffffff


	//   ....[17]....
        /*0090*/ 	.word	0x0500000f


	//   ....[18]....
        /*0094*/ 	.word	0x0500000f


	//   ....[19]....
        /*0098*/ 	.word	0x0500000f


	//   ....[20]....
        /*009c*/ 	.word	0x0500000f


	//   ....[21]....
        /*00a0*/ 	.word	0x0500000f


	//   ....[22]....
        /*00a4*/ 	.word	0x0500000f


	//----- nvinfo : EIATTR_COOP_GROUP_INSTR_OFFSETS
	.align		4
.L_273:
        /*00a8*/ 	.byte	0x04, 0x28
        /*00aa*/ 	.short	(.L_275 - .L_274)


	//   ....[0]....
.L_274:
        /*00ac*/ 	.word	0x00000050


	//   ....[1]....
        /*00b0*/ 	.word	0x00000190


	//   ....[2]....
        /*00b4*/ 	.word	0x000001e0


	//   ....[3]....
        /*00b8*/ 	.word	0x000003d0


	//   ....[4]....
        /*00bc*/ 	.word	0x000005f0


	//   ....[5]....
        /*00c0*/ 	.word	0x00000b30


	//   ....[6]....
        /*00c4*/ 	.word	0x000045c0


	//   ....[7]....
        /*00c8*/ 	.word	0x00004750


	//   ....[8]....
        /*00cc*/ 	.word	0x00004a00


	//   ....[9]....
        /*00d0*/ 	.word	0x00004ba0


	//   ....[10]....
        /*00d4*/ 	.word	0x00004cc0


	//   ....[11]....
        /*00d8*/ 	.word	0x000051f0


	//   ....[12]....
        /*00dc*/ 	.word	0x00005480


	//   ....[13]....
        /*00e0*/ 	.word	0x000056c0


	//   ....[14]....
        /*00e4*/ 	.word	0x000058f0


	//   ....[15]....
        /*00e8*/ 	.word	0x00005ba0


	//   ....[16]....
        /*00ec*/ 	.word	0x00005ed0


	//   ....[17]....
        /*00f0*/ 	.word	0x000083b0


	//   ....[18]....
        /*00f4*/ 	.word	0x00008520


	//   ....[19]....
        /*00f8*/ 	.word	0x00008590


	//   ....[20]....
        /*00fc*/ 	.word	0x00008600


	//   ....[21]....
        /*0100*/ 	.word	0x00008670


	//   ....[22]....
        /*0104*/ 	.word	0x000086e0


	//----- nvinfo : EIATTR_REG_RECONFIG
	.align		4
.L_275:
        /*0108*/ 	.byte	0x01, 0x54
	.zero		2


	//----- nvinfo : EIATTR_SYSCALL_OFFSETS
	.align		4
        /*010c*/ 	.byte	0x04, 0x46
        /*010e*/ 	.short	(.L_277 - .L_276)


	//   ....[0]....
.L_276:
        /*0110*/ 	.word	0x00000790


	//   ....[1]....
        /*0114*/ 	.word	0x00000880


	//   ....[2]....
        /*0118*/ 	.word	0x000009e0


	//   ....[3]....
        /*011c*/ 	.word	0x00000ad0


	//   ....[4]....
        /*0120*/ 	.word	0x00000d50


	//----- nvinfo : EIATTR_MBARRIER_INSTR_OFFSETS
	.align		4
.L_277:
        /*0124*/ 	.byte	0x04, 0x39
        /*0126*/ 	.short	(.L_279 - .L_278)


	//   ....[0]....
.L_278:
        /*0128*/ 	.word	0x00000280
        /*012c*/ 	.word	0x000000ff
        /*0130*/ 	.word	0x00026800
        /*0134*/ 	.short	0x0100
        /*0136*/ 	.byte	0x06
	.zero		1


	//   ....[1]....
        /*0138*/ 	.word	0x00000380
        /*013c*/ 	.word	0x000000ff
        /*0140*/ 	.word	0x00026810
        /*0144*/ 	.short	0x0100
        /*0146*/ 	.byte	0x08
	.zero		1


	//   ....[2]....
        /*0148*/ 	.word	0x00000390
        /*014c*/ 	.word	0x000000ff
        /*0150*/ 	.word	0x00026820
        /*0154*/ 	.short	0x0100
        /*0156*/ 	.byte	0x08
	.zero		1


	//   ....[3]....
        /*0158*/ 	.word	0x000003a0
        /*015c*/ 	.word	0x000000ff
        /*0160*/ 	.word	0x00026818
        /*0164*/ 	.short	0x0100
        /*0166*/ 	.byte	0x08
	.zero		1


	//   ....[4]....
        /*0168*/ 	.word	0x000003b0
        /*016c*/ 	.word	0x000000ff
        /*0170*/ 	.word	0x00026828
        /*0174*/ 	.short	0x0100
        /*0176*/ 	.byte	0x08
	.zero		1


	//   ....[5]....
        /*0178*/ 	.word	0x000004e0
        /*017c*/ 	.word	0x000000ff
        /*0180*/ 	.word	0x00026830
        /*0184*/ 	.short	0x0100
        /*0186*/ 	.byte	0x08
	.zero		1


	//   ....[6]....
        /*0188*/ 	.word	0x000004f0
        /*018c*/ 	.word	0x000000ff
        /*0190*/ 	.word	0x00026840
        /*0194*/ 	.short	0x0100
        /*0196*/ 	.byte	0x08
	.zero		1


	//   ....[7]....
        /*0198*/ 	.word	0x00000500
        /*019c*/ 	.word	0x000000ff
        /*01a0*/ 	.word	0x00026838
        /*01a4*/ 	.short	0x0100
        /*01a6*/ 	.byte	0x08
	.zero		1


	//   ....[8]....
        /*01a8*/ 	.word	0x00000510
        /*01ac*/ 	.word	0x000000ff
        /*01b0*/ 	.word	0x00026848
        /*01b4*/ 	.short	0x0100
        /*01b6*/ 	.byte	0x08
	.zero		1


	//   ....[9]....
        /*01b8*/ 	.word	0x00000b60
        /*01bc*/ 	.word	0x00000012
        /*01c0*/ 	.word	0x00026800
        /*01c4*/ 	.short	0x010a
        /*01c6*/ 	.byte	0x3f
	.zero		1


	//   ....[10]....
        /*01c8*/ 	.word	0x00000c10
        /*01cc*/ 	.word	0x00000012
        /*01d0*/ 	.word	0x00026800
        /*01d4*/ 	.short	0x010a
        /*01d6*/ 	.byte	0x3f
	.zero		1


	//   ....[11]....
        /*01d8*/ 	.word	0x000018e0
        /*01dc*/ 	.word	0x000000ff
        /*01e0*/ 	.word	0x00026810
        /*01e4*/ 	.short	0x010a
        /*01e6*/ 	.byte	0x08
	.zero		1


	//   ....[12]....
        /*01e8*/ 	.word	0x00001920
        /*01ec*/ 	.word	0x000000ff
        /*01f0*/ 	.word	0x00026810
        /*01f4*/ 	.short	0x010a
        /*01f6*/ 	.byte	0x08
	.zero		1


	//   ....[13]....
        /*01f8*/ 	.word	0x00001d70
        /*01fc*/ 	.word	0x000000ff
        /*0200*/ 	.word	0x00026830
        /*0204*/ 	.short	0x010a
        /*0206*/ 	.byte	0x08
	.zero		1


	//   ....[14]....
        /*0208*/ 	.word	0x00001db0
        /*020c*/ 	.word	0x000000ff
        /*0210*/ 	.word	0x00026830
        /*0214*/ 	.short	0x010a
        /*0216*/ 	.byte	0x08
	.zero		1


	//   ....[15]....
        /*0218*/ 	.word	0x000039f0
        /*021c*/ 	.word	0x000000ff
        /*0220*/ 	.word	0x00000000
        /*0224*/ 	.short	0x0101
        /*0226*/ 	.byte	0x0a
	.zero		1


	//   ....[16]....
        /*0228*/ 	.word	0x00003cd0
        /*022c*/ 	.word	0x000000ff
        /*0230*/ 	.word	0x00000000
        /*0234*/ 	.short	0x0101
        /*0236*/ 	.byte	0x08
	.zero		1


	//   ....[17]....
        /*0238*/ 	.word	0x000062d0
        /*023c*/ 	.word	0x00000000
        /*0240*/ 	.word	0x00026820
        /*0244*/ 	.short	0x010a
        /*0246*/ 	.byte	0x3f
	.zero		1


	//   ....[18]....
        /*0248*/ 	.word	0x00006c60
        /*024c*/ 	.word	0x00000000
        /*0250*/ 	.word	0x00026840
        /*0254*/ 	.short	0x010a
        /*0256*/ 	.byte	0x3f
	.zero		1


	//   ....[19]....
        /*0258*/ 	.word	0x00006f60
        /*025c*/ 	.word	0x00000000
        /*0260*/ 	.word	0x00026828
        /*0264*/ 	.short	0x010a
        /*0266*/ 	.byte	0x3f
	.zero		1


	//   ....[20]....
        /*0268*/ 	.word	0x000071e0
        /*026c*/ 	.word	0x00000000
        /*0270*/ 	.word	0x00026848
        /*0274*/ 	.short	0x010a
        /*0276*/ 	.byte	0x3f
	.zero		1


	//   ....[21]....
        /*0278*/ 	.word	0x000074b0
        /*027c*/ 	.word	0x00000000
        /*0280*/ 	.word	0x00026820
        /*0284*/ 	.short	0x010a
        /*0286*/ 	.byte	0x3f
	.zero		1


	//   ....[22]....
        /*0288*/ 	.word	0x000077a0
        /*028c*/ 	.word	0x00000000
        /*0290*/ 	.word	0x00026840
        /*0294*/ 	.short	0x010a
        /*0296*/ 	.byte	0x3f
	.zero		1


	//   ....[23]....
        /*0298*/ 	.word	0x00007a80
        /*029c*/ 	.word	0x00000000
        /*02a0*/ 	.word	0x00026828
        /*02a4*/ 	.short	0x010a
        /*02a6*/ 	.byte	0x3f
	.zero		1


	//   ....[24]....
        /*02a8*/ 	.word	0x00007d60
        /*02ac*/ 	.word	0x00000003
        /*02b0*/ 	.word	0x00026840
        /*02b4*/ 	.short	0x010a
        /*02b6*/ 	.byte	0x3f
	.zero		1


	//   ....[25]....
        /*02b8*/ 	.word	0x00008210
        /*02bc*/ 	.word	0x00000006
        /*02c0*/ 	.word	0x00000000
        /*02c4*/ 	.short	0x010a
        /*02c6*/ 	.byte	0x3f
	.zero		1


	//   ....[26]....
        /*02c8*/ 	.word	0x00008270
        /*02cc*/ 	.word	0x00000003
        /*02d0*/ 	.word	0x00000000
        /*02d4*/ 	.short	0x010a
        /*02d6*/ 	.byte	0x3f
	.zero		1


	//   ....[27]....
        /*02d8*/ 	.word	0x000082d0
        /*02dc*/ 	.word	0x00000000
        /*02e0*/ 	.word	0x00000000
        /*02e4*/ 	.short	0x010a
        /*02e6*/ 	.byte	0x3f
	.zero		1


	//   ....[28]....
        /*02e8*/ 	.word	0x00008300
        /*02ec*/ 	.word	0x00000003
        /*02f0*/ 	.word	0x00000000
        /*02f4*/ 	.short	0x010a
        /*02f6*/ 	.byte	0x3f
	.zero		1


	//   ....[29]....
        /*02f8*/ 	.word	0x000083e0
        /*02fc*/ 	.word	0x00000012
        /*0300*/ 	.word	0x00026800
        /*0304*/ 	.short	0x010a
        /*0306*/ 	.byte	0x3f
	.zero		1


	//   ....[30]....
        /*0308*/ 	.word	0x00008440
        /*030c*/ 	.word	0x00000005
        /*0310*/ 	.word	0x00026810
        /*0314*/ 	.short	0x010a
        /*0316*/ 	.byte	0x3f
	.zero		1


	//   ....[31]....
        /*0318*/ 	.word	0x000084a0
        /*031c*/ 	.word	0x00000079
        /*0320*/ 	.word	0x00026830
        /*0324*/ 	.short	0x010a
        /*0326*/ 	.byte	0x3f
	.zero		1


	//   ....[32]....
        /*0328*/ 	.word	0x00008720
        /*032c*/ 	.word	0x00000000
        /*0330*/ 	.word	0x00026820
        /*0334*/ 	.short	0x010a
        /*0336*/ 	.byte	0x3f
	.zero		1


	//   ....[33]....
        /*0338*/ 	.word	0x00008770
        /*033c*/ 	.word	0x00000000
        /*0340*/ 	.word	0x00026840
        /*0344*/ 	.short	0x010a
        /*0346*/ 	.byte	0x3f
	.zero		1


	//   ....[34]....
        /*0348*/ 	.word	0x000087c0
        /*034c*/ 	.word	0x00000000
        /*0350*/ 	.word	0x00026828
        /*0354*/ 	.short	0x010a
        /*0356*/ 	.byte	0x3f
	.zero		1


	//   ....[35]....
        /*0358*/ 	.word	0x00008810
        /*035c*/ 	.word	0x00000000
        /*0360*/ 	.word	0x00026848
        /*0364*/ 	.short	0x010a
        /*0366*/ 	.byte	0x3f
	.zero		1


	//   ....[36]....
        /*0368*/ 	.word	0x00008870
        /*036c*/ 	.word	0x00000000
        /*0370*/ 	.word	0x00026820
        /*0374*/ 	.short	0x010a
        /*0376*/ 	.byte	0x3f
	.zero		1


	//   ....[37]....
        /*0378*/ 	.word	0x000088c0
        /*037c*/ 	.word	0x00000000
        /*0380*/ 	.word	0x00026840
        /*0384*/ 	.short	0x010a
        /*0386*/ 	.byte	0x3f
	.zero		1


	//   ....[38]....
        /*0388*/ 	.word	0x00008910
        /*038c*/ 	.word	0x00000000
        /*0390*/ 	.word	0x00026828
        /*0394*/ 	.short	0x010a
        /*0396*/ 	.byte	0x3f
	.zero		1


	//   ....[39]....
        /*0398*/ 	.word	0x00008960
        /*039c*/ 	.word	0x00000003
        /*03a0*/ 	.word	0x00026840
        /*03a4*/ 	.short	0x010a
        /*03a6*/ 	.byte	0x3f
	.zero		1


	//   ....[40]....
        /*03a8*/ 	.word	0x00008a40
        /*03ac*/ 	.word	0x00000006
        /*03b0*/ 	.word	0x00000000
        /*03b4*/ 	.short	0x010a
        /*03b6*/ 	.byte	0x3f
	.zero		1


	//   ....[41]....
        /*03b8*/ 	.word	0x00008a90
        /*03bc*/ 	.word	0x00000003
        /*03c0*/ 	.word	0x00000000
        /*03c4*/ 	.short	0x010a
        /*03c6*/ 	.byte	0x3f
	.zero		1


	//   ....[42]....
        /*03c8*/ 	.word	0x00008ae0
        /*03cc*/ 	.word	0x00000000
        /*03d0*/ 	.word	0x00000000
        /*03d4*/ 	.short	0x010a
        /*03d6*/ 	.byte	0x3f
	.zero		1


	//----- nvinfo : EIATTR_NUM_MBARRIERS
	.align		4
.L_279:
        /*03d8*/ 	.byte	0x03, 0x38
        /*03da*/ 	.short	0x0009


	//----- nvinfo : EIATTR_EXIT_INSTR_OFFSETS
	.align		4
        /*03dc*/ 	.byte	0x04, 0x1c
        /*03de*/ 	.short	(.L_281 - .L_280)


	//   ....[0]....
.L_280:
        /*03e0*/ 	.word	0x00008350


	//----- nvinfo : EIATTR_MAX_THREADS
	.align		4
.L_281:
        /*03e4*/ 	.byte	0x04, 0x05
        /*03e6*/ 	.short	(.L_283 - .L_282)
.L_282:
        /*03e8*/ 	.word	0x00000180
        /*03ec*/ 	.word	0x00000001
        /*03f0*/ 	.word	0x00000001


	//----- nvinfo : EIATTR_CRS_STACK_SIZE
	.align		4
.L_283:
        /*03f4*/ 	.byte	0x04, 0x1e
        /*03f6*/ 	.short	(.L_285 - .L_284)
.L_284:
        /*03f8*/ 	.word	0x00000000


	//----- nvinfo : EIATTR_CBANK_PARAM_SIZE
	.align		4
.L_285:
        /*03fc*/ 	.byte	0x03, 0x19
        /*03fe*/ 	.short	0x06f0


	//----- nvinfo : EIATTR_PARAM_CBANK
	.align		4
        /*0400*/ 	.byte	0x04, 0x0a
        /*0402*/ 	.short	(.L_287 - .L_286)
	.align		4
.L_286:
        /*0404*/ 	.word	index@(.nv.constant0._ZN7cutlass13device_kernelIN5flash11enable_sm90INS1_16FlashAttnBwdSm90INS1_25CollectiveMainloopBwdSm90ILi2ELi2ELi2EN4cute5tupleIJNS5_1CILi1EEES8_S8_EEENS6_IJNS7_ILi64EEENS7_ILi128EEENS7_ILi96EEEEEENS_6half_tEfNS_4arch4Sm90ELb0ELb0ELb0ELb0ELb1ELb1ELb0ELb0ELi2ELi1ELi2ELi1ELb1EEENS1_24CollectiveEpilogueBwdGQAISD_fSG_Li256ELb0ELb1EEENS1_19SingleTileSchedulerILb0ELb0ELb0ELi128EEEEEEEEEvNT_6ParamsE)
        /*0408*/ 	.short	0x0210
        /*040a*/ 	.short	0x06f0


	//----- nvinfo : EIATTR_SW_WAR
	.align		4
.L_287:
        /*040c*/ 	.byte	0x04, 0x36
        /*040e*/ 	.short	(.L_289 - .L_288)
.L_288:
        /*0410*/ 	.word	0x00000008
.L_289:


//--------------------- .nv.info._ZN7cutlass13device_kernelIN5flash11enable_sm90INS1_16FlashAttnBwdSm90INS1_25CollectiveMainloopBwdSm90ILi2ELi2ELi2EN4cute5tupleIJNS5_1CILi1EEES8_S8_EEENS6_IJNS7_ILi64EEENS7_ILi128EEENS7_ILi96EEEEEENS_6half_tEfNS_4arch4Sm90ELb0ELb0ELb0ELb1ELb0ELb1ELb0ELb0ELi2ELi1ELi2ELi1ELb1EEENS1_21CollectiveEpilogueBwdISD_SE_SG_Li256ELb1ELb0ELi1EEENS1_19SingleTileSchedulerILb1ELb0ELb0ELi128EEEEEEEEEvNT_6ParamsE --------------------------
	.section	.nv.info._ZN7cutlass13device_kernelIN5flash11enable_sm90INS1_16FlashAttnBwdSm90INS1_25CollectiveMainloopBwdSm90ILi2ELi2ELi2EN4cute5tupleIJNS5_1CILi1EEES8_S8_EEENS6_IJNS7_ILi64EEENS7_ILi128EEENS7_ILi96EEEEEENS_6half_tEfNS_4arch4Sm90ELb0ELb0ELb0ELb1ELb0ELb1ELb0ELb0ELi2ELi1ELi2ELi1ELb1EEENS1_21CollectiveEpilogueBwdISD_SE_SG_Li256ELb1ELb0ELi1EEENS1_19SingleTileSchedulerILb1ELb0ELb0ELi128EEEEEEEEEvNT_6ParamsE,"",@"SHT_CUDA_INFO"
	.sectionflags	@""
	.align	4


	//----- nvinfo : EIATTR_CUDA_API_VERSION
	.align		4
        /*0000*/ 	.byte	0x04, 0x37
        /*0002*/ 	.short	(.L_291 - .L_290)
.L_290:
        /*0004*/ 	.word	0x00000082


	//----- nvinfo : EIATTR_KPARAM_INFO
	.align		4
.L_291:
        /*0008*/ 	.byte	0x04, 0x17
        /*000a*/ 	.short	(.L_293 - .L_292)
.L_292:
        /*000c*/ 	.word	0x00000000
        /*0010*/ 	.short	0x0000
        /*0012*/ 	.short	0x0070
        /*0014*/ 	.byte	0x00, 0xf0, 0x01, 0x1a


	//----- nvinfo : EIATTR_SPARSE_MMA_MASK
	.align		4
.L_293:
        /*0018*/ 	.byte	0x03, 0x50
        /*001a*/ 	.short	0x0000


	//----- nvinfo : EIATTR_MAXREG_COUNT
	.align		4
        /*001c*/ 	.byte	0x03, 0x1b
        /*001e*/ 	.short	0x00a8


	//----- nvinfo : EIATTR_NUM_BARRIERS
	.align		4
        /*0020*/ 	.byte	0x02, 0x4c
        /*0022*/ 	.byte	0x10
	.zero		1


	//----- nvinfo : EIATTR_EXTERNS
	.align		4
        /*0024*/ 	.byte	0x04, 0x0f
        /*0026*/ 	.short	(.L_295 - .L_294)


	//   ....[0]....
	.align		4
.L_294:
        /*0028*/ 	.word	index@(__assertfail)


	//----- nvinfo : EIATTR_MERCURY_ISA_VERSION
	.align		4
.L_295:
        /*002c*/ 	.byte	0x03, 0x5f
        /*002e*/ 	.short	0x0101


	//----- nvinfo : EIATTR_INT_WARP_WIDE_INSTR_OFFSETS
	.align		4
        /*0030*/ 	.byte	0x04, 0x31
        /*0032*/ 	.short	(.L_297 - .L_296)


	//   ....[0]....
.L_296:
        /*0034*/ 	.word	0x00000180


	//   ....[1]....
        /*0038*/ 	.word	0x000001b0


	//----- nvinfo : EIATTR_COOP_GROUP_MASK_REGIDS
	.align		4
.L_297:
        /*003c*/ 	.byte	0x04, 0x29
        /*003e*/ 	.short	(.L_299 - .L_298)


	//   ....[0]....
.L_298:
        /*0040*/ 	.word	0xffffffff


	//   ....[1]....
        /*0044*/ 	.word	0xffffffff


	//   ....[2]....
        /*0048*/ 	.word	0xffffffff


	//   ....[3]....
        /*004c*/ 	.word	0xffffffff


	//   ....[4]....
        /*0050*/ 	.word	0xffffffff


	//   ....[5]....
        /*0054*/ 	.word	0xffffffff


	//   ....[6]....
        /*0058*/ 	.word	0xffffffff


	//   ....[7]....
        /*005c*/ 	.word	0x0500000f


	//----- nvinfo : EIATTR_COOP_GROUP_INSTR_OFFSETS
	.align		4
.L_299:
        /*0060*/ 	.byte	0x04, 0x28
        /*0062*/ 	.short	(.L_301 - .L_300)


	//   ....[0]....
.L_300:
        /*0064*/ 	.word	0x00000050


	//   ....[1]....
        /*0068*/ 	.word	0x00000190


	//   ....[2]....
        /*006c*/ 	.word	0x000001e0


	//   ....[3]....
        /*0070*/ 	.word	0x000003d0


	//   ....[4]....
        /*0074*/ 	.word	0x00000600


	//   ....[5]....
        /*0078*/ 	.word	0x00001360


	//   ....[6]....
        /*007c*/ 	.word	0x000060e0


	//   ....[7]....
        /*0080*/ 	.word	0x00009a20


	//----- nvinfo : EIATTR_REG_RECONFIG
	.align		4
.L_301:
        /*0084*/ 	.byte	0x01, 0x54
	.zero		2


	//----- nvinfo : EIATTR_SYSCALL_OFFSETS
	.align		4
        /*0088*/ 	.byte	0x04, 0x46
        /*008a*/ 	.short	(.L_303 - .L_302)


	//   ....[0]....
.L_302:
        /*008c*/ 	.word	0x00000fc0


	//   ....[1]....
        /*0090*/ 	.word	0x000010b0


	//   ....[2]....
        /*0094*/ 	.word	0x00001210


	//   ....[3]....
        /*0098*/ 	.word	0x00001300


	//   ....[4]....
        /*009c*/ 	.word	0x00001570


	//----- nvinfo : EIATTR_MBARRIER_INSTR_OFFSETS
	.align		4
.L_303:
        /*00a0*/ 	.byte	0x04, 0x39
        /*00a2*/ 	.short	(.L_305 - .L_304)


	//   ....[0]....
.L_304:
        /*00a4*/ 	.word	0x00000280
        /*00a8*/ 	.word	0x000000ff
        /*00ac*/ 	.word	0x00026800
        /*00b0*/ 	.short	0x0100
        /*00b2*/ 	.byte	0x06
	.zero		1


	//   ....[1]....
        /*00b4*/ 	.word	0x00000380
        /*00b8*/ 	.word	0x000000ff
        /*00bc*/ 	.word	0x00026810
        /*00c0*/ 	.short	0x0100
        /*00c2*/ 	.byte	0x08
	.zero		1


	//   ....[2]....
        /*00c4*/ 	.word	0x00000390
        /*00c8*/ 	.word	0x000000ff
        /*00cc*/ 	.word	0x00026820
        /*00d0*/ 	.short	0x0100
        /*00d2*/ 	.byte	0x08
	.zero		1


	//   ....[3]....
        /*00d4*/ 	.word	0x000003a0
        /*00d8*/ 	.word	0x000000ff
        /*00dc*/ 	.word	0x00026818
        /*00e0*/ 	.short	0x0100
        /*00e2*/ 	.byte	0x08
	.zero		1


	//   ....[4]....
        /*00e4*/ 	.word	0x000003b0
        /*00e8*/ 	.word	0x000000ff
        /*00ec*/ 	.word	0x00026828
        /*00f0*/ 	.short	0x0100
        /*00f2*/ 	.byte	0x08
	.zero		1


	//   ....[5]....
        /*00f4*/ 	.word	0x000004e0
        /*00f8*/ 	.word	0x000000ff
        /*00fc*/ 	.word	0x00026830
        /*0100*/ 	.short	0x0100
        /*0102*/ 	.byte	0x08
	.zero		1


	//   ....[6]....
        /*0104*/ 	.word	0x000004f0
        /*0108*/ 	.word	0x000000ff
        /*010c*/ 	.word	0x00026840
        /*0110*/ 	.short	0x0100
        /*0112*/ 	.byte	0x08
	.zero		1


	//   ....[7]....
        /*0114*/ 	.word	0x00000500
        /*0118*/ 	.word	0x000000ff
        /*011c*/ 	.word	0x00026838
        /*0120*/ 	.short	0x0100
        /*0122*/ 	.byte	0x08
	.zero		1


	//   ....[8]....
        /*0124*/ 	.word	0x00000510
        /*0128*/ 	.word	0x000000ff
        /*012c*/ 	.word	0x00026848
        /*0130*/ 	.short	0x0100
        /*0132*/ 	.byte	0x08
	.zero		1


	//   ....[9]....
        /*0134*/ 	.word	0x000013a0
        /*0138*/ 	.word	0x00000012
        /*013c*/ 	.word	0x00026800
        /*0140*/ 	.short	0x010a
        /*0142*/ 	.byte	0x3f
	.zero		1


	//   ....[10]....
        /*0144*/ 	.word	0x00001430
        /*0148*/ 	.word	0x00000012
        /*014c*/ 	.word	0x00026800
        /*0150*/ 	.short	0x010a
        /*0152*/ 	.byte	0x3f
	.zero		1


	//   ....[11]....
        /*0154*/ 	.word	0x00001dd0
        /*0158*/ 	.word	0x000000ff
        /*015c*/ 	.word	0x00026810
        /*0160*/ 	.short	0x010a
        /*0162*/ 	.byte	0x08
	.zero		1


	//   ....[12]....
        /*0164*/ 	.word	0x00001e10
        /*0168*/ 	.word	0x000000ff
        /*016c*/ 	.word	0x00026810
        /*0170*/ 	.short	0x010a
        /*0172*/ 	.byte	0x08
	.zero		1


	//   ....[13]....
        /*0174*/ 	.word	0x00002260
        /*0178*/ 	.word	0x000000ff
        /*017c*/ 	.word	0x00026830
        /*0180*/ 	.short	0x010a
        /*0182*/ 	.byte	0x08
	.zero		1


	//   ....[14]....
        /*0184*/ 	.word	0x000022a0
        /*0188*/ 	.word	0x000000ff
        /*018c*/ 	.word	0x00026830
        /*0190*/ 	.short	0x010a
        /*0192*/ 	.byte	0x08
	.zero		1


	//   ....[15]....
        /*0194*/ 	.word	0x00003eb0
        /*0198*/ 	.word	0x000000ff
        /*019c*/ 	.word	0x00000000
        /*01a0*/ 	.short	0x0101
        /*01a2*/ 	.byte	0x0a
	.zero		1


	//   ....[16]....
        /*01a4*/ 	.word	0x00004190
        /*01a8*/ 	.word	0x000000ff
        /*01ac*/ 	.word	0x00000000
        /*01b0*/ 	.short	0x0101
        /*01b2*/ 	.byte	0x08
	.zero		1


	//   ....[17]....
        /*01b4*/ 	.word	0x00007970
        /*01b8*/ 	.word	0x00000000
        /*01bc*/ 	.word	0x00026820
        /*01c0*/ 	.short	0x010a
        /*01c2*/ 	.byte	0x3f
	.zero		1


	//   ....[18]....
        /*01c4*/ 	.word	0x00008240
        /*01c8*/ 	.word	0x00000000
        /*01cc*/ 	.word	0x00026840
        /*01d0*/ 	.short	0x010a
        /*01d2*/ 	.byte	0x3f
	.zero		1


	//   ....[19]....
        /*01d4*/ 	.word	0x00008550
        /*01d8*/ 	.word	0x00000000
        /*01dc*/ 	.word	0x00026828
        /*01e0*/ 	.short	0x010a
        /*01e2*/ 	.byte	0x3f
	.zero		1


	//   ....[20]....
        /*01e4*/ 	.word	0x000087f0
        /*01e8*/ 	.word	0x00000000
        /*01ec*/ 	.word	0x00026848
        /*01f0*/ 	.short	0x010a
        /*01f2*/ 	.byte	0x3f
	.zero		1


	//   ....[21]....
        /*01f4*/ 	.word	0x00008ae0
        /*01f8*/ 	.word	0x00000000
        /*01fc*/ 	.word	0x00026820
        /*0200*/ 	.short	0x010a
        /*0202*/ 	.byte	0x3f
	.zero		1


	//   ....[22]....
        /*0204*/ 	.word	0x00008de0
        /*0208*/ 	.word	0x00000000
        /*020c*/ 	.word	0x00026840
        /*0210*/ 	.short	0x010a
        /*0212*/ 	.byte	0x3f
	.zero		1


	//   ....[23]....
        /*0214*/ 	.word	0x000090d0
        /*0218*/ 	.word	0x00000000
        /*021c*/ 	.word	0x00026828
        /*0220*/ 	.short	0x010a
        /*0222*/ 	.byte	0x3f
	.zero		1


	//   ....[24]....
        /*0224*/ 	.word	0x000093c0
        /*0228*/ 	.word	0x00000003
        /*022c*/ 	.word	0x00026840
        /*0230*/ 	.short	0x010a
        /*0232*/ 	.byte	0x3f
	.zero		1


	//   ....[25]....
        /*0234*/ 	.word	0x00009880
        /*0238*/ 	.word	0x00000006
        /*023c*/ 	.word	0x00000000
        /*0240*/ 	.short	0x010a
        /*0242*/ 	.byte	0x3f
	.zero		1


	//   ....[26]....
        /*0244*/ 	.word	0x000098e0
        /*0248*/ 	.word	0x00000003
        /*024c*/ 	.word	0x00000000
        /*0250*/ 	.short	0x010a
        /*0252*/ 	.byte	0x3f
	.zero		1


	//   ....[27]....
        /*0254*/ 	.word	0x00009940
        /*0258*/ 	.word	0x00000000
        /*025c*/ 	.word	0x00000000
        /*0260*/ 	.short	0x010a
        /*0262*/ 	.byte	0x3f
	.zero		1


	//   ....[28]....
        /*0264*/ 	.word	0x00009970
        /*0268*/ 	.word	0x00000003
        /*026c*/ 	.word	0x00000000
        /*0270*/ 	.short	0x010a
        /*0272*/ 	.byte	0x3f
	.zero		1


	//   ....[29]....
        /*0274*/ 	.word	0x00009a50
        /*0278*/ 	.word	0x00000012
        /*027c*/ 	.word	0x00026800
        /*0280*/ 	.short	0x010a
        /*0282*/ 	.byte	0x3f
	.zero		1


	//   ....[30]....
        /*0284*/ 	.word	0x00009ab0
        /*0288*/ 	.word	0x00000005
        /*028c*/ 	.word	0x00026810
        /*0290*/ 	.short	0x010a
        /*0292*/ 	.byte	0x3f
	.zero		1


	//   ....[31]....
        /*0294*/ 	.word	0x00009b10
        /*0298*/ 	.word	0x00000005
        /*029c*/ 	.word	0x00026830
        /*02a0*/ 	.short	0x010a
        /*02a2*/ 	.byte	0x3f
	.zero		1


	//   ....[32]....
        /*02a4*/ 	.word	0x00009b60
        /*02a8*/ 	.word	0x00000000
        /*02ac*/ 	.word	0x00026820
        /*02b0*/ 	.short	0x010a
        /*02b2*/ 	.byte	0x3f
	.zero		1


	//   ....[33]....
        /*02b4*/ 	.word	0x00009bb0
        /*02b8*/ 	.word	0x00000000
        /*02bc*/ 	.word	0x00026840
        /*02c0*/ 	.short	0x010a
        /*02c2*/ 	.byte	0x3f
	.zero		1


	//   ....[34]....
        /*02c4*/ 	.word	0x00009c00
        /*02c8*/ 	.word	0x00000000
        /*02cc*/ 	.word	0x00026828
        /*02d0*/ 	.short	0x010a
        /*02d2*/ 	.byte	0x3f
	.zero		1


	//   ....[35]....
        /*02d4*/ 	.word	0x00009c50
        /*02d8*/ 	.word	0x00000000
        /*02dc*/ 	.word	0x00026848
        /*02e0*/ 	.short	0x010a
        /*02e2*/ 	.byte	0x3f
	.zero		1


	//   ....[36]....
        /*02e4*/ 	.word	0x00009cb0
        /*02e8*/ 	.word	0x00000000
        /*02ec*/ 	.word	0x00026820
        /*02f0*/ 	.short	0x010a
        /*02f2*/ 	.byte	0x3f
	.zero		1


	//   ....[37]....
        /*02f4*/ 	.word	0x00009d00
        /*02f8*/ 	.word	0x00000000
        /*02fc*/ 	.word	0x00026840
        /*0300*/ 	.short	0x010a
        /*0302*/ 	.byte	0x3f
	.zero		1


	//   ....[38]....
        /*0304*/ 	.word	0x00009d50
        /*0308*/ 	.word	0x00000000
        /*030c*/ 	.word	0x00026828
        /*0310*/ 	.short	0x010a
        /*0312*/ 	.byte	0x3f
	.zero		1


	//   ....[39]....
        /*0314*/ 	.word	0x00009da0
        /*0318*/ 	.word	0x00000003
        /*031c*/ 	.word	0x00026840
        /*0320*/ 	.short	0x010a
        /*0322*/ 	.byte	0x3f
	.zero		1


	//   ....[40]....
        /*0324*/ 	.word	0x00009e80
        /*0328*/ 	.word	0x00000006
        /*032c*/ 	.word	0x00000000
        /*0330*/ 	.short	0x010a
        /*0332*/ 	.byte	0x3f
	.zero		1


	//   ....[41]....
        /*0334*/ 	.word	0x00009ed0
        /*0338*/ 	.word	0x00000003
        /*033c*/ 	.word	0x00000000
        /*0340*/ 	.short	0x010a
        /*0342*/ 	.byte	0x3f
	.zero		1


	//   ....[42]....
        /*0344*/ 	.word	0x00009f20
        /*0348*/ 	.word	0x00000000
        /*034c*/ 	.word	0x00000000
        /*0350*/ 	.short	0x010a
        /*0352*/ 	.byte	0x3f
	.zero		1


	//----- nvinfo : EIATTR_NUM_MBARRIERS
	.align		4
.L_305:
        /*0354*/ 	.byte	0x03, 0x38
        /*0356*/ 	.short	0x0009


	//----- nvinfo : EIATTR_EXIT_INSTR_OFFSETS
	.align		4
        /*0358*/ 	.byte	0x04, 0x1c
        /*035a*/ 	.short	(.L_307 - .L_306)


	//   ....[0]....
.L_306:
        /*035c*/ 	.word	0x000099c0


	//----- nvinfo : EIATTR_MAX_THREADS
	.align		4
.L_307:
        /*0360*/ 	.byte	0x04, 0x05
        /*0362*/ 	.short	(.L_309 - .L_308)
.L_308:
        /*0364*/ 	.word	0x00000180
        /*0368*/ 	.word	0x00000001
        /*036c*/ 	.word	0x00000001


	//----- nvinfo : EIATTR_CRS_STACK_SIZE
	.align		4
.L_309:
        /*0370*/ 	.byte	0x04, 0x1e
        /*0372*/ 	.short	(.L_311 - .L_310)
.L_310:
        /*0374*/ 	.word	0x00000000


	//----- nvinfo : EIATTR_CBANK_PARAM_SIZE
	.align		4
.L_311:
        /*0378*/ 	.byte	0x03, 0x19
        /*037a*/ 	.short	0x06f0


	//----- nvinfo : EIATTR_PARAM_CBANK
	.align		4
        /*037c*/ 	.byte	0x04, 0x0a
        /*037e*/ 	.short	(.L_313 - .L_312)
	.align		4
.L_312:
        /*0380*/ 	.word	index@(.nv.constant0._ZN7cutlass13device_kernelIN5flash11enable_sm90INS1_16FlashAttnBwdSm90INS1_25CollectiveMainloopBwdSm90ILi2ELi2ELi2EN4cute5tupleIJNS5_1CILi1EEES8_S8_EEENS6_IJNS7_ILi64EEENS7_ILi128EEENS7_ILi96EEEEEENS_6half_tEfNS_4arch4Sm90ELb0ELb0ELb0ELb1ELb0ELb1ELb0ELb0ELi2ELi1ELi2ELi1ELb1EEENS1_21CollectiveEpilogueBwdISD_SE_SG_Li256ELb1ELb0ELi1EEENS1_19SingleTileSchedulerILb1ELb0ELb0ELi128EEEEEEEEEvNT_6ParamsE)
        /*0384*/ 	.short	0x0210
        /*0386*/ 	.short	0x06f0


	//----- nvinfo : EIATTR_SW_WAR
	.align		4
.L_313:
        /*0388*/ 	.byte	0x04, 0x36
        /*038a*/ 	.short	(.L_315 - .L_314)
.L_314:
        /*038c*/ 	.word	0x00000008
.L_315:


//--------------------- .nv.info._ZN7cutlass13device_kernelIN5flash11enable_sm90INS1_16FlashAttnBwdSm90INS1_25CollectiveMainloopBwdSm90ILi2ELi2ELi2EN4cute5tupleIJNS5_1CILi1EEES8_S8_EEENS6_IJNS7_ILi64EEENS7_ILi128EEENS7_ILi96EEEEEENS_6half_tEfNS_4arch4Sm90ELb0ELb0ELb0ELb1ELb1ELb1ELb0ELb0ELi2ELi1ELi2ELi1ELb1EEENS1_21CollectiveEpilogueBwdISD_SE_SG_Li256ELb1ELb0ELi1EEENS1_19SingleTileSchedulerILb1ELb0ELb0ELi128EEEEEEEEEvNT_6ParamsE --------------------------
	.section	.nv.info._ZN7cutlass13device_kernelIN5flash11enable_sm90INS1_16FlashAttnBwdSm90INS1_25CollectiveMainloopBwdSm90ILi2ELi2ELi2EN4cute5tupleIJNS5_1CILi1EEES8_S8_EEENS6_IJNS7_ILi64EEENS7_ILi128EEENS7_ILi96EEEEEENS_6half_tEfNS_4arch4Sm90ELb0ELb0ELb0ELb1ELb1ELb1ELb0ELb0ELi2ELi1ELi2ELi1ELb1EEENS1_21CollectiveEpilogueBwdISD_SE_SG_Li256ELb1ELb0ELi1EEENS1_19SingleTileSchedulerILb1ELb0ELb0ELi128EEEEEEEEEvNT_6ParamsE,"",@"SHT_CUDA_INFO"
	.sectionflags	@""
	.align	4


	//----- nvinfo : EIATTR_CUDA_API_VERSION
	.align		4
        /*0000*/ 	.byte	0x04, 0x37
        /*0002*/ 	.short	(.L_317 - .L_316)
.L_316:
        /*0004*/ 	.word	0x00000082


	//----- nvinfo : EIATTR_KPARAM_INFO
	.align		4
.L_317:
        /*0008*/ 	.byte	0x04, 0x17
        /*000a*/ 	.short	(.L_319 - .L_318)
.L_318:
        /*000c*/ 	.word	0x00000000
        /*0010*/ 	.short	0x0000
        /*0012*/ 	.short	0x0070
        /*0014*/ 	.byte	0x00, 0xf0, 0x01, 0x1a


	//----- nvinfo : EIATTR_SPARSE_MMA_MASK
	.align		4
.L_319:
        /*0018*/ 	.byte	0x03, 0x50
        /*001a*/ 	.short	0x0000


	//----- nvinfo : EIATTR_MAXREG_COUNT
	.align		4
        /*001c*/ 	.byte	0x03, 0x1b
        /*001e*/ 	.short	0x00a8


	//----- nvinfo : EIATTR_NUM_BARRIERS
	.align		4
        /*0020*/ 	.byte	0x02, 0x4c
        /*0022*/ 	.byte	0x10
	.zero		1


	//----- nvinfo : EIATTR_EXTERNS
	.align		4
        /*0024*/ 	.byte	0x04, 0x0f
        /*0026*/ 	.short	(.L_321 - .L_320)


	//   ....[0]....
	.align		4
.L_320:
        /*0028*/ 	.word	index@(__assertfail)


	//----- nvinfo : EIATTR_MERCURY_ISA_VERSION
	.align		4
.L_321:
        /*002c*/ 	.byte	0x03, 0x5f
        /*002e*/ 	.short	0x0101


	//----- nvinfo : EIATTR_INT_WARP_WIDE_INSTR_OFFSETS
	.align		4
        /*0030*/ 	.byte	0x04, 0x31
        /*0032*/ 	.short	(.L_323 - .L_322)


	//   ....[0]....
.L_322:
        /*0034*/ 	.word	0x00000180


	//   ....[1]....
        /*0038*/ 	.word	0x000001b0


	//   ....[2]....
        /*003c*/ 	.word	0x00006e10


	//   ....[3]....
        /*0040*/ 	.word	0x00007280


	//   ....[4]....
        /*0044*/ 	.word	0x00007850


	//----- nvinfo : EIATTR_COOP_GROUP_MASK_REGIDS
	.align		4
.L_323:
        /*0048*/ 	.byte	0x04, 0x29
        /*004a*/ 	.short	(.L_325 - .L_324)


	//   ....[0]....
.L_324:
        /*004c*/ 	.word	0xffffffff


	//   ....[1]....
        /*0050*/ 	.word	0xffffffff


	//   ....[2]....
        /*0054*/ 	.word	0xffffffff


	//   ....[3]....
        /*0058*/ 	.word	0xffffffff


	//   ....[4]....
        /*005c*/ 	.word	0xffffffff


	//   ....[5]....
        /*0060*/ 	.word	0xffffffff


	//   ....[6]....
        /*0064*/ 	.word	0xffffffff


	//   ....[7]....
        /*0068*/ 	.word	0xffffffff


	//   ....[8]....
        /*006c*/ 	.word	0xffffffff


	//   ....[9]....
        /*0070*/ 	.word	0xffffffff


	//   ....[10]....
        /*0074*/ 	.word	0xffffffff


	//   ....[11]....
        /*0078*/ 	.word	0xffffffff


	//   ....[12]....
        /*007c*/ 	.word	0xffffffff


	//   ....[13]....
        /*0080*/ 	.word	0x0500000f


	//   ....[14]....
        /*0084*/ 	.word	0x0500000f


	//   ....[15]....
        /*0088*/ 	.word	0x0500000f


	//   ....[16]....
        /*008c*/ 	.word	0x0500000f


	//----- nvinfo : EIATTR_COOP_GROUP_INSTR_OFFSETS
	.align		4
.L_325:
        /*0090*/ 	.byte	0x04, 0x28
        /*0092*/ 	.short	(.L_327 - .L_326)


	//   ....[0]....
.L_326:
        /*0094*/ 	.word	0x00000050


	//   ....[1]....
        /*0098*/ 	.word	0x00000190


	//   ....[2]....
        /*009c*/ 	.word	0x000001e0


	//   ....[3]....
        /*00a0*/ 	.word	0x000003d0


	//   ....[4]....
        /*00a4*/ 	.word	0x00000600


	//   ....[5]....
        /*00a8*/ 	.word	0x00001360


	//   ....[6]....
        /*00ac*/ 	.word	0x000060e0


	//   ....[7]....
        /*00b0*/ 	.word	0x00006ab0


	//   ....[8]....
        /*00b4*/ 	.word	0x00006d40


	//   ....[9]....
        /*00b8*/ 	.word	0x00006f80


	//   ....[10]....
        /*00bc*/ 	.word	0x000071b0


	//   ....[11]....
        /*00c0*/ 	.word	0x00007460


	//   ....[12]....
        /*00c4*/ 	.word	0x00007790


	//   ....[13]....
        /*00c8*/ 	.word	0x0000a270


	//   ....[14]....
        /*00cc*/ 	.word	0x0000a3e0


	//   ....[15]....
        /*00d0*/ 	.word	0x0000a450


	//   ....[16]....
        /*00d4*/ 	.word	0x0000a4c0


	//----- nvinfo : EIATTR_REG_RECONFIG
	.align		4
.L_327:
        /*00d8*/ 	.byte	0x01, 0x54
	.zero		2


	//----- nvinfo : EIATTR_SYSCALL_OFFSETS
	.align		4
        /*00dc*/ 	.byte	0x04, 0x46
        /*00de*/ 	.short	(.L_329 - .L_328)


	//   ....[0]....
.L_328:
        /*00e0*/ 	.word	0x00000fc0


	//   ....[1]....
        /*00e4*/ 	.word	0x000010b0


	//   ....[2]....
        /*00e8*/ 	.word	0x00001210


	//   ....[3]....
        /*00ec*/ 	.word	0x00001300


	//   ....[4]....
        /*00f0*/ 	.word	0x00001570


	//----- nvinfo : EIATTR_MBARRIER_INSTR_OFFSETS
	.align		4
.L_329:
        /*00f4*/ 	.byte	0x04, 0x39
        /*00f6*/ 	.short	(.L_331 - .L_330)


	//   ....[0]....
.L_330:
        /*00f8*/ 	.word	0x00000280
        /*00fc*/ 	.word	0x000000ff
        /*0100*/ 	.word	0x00026800
        /*0104*/ 	.short	0x0100
        /*0106*/ 	.byte	0x06
	.zero		1


	//   ....[1]....
        /*0108*/ 	.word	0x00000380
        /*010c*/ 	.word	0x000000ff
        /*0110*/ 	.word	0x00026810
        /*0114*/ 	.short	0x0100
        /*0116*/ 	.byte	0x08
	.zero		1


	//   ....[2]....
        /*0118*/ 	.word	0x00000390
        /*011c*/ 	.word	0x000000ff
        /*0120*/ 	.word	0x00026820
        /*0124*/ 	.short	0x0100
        /*0126*/ 	.byte	0x08
	.zero		1


	//   ....[3]....
        /*0128*/ 	.word	0x000003a0
        /*012c*/ 	.word	0x000000ff
        /*0130*/ 	.word	0x00026818
        /*0134*/ 	.short	0x0100
        /*0136*/ 	.byte	0x08
	.zero		1


	//   ....[4]....
        /*0138*/ 	.word	0x000003b0
        /*013c*/ 	.word	0x000000ff
        /*0140*/ 	.word	0x00026828
        /*0144*/ 	.short	0x0100
        /*0146*/ 	.byte	0x08
	.zero		1


	//   ....[5]....
        /*0148*/ 	.word	0x000004e0
        /*014c*/ 	.word	0x000000ff
        /*0150*/ 	.word	0x00026830
        /*0154*/ 	.short	0x0100
        /*0156*/ 	.byte	0x08
	.zero		1


	//   ....[6]....
        /*0158*/ 	.word	0x000004f0
        /*015c*/ 	.word	0x000000ff
        /*0160*/ 	.word	0x00026840
        /*0164*/ 	.short	0x0100
        /*0166*/ 	.byte	0x08
	.zero		1


	//   ....[7]....
        /*0168*/ 	.word	0x00000500
        /*016c*/ 	.word	0x000000ff
        /*0170*/ 	.word	0x00026838
        /*0174*/ 	.short	0x0100
        /*0176*/ 	.byte	0x08
	.zero		1


	//   ....[8]....
        /*0178*/ 	.word	0x00000510
        /*017c*/ 	.word	0x000000ff
        /*0180*/ 	.word	0x00026848
        /*0184*/ 	.short	0x0100
        /*0186*/ 	.byte	0x08
	.zero		1


	//   ....[9]....
        /*0188*/ 	.word	0x000013a0
        /*018c*/ 	.word	0x00000012
        /*0190*/ 	.word	0x00026800
        /*0194*/ 	.short	0x010a
        /*0196*/ 	.byte	0x3f
	.zero		1


	//   ....[10]....
        /*0198*/ 	.word	0x00001430
        /*019c*/ 	.word	0x00000012
        /*01a0*/ 	.word	0x00026800
        /*01a4*/ 	.short	0x010a
        /*01a6*/ 	.byte	0x3f
	.zero		1


	//   ....[11]....
        /*01a8*/ 	.word	0x00001dd0
        /*01ac*/ 	.word	0x000000ff
        /*01b0*/ 	.word	0x00026810
        /*01b4*/ 	.short	0x010a
        /*01b6*/ 	.byte	0x08
	.zero		1


	//   ....[12]....
        /*01b8*/ 	.word	0x00001e10
        /*01bc*/ 	.word	0x000000ff
        /*01c0*/ 	.word	0x00026810
        /*01c4*/ 	.short	0x010a
        /*01c6*/ 	.byte	0x08
	.zero		1


	//   ....[13]....
        /*01c8*/ 	.word	0x00002260
        /*01cc*/ 	.word	0x000000ff
        /*01d0*/ 	.word	0x00026830
        /*01d4*/ 	.short	0x010a
        /*01d6*/ 	.byte	0x08
	.zero		1


	//   ....[14]....
        /*01d8*/ 	.word	0x000022a0
        /*01dc*/ 	.word	0x000000ff
        /*01e0*/ 	.word	0x00026830
        /*01e4*/ 	.short	0x010a
        /*01e6*/ 	.byte	0x08
	.zero		1


	//   ....[15]....
        /*01e8*/ 	.word	0x00003eb0
        /*01ec*/ 	.word	0x000000ff
        /*01f0*/ 	.word	0x00000000
        /*01f4*/ 	.short	0x0101
        /*01f6*/ 	.byte	0x0a
	.zero		1


	//   ....[16]....
        /*01f8*/ 	.word	0x00004190
        /*01fc*/ 	.word	0x000000ff
        /*0200*/ 	.word	0x00000000
        /*0204*/ 	.short	0x0101
        /*0206*/ 	.byte	0x08
	.zero		1


	//   ....[17]....
        /*0208*/ 	.word	0x000081c0
        /*020c*/ 	.word	0x00000000
        /*0210*/ 	.word	0x00026820
        /*0214*/ 	.short	0x010a
        /*0216*/ 	.byte	0x3f
	.zero		1


	//   ....[18]....
        /*0218*/ 	.word	0x00008a90
        /*021c*/ 	.word	0x00000000
        /*0220*/ 	.word	0x00026840
        /*0224*/ 	.short	0x010a
        /*0226*/ 	.byte	0x3f
	.zero		1


	//   ....[19]....
        /*0228*/ 	.word	0x00008da0
        /*022c*/ 	.word	0x00000000
        /*0230*/ 	.word	0x00026828
        /*0234*/ 	.short	0x010a
        /*0236*/ 	.byte	0x3f
	.zero		1


	//   ....[20]....
        /*0238*/ 	.word	0x00009040
        /*023c*/ 	.word	0x00000000
        /*0240*/ 	.word	0x00026848
        /*0244*/ 	.short	0x010a
        /*0246*/ 	.byte	0x3f
	.zero		1


	//   ....[21]....
        /*0248*/ 	.word	0x00009330
        /*024c*/ 	.word	0x00000000
        /*0250*/ 	.word	0x00026820
        /*0254*/ 	.short	0x010a
        /*0256*/ 	.byte	0x3f
	.zero		1


	//   ....[22]....
        /*0258*/ 	.word	0x00009630
        /*025c*/ 	.word	0x00000000
        /*0260*/ 	.word	0x00026840
        /*0264*/ 	.short	0x010a
        /*0266*/ 	.byte	0x3f
	.zero		1


	//   ....[23]....
        /*0268*/ 	.word	0x00009920
        /*026c*/ 	.word	0x00000000
        /*0270*/ 	.word	0x00026828
        /*0274*/ 	.short	0x010a
        /*0276*/ 	.byte	0x3f
	.zero		1


	//   ....[24]....
        /*0278*/ 	.word	0x00009c10
        /*027c*/ 	.word	0x00000003
        /*0280*/ 	.word	0x00026840
        /*0284*/ 	.short	0x010a
        /*0286*/ 	.byte	0x3f
	.zero		1


	//   ....[25]....
        /*0288*/ 	.word	0x0000a0d0
        /*028c*/ 	.word	0x00000006
        /*0290*/ 	.word	0x00000000
        /*0294*/ 	.short	0x010a
        /*0296*/ 	.byte	0x3f
	.zero		1


	//   ....[26]....
        /*0298*/ 	.word	0x0000a130
        /*029c*/ 	.word	0x00000003
        /*02a0*/ 	.word	0x00000000
        /*02a4*/ 	.short	0x010a
        /*02a6*/ 	.byte	0x3f
	.zero		1


	//   ....[27]....
        /*02a8*/ 	.word	0x0000a190
        /*02ac*/ 	.word	0x00000000
        /*02b0*/ 	.word	0x00000000
        /*02b4*/ 	.short	0x010a
        /*02b6*/ 	.byte	0x3f
	.zero		1


	//   ....[28]....
        /*02b8*/ 	.word	0x0000a1c0
        /*02bc*/ 	.word	0x00000003
        /*02c0*/ 	.word	0x00000000
        /*02c4*/ 	.short	0x010a
        /*02c6*/ 	.byte	0x3f
	.zero		1


	//   ....[29]....
        /*02c8*/ 	.word	0x0000a2a0
        /*02cc*/ 	.word	0x00000012
        /*02d0*/ 	.word	0x00026800
        /*02d4*/ 	.short	0x010a
        /*02d6*/ 	.byte	0x3f
	.zero		1


	//   ....[30]....
        /*02d8*/ 	.word	0x0000a300
        /*02dc*/ 	.word	0x00000005
        /*02e0*/ 	.word	0x00026810
        /*02e4*/ 	.short	0x010a
        /*02e6*/ 	.byte	0x3f
	.zero		1


	//   ....[31]....
        /*02e8*/ 	.word	0x0000a360
        /*02ec*/ 	.word	0x00000005
        /*02f0*/ 	.word	0x00026830
        /*02f4*/ 	.short	0x010a
        /*02f6*/ 	.byte	0x3f
	.zero		1


	//   ....[32]....
        /*02f8*/ 	.word	0x0000a500
        /*02fc*/ 	.word	0x00000000
        /*0300*/ 	.word	0x00026820
        /*0304*/ 	.short	0x010a
        /*0306*/ 	.byte	0x3f
	.zero		1


	//   ....[33]....
        /*0308*/ 	.word	0x0000a550
        /*030c*/ 	.word	0x00000000
        /*0310*/ 	.word	0x00026840
        /*0314*/ 	.short	0x010a
        /*0316*/ 	.byte	0x3f
	.zero		1


	//   ....[34]....
        /*0318*/ 	.word	0x0000a5a0
        /*031c*/ 	.word	0x00000000
        /*0320*/ 	.word	0x00026828
        /*0324*/ 	.short	0x010a
        /*0326*/ 	.byte	0x3f
	.zero		1


	//   ....[35]....
        /*0328*/ 	.word	0x0000a5f0
        /*032c*/ 	.word	0x00000000
        /*0330*/ 	.word	0x00026848
        /*0334*/ 	.short	0x010a
        /*0336*/ 	.byte	0x3f
	.zero		1


	//   ....[36]....
        /*0338*/ 	.word	0x0000a650
        /*033c*/ 	.word	0x00000000
        /*0340*/ 	.word	0x00026820
        /*0344*/ 	.short	0x010a
        /*0346*/ 	.byte	0x3f
	.zero		1


	//   ....[37]....
        /*0348*/ 	.word	0x0000a6a0
        /*034c*/ 	.word	0x00000000
        /*0350*/ 	.word	0x00026840
        /*0354*/ 	.short	0x010a
        /*0356*/ 	.byte	0x3f
	.zero		1


	//   ....[38]....
        /*0358*/ 	.word	0x0000a6f0
        /*035c*/ 	.word	0x00000000
        /*0360*/ 	.word	0x00026828
        /*0364*/ 	.short	0x010a
        /*0366*/ 	.byte	0x3f
	.zero		1


	//   ....[39]....
        /*0368*/ 	.word	0x0000a740
        /*036c*/ 	.word	0x00000003
        /*0370*/ 	.word	0x00026840
        /*0374*/ 	.short	0x010a
        /*0376*/ 	.byte	0x3f
	.zero		1


	//   ....[40]....
        /*0378*/ 	.word	0x0000a820
        /*037c*/ 	.word	0x00000006
        /*0380*/ 	.word	0x00000000
        /*0384*/ 	.short	0x010a
        /*0386*/ 	.byte	0x3f
	.zero		1


	//   ....[41]....
        /*0388*/ 	.word	0x0000a870
        /*038c*/ 	.word	0x00000003
        /*0390*/ 	.word	0x00000000
        /*0394*/ 	.short	0x010a
        /*0396*/ 	.byte	0x3f
	.zero		1


	//   ....[42]....
        /*0398*/ 	.word	0x0000a8c0
        /*039c*/ 	.word	0x00000000
        /*03a0*/ 	.word	0x00000000
        /*03a4*/ 	.short	0x010a
        /*03a6*/ 	.byte	0x3f
	.zero		1


	//----- nvinfo : EIATTR_NUM_MBARRIERS
	.align		4
.L_331:
        /*03a8*/ 	.byte	0x03, 0x38
        /*03aa*/ 	.short	0x0009


	//----- nvinfo : EIATTR_EXIT_INSTR_OFFSETS
	.align		4
        /*03ac*/ 	.byte	0x04, 0x1c
        /*03ae*/ 	.short	(.L_333 - .L_332)


	//   ....[0]....
.L_332:
        /*03b0*/ 	.word	0x0000a210


	//----- nvinfo : EIATTR_MAX_THREADS
	.align		4
.L_333:
        /*03b4*/ 	.byte	0x04, 0x05
        /*03b6*/ 	.short	(.L_335 - .L_334)
.L_334:
        /*03b8*/ 	.word	0x00000180
        /*03bc*/ 	.word	0x00000001
        /*03c0*/ 	.word	0x00000001


	//----- nvinfo : EIATTR_CRS_STACK_SIZE
	.align		4
.L_335:
        /*03c4*/ 	.byte	0x04, 0x1e
        /*03c6*/ 	.short	(.L_337 - .L_336)
.L_336:
        /*03c8*/ 	.word	0x00000000


	//----- nvinfo : EIATTR_CBANK_PARAM_SIZE
	.align		4
.L_337:
        /*03cc*/ 	.byte	0x03, 0x19
        /*03ce*/ 	.short	0x06f0


	//----- nvinfo : EIATTR_PARAM_CBANK
	.align		4
        /*03d0*/ 	.byte	0x04, 0x0a
        /*03d2*/ 	.short	(.L_339 - .L_338)
	.align		4
.L_338:
        /*03d4*/ 	.word	index@(.nv.constant0._ZN7cutlass13device_kernelIN5flash11enable_sm90INS1_16FlashAttnBwdSm90INS1_25CollectiveMainloopBwdSm90ILi2ELi2ELi2EN4cute5tupleIJNS5_1CILi1EEES8_S8_EEENS6_IJNS7_ILi64EEENS7_ILi128EEENS7_ILi96EEEEEENS_6half_tEfNS_4arch4Sm90ELb0ELb0ELb0ELb1ELb1ELb1ELb0ELb0ELi2ELi1ELi2ELi1ELb1EEENS1_21CollectiveEpilogueBwdISD_SE_SG_Li256ELb1ELb0ELi1EEENS1_19SingleTileSchedulerILb1ELb0ELb0ELi128EEEEEEEEEvNT_6ParamsE)
        /*03d8*/ 	.short	0x0210
        /*03da*/ 	.short	0x06f0


	//----- nvinfo : EIATTR_SW_WAR
	.align		4
.L_339:
        /*03dc*/ 	.byte	0x04, 0x36
        /*03de*/ 	.short	(.L_341 - .L_340)
.L_340:
        /*03e0*/ 	.word	0x00000008
.L_341:


//--------------------- .nv.info._ZN7cutlass13device_kernelIN5flash11enable_sm90INS1_16FlashAttnBwdSm90INS1_25CollectiveMainloopBwdSm90ILi2ELi2ELi2EN4cute5tupleIJNS5_1CILi1EEES8_S8_EEENS6_IJNS7_ILi64EEENS7_ILi128EEENS7_ILi96EEEEEENS_6half_tEfNS_4arch4Sm90ELb0ELb0ELb0ELb1ELb0ELb1ELb0ELb0ELi2ELi1ELi2ELi1ELb1EEENS1_24CollectiveEpilogueBwdGQAISD_fSG_Li256ELb1ELb0EEENS1_19SingleTileSchedulerILb1ELb0ELb0ELi128EEEEEEEEEvNT_6ParamsE --------------------------
	.section	.nv.info._ZN7cutlass13device_kernelIN5flash11enable_sm90INS1_16FlashAttnBwdSm90INS1_25CollectiveMainloopBwdSm90ILi2ELi2ELi2EN4cute5tupleIJNS5_1CILi1EEES8_S8_EEENS6_IJNS7_ILi64EEENS7_ILi128EEENS7_ILi96EEEEEENS_6half_tEfNS_4arch4Sm90ELb0ELb0ELb0ELb1ELb0ELb1ELb0ELb0ELi2ELi1ELi2ELi1ELb1EEENS1_24CollectiveEpilogueBwdGQAISD_fSG_Li256ELb1ELb0EEENS1_19SingleTileSchedulerILb1ELb0ELb0ELi128EEEEEEEEEvNT_6ParamsE,"",@"SHT_CUDA_INFO"
	.sectionflags	@""
	.align	4


	//----- nvinfo : EIATTR_CUDA_API_VERSION
	.align		4
        /*0000*/ 	.byte	0x04, 0x37
        /*0002*/ 	.short	(.L_343 - .L_342)
.L_342:
        /*0004*/ 	.word	0x00000082


	//----- nvinfo : EIATTR_KPARAM_INFO
	.align		4
.L_343:
        /*0008*/ 	.byte	0x04, 0x17
        /*000a*/ 	.short	(.L_345 - .L_344)
.L_344:
        /*000c*/ 	.word	0x00000000
        /*0010*/ 	.short	0x0000
        /*0012*/ 	.short	0x0070
        /*0014*/ 	.byte	0x00, 0xf0, 0x01, 0x1a


	//----- nvinfo : EIATTR_SPARSE_MMA_MASK
	.align		4
.L_345:
        /*0018*/ 	.byte	0x03, 0x50
        /*001a*/ 	.short	0x0000


	//----- nvinfo : EIATTR_MAXREG_COUNT
	.align		4
        /*001c*/ 	.byte	0x03, 0x1b
        /*001e*/ 	.short	0x00a8


	//----- nvinfo : EIATTR_NUM_BARRIERS
	.align		4
        /*0020*/ 	.byte	0x02, 0x4c
        /*0022*/ 	.byte	0x10
	.zero		1


	//----- nvinfo : EIATTR_EXTERNS
	.align		4
        /*0024*/ 	.byte	0x04, 0x0f
        /*0026*/ 	.short	(.L_347 - .L_346)


	//   ....[0]....
	.align		4
.L_346:
        /*0028*/ 	.word	index@(__assertfail)


	//----- nvinfo : EIATTR_MERCURY_ISA_VERSION
	.align		4
.L_347:
        /*002c*/ 	.byte	0x03, 0x5f
        /*002e*/ 	.short	0x0101


	//----- nvinfo : EIATTR_INT_WARP_WIDE_INSTR_OFFSETS
	.align		4
        /*0030*/ 	.byte	0x04, 0x31
        /*0032*/ 	.short	(.L_349 - .L_348)


	//   ....[0]....
.L_348:
        /*0034*/ 	.word	0x00000180


	//   ....[1]....
        /*0038*/ 	.word	0x000001b0


	//----- nvinfo : EIATTR_COOP_GROUP_MASK_REGIDS
	.align		4
.L_349:
        /*003c*/ 	.byte	0x04, 0x29
        /*003e*/ 	.short	(.L_351 - .L_350)


	//   ....[0]....
.L_350:
        /*0040*/ 	.word	0xffffffff


	//   ....[1]....
        /*0044*/ 	.word	0xffffffff


	//   ....[2]....
        /*0048*/ 	.word	0xffffffff


	//   ....[3]....
        /*004c*/ 	.word	0xffffffff


	//   ....[4]....
        /*0050*/ 	.word	0xffffffff


	//   ....[5]....
        /*0054*/ 	.word	0xffffffff


	//   ....[6]....
        /*0058*/ 	.word	0xffffffff


	//   ....[7]....
        /*005c*/ 	.word	0x0500000f


	//----- nvinfo : EIATTR_COOP_GROUP_INSTR_OFFSETS
	.align		4
.L_351:
        /*0060*/ 	.byte	0x04, 0x28
        /*0062*/ 	.short	(.L_353 - .L_352)


	//   ....[0]....
.L_352:
        /*0064*/ 	.word	0x00000050


	//   ....[1]....
        /*0068*/ 	.word	0x00000190


	//   ....[2]....
        /*006c*/ 	.word	0x000001e0


	//   ....[3]....
        /*0070*/ 	.word	0x000003d0


	//   ....[4]....
        /*0074*/ 	.word	0x00000600


	//   ....[5]....
        /*0078*/ 	.word	0x00001350


	//   ....[6]....
        /*007c*/ 	.word	0x00004e70


	//   ....[7]....
        /*0080*/ 	.word	0x000087b0


	//----- nvinfo : EIATTR_REG_RECONFIG
	.align		4
.L_353:
        /*0084*/ 	.byte	0x01, 0x54
	.zero		2


	//----- nvinfo : EIATTR_SYSCALL_OFFSETS
	.align		4
        /*0088*/ 	.byte	0x04, 0x46
        /*008a*/ 	.short	(.L_355 - .L_354)


	//   ....[0]....
.L_354:
        /*008c*/ 	.word	0x00000fb0


	//   ....[1]....
        /*0090*/ 	.word	0x000010a0


	//   ....[2]....
        /*0094*/ 	.word	0x00001200


	//   ....[3]....
        /*0098*/ 	.word	0x000012f0


	//   ....[4]....
        /*009c*/ 	.word	0x00001560


	//----- nvinfo : EIATTR_MBARRIER_INSTR_OFFSETS
	.align		4
.L_355:
        /*00a0*/ 	.byte	0x04, 0x39
        /*00a2*/ 	.short	(.L_357 - .L_356)


	//   ....[0]....
.L_356:
        /*00a4*/ 	.word	0x00000280
        /*00a8*/ 	.word	0x000000ff
        /*00ac*/ 	.word	0x00026800
        /*00b0*/ 	.short	0x0100
        /*00b2*/ 	.byte	0x06
	.zero		1


	//   ....[1]....
        /*00b4*/ 	.word	0x00000380
        /*00b8*/ 	.word	0x000000ff
        /*00bc*/ 	.word	0x00026810
        /*00c0*/ 	.short	0x0100
        /*00c2*/ 	.byte	0x08
	.zero		1


	//   ....[2]....
        /*00c4*/ 	.word	0x00000390
        /*00c8*/ 	.word	0x000000ff
        /*00cc*/ 	.word	0x00026820
        /*00d0*/ 	.short	0x0100
        /*00d2*/ 	.byte	0x08
	.zero		1


	//   ....[3]....
        /*00d4*/ 	.word	0x000003a0
        /*00d8*/ 	.word	0x000000ff
        /*00dc*/ 	.word	0x00026818
        /*00e0*/ 	.short	0x0100
        /*00e2*/ 	.byte	0x08
	.zero		1


	//   ....[4]....
        /*00e4*/ 	.word	0x000003b0
        /*00e8*/ 	.word	0x000000ff
        /*00ec*/ 	.word	0x00026828
        /*00f0*/ 	.short	0x0100
        /*00f2*/ 	.byte	0x08
	.zero		1


	//   ....[5]....
        /*00f4*/ 	.word	0x000004e0
        /*00f8*/ 	.word	0x000000ff
        /*00fc*/ 	.word	0x00026830
        /*0100*/ 	.short	0x0100
        /*0102*/ 	.byte	0x08
	.zero		1


	//   ....[6]....
        /*0104*/ 	.word	0x000004f0
        /*0108*/ 	.word	0x000000ff
        /*010c*/ 	.word	0x00026840
        /*0110*/ 	.short	0x0100
        /*0112*/ 	.byte	0x08
	.zero		1


	//   ....[7]....
        /*0114*/ 	.word	0x00000500
        /*0118*/ 	.word	0x000000ff
        /*011c*/ 	.word	0x00026838
        /*0120*/ 	.short	0x0100
        /*0122*/ 	.byte	0x08
	.zero		1


	//   ....[8]....
        /*0124*/ 	.word	0x00000510
        /*0128*/ 	.word	0x000000ff
        /*012c*/ 	.word	0x00026848
        /*0130*/ 	.short	0x0100
        /*0132*/ 	.byte	0x08
	.zero		1


	//   ....[9]....
        /*0134*/ 	.word	0x00001390
        /*0138*/ 	.word	0x00000012
        /*013c*/ 	.word	0x00026800
        /*0140*/ 	.short	0x010a
        /*0142*/ 	.byte	0x3f
	.zero		1


	//   ....[10]....
        /*0144*/ 	.word	0x00001420
        /*0148*/ 	.word	0x00000012
        /*014c*/ 	.word	0x00026800
        /*0150*/ 	.short	0x010a
        /*0152*/ 	.byte	0x3f
	.zero		1


	//   ....[11]....
        /*0154*/ 	.word	0x00001dc0
        /*0158*/ 	.word	0x000000ff
        /*015c*/ 	.word	0x00026810
        /*0160*/ 	.short	0x010a
        /*0162*/ 	.byte	0x08
	.zero		1


	//   ....[12]....
        /*0164*/ 	.word	0x00001e00
        /*0168*/ 	.word	0x000000ff
        /*016c*/ 	.word	0x00026810
        /*0170*/ 	.short	0x010a
        /*0172*/ 	.byte	0x08
	.zero		1


	//   ....[13]....
        /*0174*/ 	.word	0x00002250
        /*0178*/ 	.word	0x000000ff
        /*017c*/ 	.word	0x00026830
        /*0180*/ 	.short	0x010a
        /*0182*/ 	.byte	0x08
	.zero		1


	//   ....[14]....
        /*0184*/ 	.word	0x00002290
        /*0188*/ 	.word	0x000000ff
        /*018c*/ 	.word	0x00026830
        /*0190*/ 	.short	0x010a
        /*0192*/ 	.byte	0x08
	.zero		1


	//   ....[15]....
        /*0194*/ 	.word	0x00003ea0
        /*0198*/ 	.word	0x000000ff
        /*019c*/ 	.word	0x00000000
        /*01a0*/ 	.short	0x0101
        /*01a2*/ 	.byte	0x0a
	.zero		1


	//   ....[16]....
        /*01a4*/ 	.word	0x00004180
        /*01a8*/ 	.word	0x000000ff
        /*01ac*/ 	.word	0x00000000
        /*01b0*/ 	.short	0x0101
        /*01b2*/ 	.byte	0x08
	.zero		1


	//   ....[17]....
        /*01b4*/ 	.word	0x00006700
        /*01b8*/ 	.word	0x00000000
        /*01bc*/ 	.word	0x00026820
        /*01c0*/ 	.short	0x010a
        /*01c2*/ 	.byte	0x3f
	.zero		1


	//   ....[18]....
        /*01c4*/ 	.word	0x00006fd0
        /*01c8*/ 	.word	0x00000000
        /*01cc*/ 	.word	0x00026840
        /*01d0*/ 	.short	0x010a
        /*01d2*/ 	.byte	0x3f
	.zero		1


	//   ....[19]....
        /*01d4*/ 	.word	0x000072e0
        /*01d8*/ 	.word	0x00000000
        /*01dc*/ 	.word	0x00026828
        /*01e0*/ 	.short	0x010a
        /*01e2*/ 	.byte	0x3f
	.zero		1


	//   ....[20]....
        /*01e4*/ 	.word	0x00007580
        /*01e8*/ 	.word	0x00000000
        /*01ec*/ 	.word	0x00026848
        /*01f0*/ 	.short	0x010a
        /*01f2*/ 	.byte	0x3f
	.zero		1


	//   ....[21]....
        /*01f4*/ 	.word	0x00007870
        /*01f8*/ 	.word	0x00000000
        /*01fc*/ 	.word	0x00026820
        /*0200*/ 	.short	0x010a
        /*0202*/ 	.byte	0x3f
	.zero		1


	//   ....[22]....
        /*0204*/ 	.word	0x00007b70
        /*0208*/ 	.word	0x00000000
        /*020c*/ 	.word	0x00026840
        /*0210*/ 	.short	0x010a
        /*0212*/ 	.byte	0x3f
	.zero		1


	//   ....[23]....
        /*0214*/ 	.word	0x00007e60
        /*0218*/ 	.word	0x00000000
        /*021c*/ 	.word	0x00026828
        /*0220*/ 	.short	0x010a
        /*0222*/ 	.byte	0x3f
	.zero		1


	//   ....[24]....
        /*0224*/ 	.word	0x00008150
        /*0228*/ 	.word	0x00000003
        /*022c*/ 	.word	0x00026840
        /*0230*/ 	.short	0x010a
        /*0232*/ 	.byte	0x3f
	.zero		1


	//   ....[25]....
        /*0234*/ 	.word	0x00008610
        /*0238*/ 	.word	0x00000006
        /*023c*/ 	.word	0x00000000
        /*0240*/ 	.short	0x010a
        /*0242*/ 	.byte	0x3f
	.zero		1


	//   ....[26]....
        /*0244*/ 	.word	0x00008670
        /*0248*/ 	.word	0x00000003
        /*024c*/ 	.word	0x00000000
        /*0250*/ 	.short	0x010a
        /*0252*/ 	.byte	0x3f
	.zero		1


	//   ....[27]....
        /*0254*/ 	.word	0x000086d0
        /*0258*/ 	.word	0x00000000
        /*025c*/ 	.word	0x00000000
        /*0260*/ 	.short	0x010a
        /*0262*/ 	.byte	0x3f
	.zero		1


	//   ....[28]....
        /*0264*/ 	.word	0x00008700
        /*0268*/ 	.word	0x00000003
        /*026c*/ 	.word	0x00000000
        /*0270*/ 	.short	0x010a
        /*0272*/ 	.byte	0x3f
	.zero		1


	//   ....[29]....
        /*0274*/ 	.word	0x000087e0
        /*0278*/ 	.word	0x00000012
        /*027c*/ 	.word	0x00026800
        /*0280*/ 	.short	0x010a
        /*0282*/ 	.byte	0x3f
	.zero		1


	//   ....[30]....
        /*0284*/ 	.word	0x00008840
        /*0288*/ 	.word	0x00000005
        /*028c*/ 	.word	0x00026810
        /*0290*/ 	.short	0x010a
        /*0292*/ 	.byte	0x3f
	.zero		1


	//   ....[31]....
        /*0294*/ 	.word	0x000088a0
        /*0298*/ 	.word	0x00000005
        /*029c*/ 	.word	0x00026830
        /*02a0*/ 	.short	0x010a
        /*02a2*/ 	.byte	0x3f
	.zero		1


	//   ....[32]....
        /*02a4*/ 	.word	0x000088f0
        /*02a8*/ 	.word	0x00000000
        /*02ac*/ 	.word	0x00026820
        /*02b0*/ 	.short	0x010a
        /*02b2*/ 	.byte	0x3f
	.zero		1


	//   ....[33]....
        /*02b4*/ 	.word	0x00008940
        /*02b8*/ 	.word	0x00000000
        /*02bc*/ 	.word	0x00026840
        /*02c0*/ 	.short	0x010a
        /*02c2*/ 	.byte	0x3f
	.zero		1


	//   ....[34]....
        /*02c4*/ 	.word	0x00008990
        /*02c8*/ 	.word	0x00000000
        /*02cc*/ 	.word	0x00026828
        /*02d0*/ 	.short	0x010a
        /*02d2*/ 	.byte	0x3f
	.zero		1


	//   ....[35]....
        /*02d4*/ 	.word	0x000089e0
        /*02d8*/ 	.word	0x00000000
        /*02dc*/ 	.word	0x00026848
        /*02e0*/ 	.short	0x010a
        /*02e2*/ 	.byte	0x3f
	.zero		1


	//   ....[36]....
        /*02e4*/ 	.word	0x00008a40
        /*02e8*/ 	.word	0x00000000
        /*02ec*/ 	.word	0x00026820
        /*02f0*/ 	.short	0x010a
        /*02f2*/ 	.byte	0x3f
	.zero		1


	//   ....[37]....
        /*02f4*/ 	.word	0x00008a90
        /*02f8*/ 	.word	0x00000000
        /*02fc*/ 	.word	0x00026840
        /*0300*/ 	.short	0x010a
        /*0302*/ 	.byte	0x3f
	.zero		1


	//   ....[38]....
        /*0304*/ 	.word	0x00008ae0
        /*0308*/ 	.word	0x00000000
        /*030c*/ 	.word	0x00026828
        /*0310*/ 	.short	0x010a
        /*0312*/ 	.byte	0x3f
	.zero		1


	//   ....[39]....
        /*0314*/ 	.word	0x00008b30
        /*0318*/ 	.word	0x00000003
        /*031c*/ 	.word	0x00026840
        /*0320*/ 	.short	0x010a
        /*0322*/ 	.byte	0x3f
	.zero		1


	//   ....[40]....
        /*0324*/ 	.word	0x00008c10
        /*0328*/ 	.word	0x00000006
        /*032c*/ 	.word	0x00000000
        /*0330*/ 	.short	0x010a
        /*0332*/ 	.byte	0x3f
	.zero		1


	//   ....[41]....
        /*0334*/ 	.word	0x00008c60
        /*0338*/ 	.word	0x00000003
        /*033c*/ 	.word	0x00000000
        /*0340*/ 	.short	0x010a
        /*0342*/ 	.byte	0x3f
	.zero		1


	//   ....[42]....
        /*0344*/ 	.word	0x00008cb0
        /*0348*/ 	.word	0x00000000
        /*034c*/ 	.word	0x00000000
        /*0350*/ 	.short	0x010a
        /*0352*/ 	.byte	0x3f
	.zero		1


	//----- nvinfo : EIATTR_NUM_MBARRIERS
	.align		4
.L_357:
        /*0354*/ 	.byte	0x03, 0x38
        /*0356*/ 	.short	0x0009


	//----- nvinfo : EIATTR_EXIT_INSTR_OFFSETS
	.align		4
        /*0358*/ 	.byte	0x04, 0x1c
        /*035a*/ 	.short	(.L_359 - .L_358)


	//   ....[0]....
.L_358:
        /*035c*/ 	.word	0x00008750


	//----- nvinfo : EIATTR_MAX_THREADS
	.align		4
.L_359:
        /*0360*/ 	.byte	0x04, 0x05
        /*0362*/ 	.short	(.L_361 - .L_360)
.L_360:
        /*0364*/ 	.word	0x00000180
        /*0368*/ 	.word	0x00000001
        /*036c*/ 	.word	0x00000001


	//----- nvinfo : EIATTR_CRS_STACK_SIZE
	.align		4
.L_361:
        /*0370*/ 	.byte	0x04, 0x1e
        /*0372*/ 	.short	(.L_363 - .L_362)
.L_362:
        /*0374*/ 	.word	0x00000000


	//----- nvinfo : EIATTR_CBANK_PARAM_SIZE
	.align		4
.L_363:
        /*0378*/ 	.byte	0x03, 0x19
        /*037a*/ 	.short	0x06f0


	//----- nvinfo : EIATTR_PARAM_CBANK
	.align		4
        /*037c*/ 	.byte	0x04, 0x0a
        /*037e*/ 	.short	(.L_365 - .L_364)
	.align		4
.L_364:
        /*0380*/ 	.word	index@(.nv.constant0._ZN7cutlass13device_kernelIN5flash11enable_sm90INS1_16FlashAttnBwdSm90INS1_25CollectiveMainloopBwdSm90ILi2ELi2ELi2EN4cute5tupleIJNS5_1CILi1EEES8_S8_EEENS6_IJNS7_ILi64EEENS7_ILi128EEENS7_ILi96EEEEEENS_6half_tEfNS_4arch4Sm90ELb0ELb0ELb0ELb1ELb0ELb1ELb0ELb0ELi2ELi1ELi2ELi1ELb1EEENS1_24CollectiveEpilogueBwdGQAISD_fSG_Li256ELb1ELb0EEENS1_19SingleTileSchedulerILb1ELb0ELb0ELi128EEEEEEEEEvNT_6ParamsE)
        /*0384*/ 	.short	0x0210
        /*0386*/ 	.short	0x06f0


	//----- nvinfo : EIATTR_SW_WAR
	.align		4
.L_365:
        /*0388*/ 	.byte	0x04, 0x36
        /*038a*/ 	.short	(.L_367 - .L_366)
.L_366:
        /*038c*/ 	.word	0x00000008
.L_367:


//--------------------- .nv.info._ZN7cutlass13device_kernelIN5flash11enable_sm90INS1_16FlashAttnBwdSm90INS1_25CollectiveMainloopBwdSm90ILi2ELi2ELi2EN4cute5tupleIJNS5_1CILi1EEES8_S8_EEENS6_IJNS7_ILi64EEENS7_ILi128EEENS7_ILi96EEEEEENS_6half_tEfNS_4arch4Sm90ELb0ELb0ELb0ELb1ELb1ELb1ELb0ELb0ELi2ELi1ELi2ELi1ELb1EEENS1_24CollectiveEpilogueBwdGQAISD_fSG_Li256ELb1ELb1EEENS1_19SingleTileSchedulerILb1ELb0ELb0ELi128EEEEEEEEEvNT_6ParamsE --------------------------
	.section	.nv.info._ZN7cutlass13device_kernelIN5flash11enable_sm90INS1_16FlashAttnBwdSm90INS1_25CollectiveMainloopBwdSm90ILi2ELi2ELi2EN4cute5tupleIJNS5_1CILi1EEES8_S8_EEENS6_IJNS7_ILi64EEENS7_ILi128EEENS7_ILi96EEEEEENS_6half_tEfNS_4arch4Sm90ELb0ELb0ELb0ELb1ELb1ELb1ELb0ELb0ELi2ELi1ELi2ELi1ELb1EEENS1_24CollectiveEpilogueBwdGQAISD_fSG_Li256ELb1ELb1EEENS1_19SingleTileSchedulerILb1ELb0ELb0ELi128EEEEEEEEEvNT_6ParamsE,"",@"SHT_CUDA_INFO"
	.sectionflags	@""
	.align	4


	//----- nvinfo : EIATTR_CUDA_API_VERSION
	.align		4
        /*0000*/ 	.byte	0x04, 0x37
        /*0002*/ 	.short	(.L_369 - .L_368)
.L_368:
        /*0004*/ 	.word	0x00000082


	//----- nvinfo : EIATTR_KPARAM_INFO
	.align		4
.L_369:
        /*0008*/ 	.byte	0x04, 0x17
        /*000a*/ 	.short	(.L_371 - .L_370)
.L_370:
        /*000c*/ 	.word	0x00000000
        /*0010*/ 	.short	0x0000
        /*0012*/ 	.short	0x0070
        /*0014*/ 	.byte	0x00, 0xf0, 0x01, 0x1a


	//----- nvinfo : EIATTR_SPARSE_MMA_MASK
	.align		4
.L_371:
        /*0018*/ 	.byte	0x03, 0x50
        /*001a*/ 	.short	0x0000


	//----- nvinfo : EIATTR_MAXREG_COUNT
	.align		4
        /*001c*/ 	.byte	0x03, 0x1b
        /*001e*/ 	.short	0x00a8


	//----- nvinfo : EIATTR_NUM_BARRIERS
	.align		4
        /*0020*/ 	.byte	0x02, 0x4c
        /*0022*/ 	.byte	0x10
	.zero		1


	//----- nvinfo : EIATTR_EXTERNS
	.align		4
        /*0024*/ 	.byte	0x04, 0x0f
        /*0026*/ 	.short	(.L_373 - .L_372)


	//   ....[0]....
	.align		4
.L_372:
        /*0028*/ 	.word	index@(__assertfail)


	//----- nvinfo : EIATTR_MERCURY_ISA_VERSION
	.align		4
.L_373:
        /*002c*/ 	.byte	0x03, 0x5f
        /*002e*/ 	.short	0x0101


	//----- nvinfo : EIATTR_INT_WARP_WIDE_INSTR_OFFSETS
	.align		4
        /*0030*/ 	.byte	0x04, 0x31
        /*0032*/ 	.short	(.L_375 - .L_374)


	//   ....[0]....
.L_374:
        /*0034*/ 	.word	0x00000180


	//   ....[1]....
        /*0038*/ 	.word	0x000001b0


	//   ....[2]....
        /*003c*/ 	.word	0x00006090


	//   ....[3]....
        /*0040*/ 	.word	0x00006500


	//   ....[4]....
        /*0044*/ 	.word	0x00006ad0


	//----- nvinfo : EIATTR_COOP_GROUP_MASK_REGIDS
	.align		4
.L_375:
        /*0048*/ 	.byte	0x04, 0x29
        /*004a*/ 	.short	(.L_377 - .L_376)


	//   ....[0]....
.L_376:
        /*004c*/ 	.word	0xffffffff


	//   ....[1]....
        /*0050*/ 	.word	0xffffffff


	//   ....[2]....
        /*0054*/ 	.word	0xffffffff


	//   ....[3]....
        /*0058*/ 	.word	0xffffffff


	//   ....[4]....
        /*005c*/ 	.word	0xffffffff


	//   ....[5]....
        /*0060*/ 	.word	0xffffffff


	//   ....[6]....
        /*0064*/ 	.word	0xffffffff


	//   ....[7]....
        /*0068*/ 	.word	0xffffffff


	//   ....[8]....
        /*006c*/ 	.word	0xffffffff


	//   ....[9]....
        /*0070*/ 	.word	0xffffffff


	//   ....[10]....
        /*0074*/ 	.word	0xffffffff


	//   ....[11]....
        /*0078*/ 	.word	0xffffffff


	//   ....[12]....
        /*007c*/ 	.word	0xffffffff


	//   ....[13]....
        /*0080*/ 	.word	0xffffffff


	//   ....[14]....
        /*0084*/ 	.word	0xffffffff


	//   ....[15]....
        /*0088*/ 	.word	0xffffffff


	//   ....[16]....
        /*008c*/ 	.word	0xffffffff


	//   ....[17]....
        /*0090*/ 	.word	0x0500000f


	//   ....[18]....
        /*0094*/ 	.word	0x0500000f


	//   ....[19]....
        /*0098*/ 	.word	0x0500000f


	//   ....[20]....
        /*009c*/ 	.word	0x0500000f


	//   ....[21]....
        /*00a0*/ 	.word	0x0500000f


	//   ....[22]....
        /*00a4*/ 	.word	0x0500000f


	//----- nvinfo : EIATTR_COOP_GROUP_INSTR_OFFSETS
	.align		4
.L_377:
        /*00a8*/ 	.byte	0x04, 0x28
        /*00aa*/ 	.short	(.L_379 - .L_378)


	//   ....[0]....
.L_378:
        /*00ac*/ 	.word	0x00000050


	//   ....[1]....
        /*00b0*/ 	.word	0x00000190


	//   ....[2]....
        /*00b4*/ 	.word	0x000001e0


	//   ....[3]....
        /*00b8*/ 	.word	0x000003d0


	//   ....[4]....
        /*00bc*/ 	.word	0x00000600


	//   ....[5]....
        /*00c0*/ 	.word	0x00001350


	//   ....[6]....
        /*00c4*/ 	.word	0x00004c80


	//   ....[7]....
        /*00c8*/ 	.word	0x00004e10


	//   ....[8]....
        /*00cc*/ 	.word	0x000050c0


	//   ....[9]....
        /*00d0*/ 	.word	0x00005250


	//   ....[10]....
        /*00d4*/ 	.word	0x00005360


	//   ....[11]....
        /*00d8*/ 	.word	0x00005d30


	//   ....[12]....
        /*00dc*/ 	.word	0x00005fc0


	//   ....[13]....
        /*00e0*/ 	.word	0x00006200


	//   ....[14]....
        /*00e4*/ 	.word	0x00006430


	//   ....[15]....
        /*00e8*/ 	.word	0x000066e0


	//   ....[16]....
        /*00ec*/ 	.word	0x00006a10


	//   ....[17]....
        /*00f0*/ 	.word	0x000094f0


	//   ....[18]....
        /*00f4*/ 	.word	0x00009660


	//   ....[19]....
        /*00f8*/ 	.word	0x000096d0


	//   ....[20]....
        /*00fc*/ 	.word	0x00009740


	//   ....[21]....
        /*0100*/ 	.word	0x000097b0


	//   ....[22]....
        /*0104*/ 	.word	0x00009820


	//----- nvinfo : EIATTR_REG_RECONFIG
	.align		4
.L_379:
        /*0108*/ 	.byte	0x01, 0x54
	.zero		2


	//----- nvinfo : EIATTR_SYSCALL_OFFSETS
	.align		4
        /*010c*/ 	.byte	0x04, 0x46
        /*010e*/ 	.short	(.L_381 - .L_380)


	//   ....[0]....
.L_380:
        /*0110*/ 	.word	0x00000fb0


	//   ....[1]....
        /*0114*/ 	.word	0x000010a0


	//   ....[2]....
        /*0118*/ 	.word	0x00001200


	//   ....[3]....
        /*011c*/ 	.word	0x000012f0


	//   ....[4]....
        /*0120*/ 	.word	0x00001560


	//----- nvinfo : EIATTR_MBARRIER_INSTR_OFFSETS
	.align		4
.L_381:
        /*0124*/ 	.byte	0x04, 0x39
        /*0126*/ 	.short	(.L_383 - .L_382)


	//   ....[0]....
.L_382:
        /*0128*/ 	.word	0x00000280
        /*012c*/ 	.word	0x000000ff
        /*0130*/ 	.word	0x00026800
        /*0134*/ 	.short	0x0100
        /*0136*/ 	.byte	0x06
	.zero		1


	//   ....[1]....
        /*0138*/ 	.word	0x00000380
        /*013c*/ 	.word	0x000000ff
        /*0140*/ 	.word	0x00026810
        /*0144*/ 	.short	0x0100
        /*0146*/ 	.byte	0x08
	.zero		1


	//   ....[2]....
        /*0148*/ 	.word	0x00000390
        /*014c*/ 	.word	0x000000ff
        /*0150*/ 	.word	0x00026820
        /*0154*/ 	.short	0x0100
        /*0156*/ 	.byte	0x08
	.zero		1


	//   ....[3]....
        /*0158*/ 	.word	0x000003a0
        /*015c*/ 	.word	0x000000ff
        /*0160*/ 	.word	0x00026818
        /*0164*/ 	.short	0x0100
        /*0166*/ 	.byte	0x08
	.zero		1


	//   ....[4]....
        /*0168*/ 	.word	0x000003b0
        /*016c*/ 	.word	0x000000ff
        /*0170*/ 	.word	0x00026828
        /*0174*/ 	.short	0x0100
        /*0176*/ 	.byte	0x08
	.zero		1


	//   ....[5]....
        /*0178*/ 	.word	0x000004e0
        /*017c*/ 	.word	0x000000ff
        /*0180*/ 	.word	0x00026830
        /*0184*/ 	.short	0x0100
        /*0186*/ 	.byte	0x08
	.zero		1


	//   ....[6]....
        /*0188*/ 	.word	0x000004f0
        /*018c*/ 	.word	0x000000ff
        /*0190*/ 	.word	0x00026840
        /*0194*/ 	.short	0x0100
        /*0196*/ 	.byte	0x08
	.zero		1


	//   ....[7]....
        /*0198*/ 	.word	0x00000500
        /*019c*/ 	.word	0x000000ff
        /*01a0*/ 	.word	0x00026838
        /*01a4*/ 	.short	0x0100
        /*01a6*/ 	.byte	0x08
	.zero		1


	//   ....[8]....
        /*01a8*/ 	.word	0x00000510
        /*01ac*/ 	.word	0x000000ff
        /*01b0*/ 	.word	0x00026848
        /*01b4*/ 	.short	0x0100
        /*01b6*/ 	.byte	0x08
	.zero		1


	//   ....[9]....
        /*01b8*/ 	.word	0x00001390
        /*01bc*/ 	.word	0x00000012
        /*01c0*/ 	.word	0x00026800
        /*01c4*/ 	.short	0x010a
        /*01c6*/ 	.byte	0x3f
	.zero		1


	//   ....[10]....
        /*01c8*/ 	.word	0x00001420
        /*01cc*/ 	.word	0x00000012
        /*01d0*/ 	.word	0x00026800
        /*01d4*/ 	.short	0x010a
        /*01d6*/ 	.byte	0x3f
	.zero		1


	//   ....[11]....
        /*01d8*/ 	.word	0x00001dc0
        /*01dc*/ 	.word	0x000000ff
        /*01e0*/ 	.word	0x00026810
        /*01e4*/ 	.short	0x010a
        /*01e6*/ 	.byte	0x08
	.zero		1


	//   ....[12]....
        /*01e8*/ 	.word	0x00001e00
        /*01ec*/ 	.word	0x000000ff
        /*01f0*/ 	.word	0x00026810
        /*01f4*/ 	.short	0x010a
        /*01f6*/ 	.byte	0x08
	.zero		1


	//   ....[13]....
        /*01f8*/ 	.word	0x00002250
        /*01fc*/ 	.word	0x000000ff
        /*0200*/ 	.word	0x00026830
        /*0204*/ 	.short	0x010a
        /*0206*/ 	.byte	0x08
	.zero		1


	//   ....[14]....
        /*0208*/ 	.word	0x00002290
        /*020c*/ 	.word	0x000000ff
        /*0210*/ 	.word	0x00026830
        /*0214*/ 	.short	0x010a
        /*0216*/ 	.byte	0x08
	.zero		1


	//   ....[15]....
        /*0218*/ 	.word	0x00003ea0
        /*021c*/ 	.word	0x000000ff
        /*0220*/ 	.word	0x00000000
        /*0224*/ 	.short	0x0101
        /*0226*/ 	.byte	0x0a
	.zero		1


	//   ....[16]....
        /*0228*/ 	.word	0x00004180
        /*022c*/ 	.word	0x000000ff
        /*0230*/ 	.word	0x00000000
        /*0234*/ 	.short	0x0101
        /*0236*/ 	.byte	0x08
	.zero		1


	//   ....[17]....
        /*0238*/ 	.word	0x00007440
        /*023c*/ 	.word	0x00000000
        /*0240*/ 	.word	0x00026820
        /*0244*/ 	.short	0x010a
        /*0246*/ 	.byte	0x3f
	.zero		1


	//   ....[18]....
        /*0248*/ 	.word	0x00007d10
        /*024c*/ 	.word	0x00000000
        /*0250*/ 	.word	0x00026840
        /*0254*/ 	.short	0x010a
        /*0256*/ 	.byte	0x3f
	.zero		1


	//   ....[19]....
        /*0258*/ 	.word	0x00008020
        /*025c*/ 	.word	0x00000000
        /*0260*/ 	.word	0x00026828
        /*0264*/ 	.short	0x010a
        /*0266*/ 	.byte	0x3f
	.zero		1


	//   ....[20]....
        /*0268*/ 	.word	0x000082c0
        /*026c*/ 	.word	0x00000000
        /*0270*/ 	.word	0x00026848
        /*0274*/ 	.short	0x010a
        /*0276*/ 	.byte	0x3f
	.zero		1


	//   ....[21]....
        /*0278*/ 	.word	0x000085b0
        /*027c*/ 	.word	0x00000000
        /*0280*/ 	.word	0x00026820
        /*0284*/ 	.short	0x010a
        /*0286*/ 	.byte	0x3f
	.zero		1


	//   ....[22]....
        /*0288*/ 	.word	0x000088b0
        /*028c*/ 	.word	0x00000000
        /*0290*/ 	.word	0x00026840
        /*0294*/ 	.short	0x010a
        /*0296*/ 	.byte	0x3f
	.zero		1


	//   ....[23]....
        /*0298*/ 	.word	0x00008ba0
        /*029c*/ 	.word	0x00000000
        /*02a0*/ 	.word	0x00026828
        /*02a4*/ 	.short	0x010a
        /*02a6*/ 	.byte	0x3f
	.zero		1


	//   ....[24]....
        /*02a8*/ 	.word	0x00008e90
        /*02ac*/ 	.word	0x00000003
        /*02b0*/ 	.word	0x00026840
        /*02b4*/ 	.short	0x010a
        /*02b6*/ 	.byte	0x3f
	.zero		1


	//   ....[25]....
        /*02b8*/ 	.word	0x00009350
        /*02bc*/ 	.word	0x00000006
        /*02c0*/ 	.word	0x00000000
        /*02c4*/ 	.short	0x010a
        /*02c6*/ 	.byte	0x3f
	.zero		1


	//   ....[26]....
        /*02c8*/ 	.word	0x000093b0
        /*02cc*/ 	.word	0x00000003
        /*02d0*/ 	.word	0x00000000
        /*02d4*/ 	.short	0x010a
        /*02d6*/ 	.byte	0x3f
	.zero		1


	//   ....[27]....
        /*02d8*/ 	.word	0x00009410
        /*02dc*/ 	.word	0x00000000
        /*02e0*/ 	.word	0x00000000
        /*02e4*/ 	.short	0x010a
        /*02e6*/ 	.byte	0x3f
	.zero		1


	//   ....[28]....
        /*02e8*/ 	.word	0x00009440
        /*02ec*/ 	.word	0x00000003
        /*02f0*/ 	.word	0x00000000
        /*02f4*/ 	.short	0x010a
        /*02f6*/ 	.byte	0x3f
	.zero		1


	//   ....[29]....
        /*02f8*/ 	.word	0x00009520
        /*02fc*/ 	.word	0x00000012
        /*0300*/ 	.word	0x00026800
        /*0304*/ 	.short	0x010a
        /*0306*/ 	.byte	0x3f
	.zero		1


	//   ....[30]....
        /*0308*/ 	.word	0x00009580
        /*030c*/ 	.word	0x00000005
        /*0310*/ 	.word	0x00026810
        /*0314*/ 	.short	0x010a
        /*0316*/ 	.byte	0x3f
	.zero		1


	//   ....[31]....
        /*0318*/ 	.word	0x000095e0
        /*031c*/ 	.word	0x00000005
        /*0320*/ 	.word	0x00026830
        /*0324*/ 	.short	0x010a
        /*0326*/ 	.byte	0x3f
	.zero		1


	//   ....[32]....
        /*0328*/ 	.word	0x00009860
        /*032c*/ 	.word	0x00000000
        /*0330*/ 	.word	0x00026820
        /*0334*/ 	.short	0x010a
        /*0336*/ 	.byte	0x3f
	.zero		1


	//   ....[33]....
        /*0338*/ 	.word	0x000098b0
        /*033c*/ 	.word	0x00000000
        /*0340*/ 	.word	0x00026840
        /*0344*/ 	.short	0x010a
        /*0346*/ 	.byte	0x3f
	.zero		1


	//   ....[34]....
        /*0348*/ 	.word	0x00009900
        /*034c*/ 	.word	0x00000000
        /*0350*/ 	.word	0x00026828
        /*0354*/ 	.short	0x010a
        /*0356*/ 	.byte	0x3f
	.zero		1


	//   ....[35]....
        /*0358*/ 	.word	0x00009950
        /*035c*/ 	.word	0x00000000
        /*0360*/ 	.word	0x00026848
        /*0364*/ 	.short	0x010a
        /*0366*/ 	.byte	0x3f
	.zero		1


	//   ....[36]....
        /*0368*/ 	.word	0x000099b0
        /*036c*/ 	.word	0x00000000
        /*0370*/ 	.word	0x00026820
        /*0374*/ 	.short	0x010a
        /*0376*/ 	.byte	0x3f
	.zero		1


	//   ....[37]....
        /*0378*/ 	.word	0x00009a00
        /*037c*/ 	.word	0x00000000
        /*0380*/ 	.word	0x00026840
        /*0384*/ 	.short	0x010a
        /*0386*/ 	.byte	0x3f
	.zero		1


	//   ....[38]....
        /*0388*/ 	.word	0x00009a50
        /*038c*/ 	.word	0x00000000
        /*0390*/ 	.word	0x00026828
        /*0394*/ 	.short	0x010a
        /*0396*/ 	.byte	0x3f
	.zero		1


	//   ....[39]....
        /*0398*/ 	.word	0x00009aa0
        /*039c*/ 	.word	0x00000003
        /*03a0*/ 	.word	0x00026840
        /*03a4*/ 	.short	0x010a
        /*03a6*/ 	.byte	0x3f
	.zero		1


	//   ....[40]....
        /*03a8*/ 	.word	0x00009b80
        /*03ac*/ 	.word	0x00000006
        /*03b0*/ 	.word	0x00000000
        /*03b4*/ 	.short	0x010a
        /*03b6*/ 	.byte	0x3f
	.zero		1


	//   ....[41]....
        /*03b8*/ 	.word	0x00009bd0
        /*03bc*/ 	.word	0x00000003
        /*03c0*/ 	.word	0x00000000
        /*03c4*/ 	.short	0x010a
        /*03c6*/ 	.byte	0x3f
	.zero		1


	//   ....[42]....
        /*03c8*/ 	.word	0x00009c20
        /*03cc*/ 	.word	0x00000000
        /*03d0*/ 	.word	0x00000000
        /*03d4*/ 	.short	0x010a
        /*03d6*/ 	.byte	0x3f
	.zero		1


	//----- nvinfo : EIATTR_NUM_MBARRIERS
	.align		4
.L_383:
        /*03d8*/ 	.byte	0x03, 0x38
        /*03da*/ 	.short	0x0009


	//----- nvinfo : EIATTR_EXIT_INSTR_OFFSETS
	.align		4
        /*03dc*/ 	.byte	0x04, 0x1c
        /*03de*/ 	.short	(.L_385 - .L_384)


	//   ....[0]....
.L_384:
        /*03e0*/ 	.word	0x00009490


	//----- nvinfo : EIATTR_MAX_THREADS
	.align		4
.L_385:
        /*03e4*/ 	.byte	0x04, 0x05
        /*03e6*/ 	.short	(.L_387 - .L_386)
.L_386:
        /*03e8*/ 	.word	0x00000180
        /*03ec*/ 	.word	0x00000001
        /*03f0*/ 	.word	0x00000001


	//----- nvinfo : EIATTR_CRS_STACK_SIZE
	.align		4
.L_387:
        /*03f4*/ 	.byte	0x04, 0x1e
        /*03f6*/ 	.short	(.L_389 - .L_388)
.L_388:
        /*03f8*/ 	.word	0x00000000


	//----- nvinfo : EIATTR_CBANK_PARAM_SIZE
	.align		4
.L_389:
        /*03fc*/ 	.byte	0x03, 0x19
        /*03fe*/ 	.short	0x06f0


	//----- nvinfo : EIATTR_PARAM_CBANK
	.align		4
        /*0400*/ 	.byte	0x04, 0x0a
        /*0402*/ 	.short	(.L_391 - .L_390)
	.align		4
.L_390:
        /*0404*/ 	.word	index@(.nv.constant0._ZN7cutlass13device_kernelIN5flash11enable_sm90INS1_16FlashAttnBwdSm90INS1_25CollectiveMainloopBwdSm90ILi2ELi2ELi2EN4cute5tupleIJNS5_1CILi1EEES8_S8_EEENS6_IJNS7_ILi64EEENS7_ILi128EEENS7_ILi96EEEEEENS_6half_tEfNS_4arch4Sm90ELb0ELb0ELb0ELb1ELb1ELb1ELb0ELb0ELi2ELi1ELi2ELi1ELb1EEENS1_24CollectiveEpilogueBwdGQAISD_fSG_Li256ELb1ELb1EEENS1_19SingleTileSchedulerILb1ELb0ELb0ELi128EEEEEEEEEvNT_6ParamsE)
        /*0408*/ 	.short	0x0210
        /*040a*/ 	.short	0x06f0


	//----- nvinfo : EIATTR_SW_WAR
	.align		4
.L_391:
        /*040c*/ 	.byte	0x04, 0x36
        /*040e*/ 	.short	(.L_393 - .L_392)
.L_392:
        /*0410*/ 	.word	0x00000008
.L_393:


//--------------------- .nv.info._ZN7cutlass13device_kernelIN5flash11enable_sm90INS1_16FlashAttnBwdSm90INS1_25CollectiveMainloopBwdSm90ILi2ELi2ELi2EN4cute5tupleIJNS5_1CILi1EEES8_S8_EEENS6_IJNS7_ILi64EEENS7_ILi128EEENS7_ILi96EEEEEENS_6half_tEfNS_4arch4Sm90ELb0ELb1ELb0ELb0ELb0ELb1ELb0ELb0ELi2ELi1ELi2ELi1ELb1EEENS1_21CollectiveEpilogueBwdISD_SE_SG_Li256ELb0ELb0ELi1EEENS1_19SingleTileSchedulerILb0ELb0ELb0ELi128EEEEEEEEEvNT_6ParamsE --------------------------
	.section	.nv.info._ZN7cutlass13device_kernelIN5flash11enable_sm90INS1_16FlashAttnBwdSm90INS1_25CollectiveMainloopBwdSm90ILi2ELi2ELi2EN4cute5tupleIJNS5_1CILi1EEES8_S8_EEENS6_IJNS7_ILi64EEENS7_ILi128EEENS7_ILi96EEEEEENS_6half_tEfNS_4arch4Sm90ELb0ELb1ELb0ELb0ELb0ELb1ELb0ELb0ELi2ELi1ELi2ELi1ELb1EEENS1_21CollectiveEpilogueBwdISD_SE_SG_Li256ELb0ELb0ELi1EEENS1_19SingleTileSchedulerILb0ELb0ELb0ELi128EEEEEEEEEvNT_6ParamsE,"",@"SHT_CUDA_INFO"
	.sectionflags	@""
	.align	4


	//----- nvinfo : EIATTR_CUDA_API_VERSION
	.align		4
        /*0000*/ 	.byte	0x04, 0x37
        /*0002*/ 	.short	(.L_395 - .L_394)
.L_394:
        /*0004*/ 	.word	0x00000082


	//----- nvinfo : EIATTR_KPARAM_INFO
	.align		4
.L_395:
        /*0008*/ 	.byte	0x04, 0x17
        /*000a*/ 	.short	(.L_397 - .L_396)
.L_396:
        /*000c*/ 	.word	0x00000000
        /*0010*/ 	.short	0x0000
        /*0012*/ 	.short	0x0070
        /*0014*/ 	.byte	0x00, 0xf0, 0x01, 0x24


	//----- nvinfo : EIATTR_SPARSE_MMA_MASK
	.align		4
.L_397:
        /*0018*/ 	.byte	0x03, 0x50
        /*001a*/ 	.short	0x0000


	//----- nvinfo : EIATTR_MAXREG_COUNT
	.align		4
        /*001c*/ 	.byte	0x03, 0x1b
        /*001e*/ 	.short	0x00a8


	//----- nvinfo : EIATTR_NUM_BARRIERS
	.align		4
        /*0020*/ 	.byte	0x02, 0x4c
        /*0022*/ 	.byte	0x10
	.zero		1


	//----- nvinfo : EIATTR_EXTERNS
	.align		4
        /*0024*/ 	.byte	0x04, 0x0f
        /*0026*/ 	.short	(.L_399 - .L_398)


	//   ....[0]....
	.align		4
.L_398:
        /*0028*/ 	.word	index@(__assertfail)


	//----- nvinfo : EIATTR_ANNOTATIONS
	.align		4
.L_399:
        /*002c*/ 	.byte	0x04, 0x55
        /*002e*/ 	.short	(.L_401 - .L_400)


	//   ....[0]....
.L_400:
        /*0030*/ 	.word	0x00000001
        /*0034*/ 	.byte	0x40, 0x74, 0x00, 0x00, 0x01, 0x00, 0x00, 0x00, 0x90, 0x77, 0x00, 0x00, 0x01, 0x00, 0x00, 0x00
        /*0044*/ 	.byte	0x40, 0x84, 0x00, 0x00, 0x01, 0x00, 0x00, 0x00, 0x60, 0x84, 0x00, 0x00, 0x01, 0x00, 0x00, 0x00
        /*0054*/ 	.byte	0xa0, 0x89, 0x00, 0x00


	//----- nvinfo : EIATTR_MERCURY_ISA_VERSION
	.align		4
.L_401:
        /*0058*/ 	.byte	0x03, 0x5f
        /*005a*/ 	.short	0x0101


	//----- nvinfo : EIATTR_INT_WARP_WIDE_INSTR_OFFSETS
	.align		4
        /*005c*/ 	.byte	0x04, 0x31
        /*005e*/ 	.short	(.L_403 - .L_402)


	//   ....[0]....
.L_402:
        /*0060*/ 	.word	0x000001f0


	//   ....[1]....
        /*0064*/ 	.word	0x00000220


	//----- nvinfo : EIATTR_COOP_GROUP_MASK_REGIDS
	.align		4
.L_403:
        /*0068*/ 	.byte	0x04, 0x29
        /*006a*/ 	.short	(.L_405 - .L_404)


	//   ....[0]....
.L_404:
        /*006c*/ 	.word	0xffffffff


	//   ....[1]....
        /*0070*/ 	.word	0xffffffff


	//   ....[2]....
        /*0074*/ 	.word	0xffffffff


	//   ....[3]....
        /*0078*/ 	.word	0xffffffff


	//   ....[4]....
        /*007c*/ 	.word	0xffffffff


	//   ....[5]....
        /*0080*/ 	.word	0xffffffff


	//   ....[6]....
        /*0084*/ 	.word	0xffffffff


	//   ....[7]....
        /*0088*/ 	.word	0xffffffff


	//   ....[8]....
        /*008c*/ 	.word	0x0500000f


	//----- nvinfo : EIATTR_COOP_GROUP_INSTR_OFFSETS
	.align		4
.L_405:
        /*0090*/ 	.byte	0x04, 0x28
        /*0092*/ 	.short	(.L_407 - .L_406)


	//   ....[0]....
.L_406:
        /*0094*/ 	.word	0x00000060


	//   ....[1]....
        /*0098*/ 	.word	0x00000200


	//   ....[2]....
        /*009c*/ 	.word	0x00000250


	//   ....[3]....
        /*00a0*/ 	.word	0x00000440


	//   ....[4]....
        /*00a4*/ 	.word	0x00000640


	//   ....[5]....
        /*00a8*/ 	.word	0x00001080


	//   ....[6]....
        /*00ac*/ 	.word	0x00005030


	//   ....[7]....
        /*00b0*/ 	.word	0x00005db0


	//   ....[8]....
        /*00b4*/ 	.word	0x00009120


	//----- nvinfo : EIATTR_REG_RECONFIG
	.align		4
.L_407:
        /*00b8*/ 	.byte	0x01, 0x54
	.zero		2


	//----- nvinfo : EIATTR_SYSCALL_OFFSETS
	.align		4
        /*00bc*/ 	.byte	0x04, 0x46
        /*00be*/ 	.short	(.L_409 - .L_408)


	//   ....[0]....
.L_408:
        /*00c0*/ 	.word	0x00000ce0


	//   ....[1]....
        /*00c4*/ 	.word	0x00000dd0


	//   ....[2]....
        /*00c8*/ 	.word	0x00000f30


	//   ....[3]....
        /*00cc*/ 	.word	0x00001020


	//   ....[4]....
        /*00d0*/ 	.word	0x000012a0


	//   ....[5]....
        /*00d4*/ 	.word	0x00004860


	//   ....[6]....
        /*00d8*/ 	.word	0x000049a0


	//   ....[7]....
        /*00dc*/ 	.word	0x00004ac0


	//   ....[8]....
        /*00e0*/ 	.word	0x00004be0


	//----- nvinfo : EIATTR_MBARRIER_INSTR_OFFSETS
	.align		4
.L_409:
        /*00e4*/ 	.byte	0x04, 0x39
        /*00e6*/ 	.short	(.L_411 - .L_410)


	//   ....[0]....
.L_410:
        /*00e8*/ 	.word	0x000002f0
        /*00ec*/ 	.word	0x000000ff
        /*00f0*/ 	.word	0x00026800
        /*00f4*/ 	.short	0x0100
        /*00f6*/ 	.byte	0x06
	.zero		1


	//   ....[1]....
        /*00f8*/ 	.word	0x000003f0
        /*00fc*/ 	.word	0x000000ff
        /*0100*/ 	.word	0x00026810
        /*0104*/ 	.short	0x0100
        /*0106*/ 	.byte	0x08
	.zero		1


	//   ....[2]....
        /*0108*/ 	.word	0x00000400
        /*010c*/ 	.word	0x000000ff
        /*0110*/ 	.word	0x00026820
        /*0114*/ 	.short	0x0100
        /*0116*/ 	.byte	0x08
	.zero		1


	//   ....[3]....
        /*0118*/ 	.word	0x00000410
        /*011c*/ 	.word	0x000000ff
        /*0120*/ 	.word	0x00026818
        /*0124*/ 	.short	0x0100
        /*0126*/ 	.byte	0x08
	.zero		1


	//   ....[4]....
        /*0128*/ 	.word	0x00000420
        /*012c*/ 	.word	0x000000ff
        /*0130*/ 	.word	0x00026828
        /*0134*/ 	.short	0x0100
        /*0136*/ 	.byte	0x08
	.zero		1


	//   ....[5]....
        /*0138*/ 	.word	0x00000550
        /*013c*/ 	.word	0x000000ff
        /*0140*/ 	.word	0x00026830
        /*0144*/ 	.short	0x0100
        /*0146*/ 	.byte	0x08
	.zero		1


	//   ....[6]....
        /*0148*/ 	.word	0x00000560
        /*014c*/ 	.word	0x000000ff
        /*0150*/ 	.word	0x00026840
        /*0154*/ 	.short	0x0100
        /*0156*/ 	.byte	0x08
	.zero		1


	//   ....[7]....
        /*0158*/ 	.word	0x00000570
        /*015c*/ 	.word	0x000000ff
        /*0160*/ 	.word	0x00026838
        /*0164*/ 	.short	0x0100
        /*0166*/ 	.byte	0x08
	.zero		1


	//   ....[8]....
        /*0168*/ 	.word	0x00000580
        /*016c*/ 	.word	0x000000ff
        /*0170*/ 	.word	0x00026848
        /*0174*/ 	.short	0x0100
        /*0176*/ 	.byte	0x08
	.zero		1


	//   ....[9]....
        /*0178*/ 	.word	0x000010c0
        /*017c*/ 	.word	0x00000012
        /*0180*/ 	.word	0x00026800
        /*0184*/ 	.short	0x010a
        /*0186*/ 	.byte	0x3f
	.zero		1


	//   ....[10]....
        /*0188*/ 	.word	0x00001160
        /*018c*/ 	.word	0x00000012
        /*0190*/ 	.word	0x00026800
        /*0194*/ 	.short	0x010a
        /*0196*/ 	.byte	0x3f
	.zero		1


	//   ....[11]....
        /*0198*/ 	.word	0x00001b00
        /*019c*/ 	.word	0x000000ff
        /*01a0*/ 	.word	0x00026810
        /*01a4*/ 	.short	0x010a
        /*01a6*/ 	.byte	0x06
	.zero		1


	//   ....[12]....
        /*01a8*/ 	.word	0x00001b40
        /*01ac*/ 	.word	0x000000ff
        /*01b0*/ 	.word	0x00026810
        /*01b4*/ 	.short	0x010a
        /*01b6*/ 	.byte	0x06
	.zero		1


	//   ....[13]....
        /*01b8*/ 	.word	0x00001f80
        /*01bc*/ 	.word	0x000000ff
        /*01c0*/ 	.word	0x00026830
        /*01c4*/ 	.short	0x010a
        /*01c6*/ 	.byte	0x06
	.zero		1


	//   ....[14]....
        /*01c8*/ 	.word	0x00001fc0
        /*01cc*/ 	.word	0x000000ff
        /*01d0*/ 	.word	0x00026830
        /*01d4*/ 	.short	0x010a
        /*01d6*/ 	.byte	0x06
	.zero		1


	//   ....[15]....
        /*01d8*/ 	.word	0x000040e0
        /*01dc*/ 	.word	0x000000ff
        /*01e0*/ 	.word	0x00000000
        /*01e4*/ 	.short	0x0101
        /*01e6*/ 	.byte	0x08
	.zero		1


	//   ....[16]....
        /*01e8*/ 	.word	0x00004390
        /*01ec*/ 	.word	0x000000ff
        /*01f0*/ 	.word	0x00000000
        /*01f4*/ 	.short	0x0101
        /*01f6*/ 	.byte	0x06
	.zero		1


	//   ....[17]....
        /*01f8*/ 	.word	0x00006f00
        /*01fc*/ 	.word	0x00000010
        /*0200*/ 	.word	0x00026820
        /*0204*/ 	.short	0x010a
        /*0206*/ 	.byte	0x3f
	.zero		1


	//   ....[18]....
        /*0208*/ 	.word	0x00007820
        /*020c*/ 	.word	0x00000010
        /*0210*/ 	.word	0x00026840
        /*0214*/ 	.short	0x010a
        /*0216*/ 	.byte	0x3f
	.zero		1


	//   ....[19]....
        /*0218*/ 	.word	0x00007b30
        /*021c*/ 	.word	0x00000010
        /*0220*/ 	.word	0x00026828
        /*0224*/ 	.short	0x010a
        /*0226*/ 	.byte	0x3f
	.zero		1


	//   ....[20]....
        /*0228*/ 	.word	0x00007e40
        /*022c*/ 	.word	0x00000010
        /*0230*/ 	.word	0x00026848
        /*0234*/ 	.short	0x010a
        /*0236*/ 	.byte	0x3f
	.zero		1


	//   ....[21]....
        /*0238*/ 	.word	0x00008100
        /*023c*/ 	.word	0x00000010
        /*0240*/ 	.word	0x00026820
        /*0244*/ 	.short	0x010a
        /*0246*/ 	.byte	0x3f
	.zero		1


	//   ....[22]....
        /*0248*/ 	.word	0x00008490
        /*024c*/ 	.word	0x00000010
        /*0250*/ 	.word	0x00026840
        /*0254*/ 	.short	0x010a
        /*0256*/ 	.byte	0x3f
	.zero		1


	//   ....[23]....
        /*0258*/ 	.word	0x00008770
        /*025c*/ 	.word	0x00000010
        /*0260*/ 	.word	0x00026828
        /*0264*/ 	.short	0x010a
        /*0266*/ 	.byte	0x3f
	.zero		1


	//   ....[24]....
        /*0268*/ 	.word	0x00008ad0
        /*026c*/ 	.word	0x00000003
        /*0270*/ 	.word	0x00026840
        /*0274*/ 	.short	0x010a
        /*0276*/ 	.byte	0x3f
	.zero		1


	//   ....[25]....
        /*0278*/ 	.word	0x00008f80
        /*027c*/ 	.word	0x00000006
        /*0280*/ 	.word	0x00000000
        /*0284*/ 	.short	0x010a
        /*0286*/ 	.byte	0x3f
	.zero		1


	//   ....[26]....
        /*0288*/ 	.word	0x00008fe0
        /*028c*/ 	.word	0x00000003
        /*0290*/ 	.word	0x00000000
        /*0294*/ 	.short	0x010a
        /*0296*/ 	.byte	0x3f
	.zero		1


	//   ....[27]....
        /*0298*/ 	.word	0x00009040
        /*029c*/ 	.word	0x00000000
        /*02a0*/ 	.word	0x00000000
        /*02a4*/ 	.short	0x010a
        /*02a6*/ 	.byte	0x3f
	.zero		1


	//   ....[28]....
        /*02a8*/ 	.word	0x00009070
        /*02ac*/ 	.word	0x00000003
        /*02b0*/ 	.word	0x00000000
        /*02b4*/ 	.short	0x010a
        /*02b6*/ 	.byte	0x3f
	.zero		1


	//   ....[29]....
        /*02b8*/ 	.word	0x00009150
        /*02bc*/ 	.word	0x00000012
        /*02c0*/ 	.word	0x00026800
        /*02c4*/ 	.short	0x010a
        /*02c6*/ 	.byte	0x3f
	.zero		1


	//   ....[30]....
        /*02c8*/ 	.word	0x000091b0
        /*02cc*/ 	.word	0x00000007
        /*02d0*/ 	.word	0x00026810
        /*02d4*/ 	.short	0x010a
        /*02d6*/ 	.byte	0x3f
	.zero		1


	//   ....[31]....
        /*02d8*/ 	.word	0x00009210
        /*02dc*/ 	.word	0x00000079
        /*02e0*/ 	.word	0x00026830
        /*02e4*/ 	.short	0x010a
        /*02e6*/ 	.byte	0x3f
	.zero		1


	//   ....[32]....
        /*02e8*/ 	.word	0x00009260
        /*02ec*/ 	.word	0x00000010
        /*02f0*/ 	.word	0x00026820
        /*02f4*/ 	.short	0x010a
        /*02f6*/ 	.byte	0x3f
	.zero		1


	//   ....[33]....
        /*02f8*/ 	.word	0x000092b0
        /*02fc*/ 	.word	0x00000010
        /*0300*/ 	.word	0x00026840
        /*0304*/ 	.short	0x010a
        /*0306*/ 	.byte	0x3f
	.zero		1


	//   ....[34]....
        /*0308*/ 	.word	0x00009300
        /*030c*/ 	.word	0x00000010
        /*0310*/ 	.word	0x00026828
        /*0314*/ 	.short	0x010a
        /*0316*/ 	.byte	0x3f
	.zero		1


	//   ....[35]....
        /*0318*/ 	.word	0x00009350
        /*031c*/ 	.word	0x00000010
        /*0320*/ 	.word	0x00026848
        /*0324*/ 	.short	0x010a
        /*0326*/ 	.byte	0x3f
	.zero		1


	//   ....[36]....
        /*0328*/ 	.word	0x000093b0
        /*032c*/ 	.word	0x00000010
        /*0330*/ 	.word	0x00026820
        /*0334*/ 	.short	0x010a
        /*0336*/ 	.byte	0x3f
	.zero		1


	//   ....[37]....
        /*0338*/ 	.word	0x00009400
        /*033c*/ 	.word	0x00000010
        /*0340*/ 	.word	0x00026840
        /*0344*/ 	.short	0x010a
        /*0346*/ 	.byte	0x3f
	.zero		1


	//   ....[38]....
        /*0348*/ 	.word	0x00009450
        /*034c*/ 	.word	0x00000010
        /*0350*/ 	.word	0x00026828
        /*0354*/ 	.short	0x010a
        /*0356*/ 	.byte	0x3f
	.zero		1


	//   ....[39]....
        /*0358*/ 	.word	0x000094a0
        /*035c*/ 	.word	0x00000003
        /*0360*/ 	.word	0x00026840
        /*0364*/ 	.short	0x010a
        /*0366*/ 	.byte	0x3f
	.zero		1


	//   ....[40]....
        /*0368*/ 	.word	0x00009570
        /*036c*/ 	.word	0x00000006
        /*0370*/ 	.word	0x00000000
        /*0374*/ 	.short	0x010a
        /*0376*/ 	.byte	0x3f
	.zero		1


	//   ....[41]....
        /*0378*/ 	.word	0x000095c0
        /*037c*/ 	.word	0x00000003
        /*0380*/ 	.word	0x00000000
        /*0384*/ 	.short	0x010a
        /*0386*/ 	.byte	0x3f
	.zero		1


	//   ....[42]....
        /*0388*/ 	.word	0x00009610
        /*038c*/ 	.word	0x00000000
        /*0390*/ 	.word	0x00000000
        /*0394*/ 	.short	0x010a
        /*0396*/ 	.byte	0x3f
	.zero		1


	//----- nvinfo : EIATTR_NUM_MBARRIERS
	.align		4
.L_411:
        /*0398*/ 	.byte	0x03, 0x38
        /*039a*/ 	.short	0x0009


	//----- nvinfo : EIATTR_EXIT_INSTR_OFFSETS
	.align		4
        /*039c*/ 	.byte	0x04, 0x1c
        /*039e*/ 	.short	(.L_413 - .L_412)


	//   ....[0]....
.L_412:
        /*03a0*/ 	.word	0x00000690


	//   ....[1]....
        /*03a4*/ 	.word	0x00005560


	//   ....[2]....
        /*03a8*/ 	.word	0x00005d50


	//   ....[3]....
        /*03ac*/ 	.word	0x000090c0


	//----- nvinfo : EIATTR_MAX_THREADS
	.align		4
.L_413:
        /*03b0*/ 	.byte	0x04, 0x05
        /*03b2*/ 	.short	(.L_415 - .L_414)
.L_414:
        /*03b4*/ 	.word	0x00000180
        /*03b8*/ 	.word	0x00000001
        /*03bc*/ 	.word	0x00000001


	//----- nvinfo : EIATTR_CRS_STACK_SIZE
	.align		4
.L_415:
        /*03c0*/ 	.byte	0x04, 0x1e
        /*03c2*/ 	.short	(.L_417 - .L_416)
.L_416:
        /*03c4*/ 	.word	0x00000000


	//----- nvinfo : EIATTR_CBANK_PARAM_SIZE
	.align		4
.L_417:
        /*03c8*/ 	.byte	0x03, 0x19
        /*03ca*/ 	.short	0x0970


	//----- nvinfo : EIATTR_PARAM_CBANK
	.align		4
        /*03cc*/ 	.byte	0x04, 0x0a
        /*03ce*/ 	.short	(.L_419 - .L_418)
	.align		4
.L_418:
        /*03d0*/ 	.word	index@(.nv.constant0._ZN7cutlass13device_kernelIN5flash11enable_sm90INS1_16FlashAttnBwdSm90INS1_25CollectiveMainloopBwdSm90ILi2ELi2ELi2EN4cute5tupleIJNS5_1CILi1EEES8_S8_EEENS6_IJNS7_ILi64EEENS7_ILi128EEENS7_ILi96EEEEEENS_6half_tEfNS_4arch4Sm90ELb0ELb1ELb0ELb0ELb0ELb1ELb0ELb0ELi2ELi1ELi2ELi1ELb1EEENS1_21CollectiveEpilogueBwdISD_SE_SG_Li256ELb0ELb0ELi1EEENS1_19SingleTileSchedulerILb0ELb0ELb0ELi128EEEEEEEEEvNT_6ParamsE)
        /*03d4*/ 	.short	0x0210
        /*03d6*/ 	.short	0x0970


	//----- nvinfo : EIATTR_SW_WAR
	.align		4
.L_419:
        /*03d8*/ 	.byte	0x04, 0x36
        /*03da*/ 	.short	(.L_421 - .L_420)
.L_420:
        /*03dc*/ 	.word	0x00000008
.L_421:


//--------------------- .nv.info._ZN7cutlass13device_kernelIN5flash11enable_sm90INS1_16FlashAttnBwdSm90INS1_25CollectiveMainloopBwdSm90ILi2ELi2ELi2EN4cute5tupleIJNS5_1CILi1EEES8_S8_EEENS6_IJNS7_ILi64EEENS7_ILi128EEENS7_ILi96EEEEEENS_6half_tEfNS_4arch4Sm90ELb0ELb1ELb0ELb0ELb1ELb1ELb0ELb0ELi2ELi1ELi2ELi1ELb1EEENS1_21CollectiveEpilogueBwdISD_SE_SG_Li256ELb0ELb0ELi1EEENS1_19SingleTileSchedulerILb0ELb0ELb0ELi128EEEEEEEEEvNT_6ParamsE --------------------------
	.section	.nv.info._ZN7cutlass13device_kernelIN5flash11enable_sm90INS1_16FlashAttnBwdSm90INS1_25CollectiveMainloopBwdSm90ILi2ELi2ELi2EN4cute5tupleIJNS5_1CILi1EEES8_S8_EEENS6_IJNS7_ILi64EEENS7_ILi128EEENS7_ILi96EEEEEENS_6half_tEfNS_4arch4Sm90ELb0ELb1ELb0ELb0ELb1ELb1ELb0ELb0ELi2ELi1ELi2ELi1ELb1EEENS1_21CollectiveEpilogueBwdISD_SE_SG_Li256ELb0ELb0ELi1EEENS1_19SingleTileSchedulerILb0ELb0ELb0ELi128EEEEEEEEEvNT_6ParamsE,"",@"SHT_CUDA_INFO"
	.sectionflags	@""
	.align	4


	//----- nvinfo : EIATTR_CUDA_API_VERSION
	.align		4
        /*0000*/ 	.byte	0x04, 0x37
        /*0002*/ 	.short	(.L_423 - .L_422)
.L_422:
        /*0004*/ 	.word	0x00000082


	//----- nvinfo : EIATTR_KPARAM_INFO
	.align		4
.L_423:
        /*0008*/ 	.byte	0x04, 0x17
        /*000a*/ 	.short	(.L_425 - .L_424)
.L_424:
        /*000c*/ 	.word	0x00000000
        /*0010*/ 	.short	0x0000
        /*0012*/ 	.short	0x0070
        /*0014*/ 	.byte	0x00, 0xf0, 0x01, 0x24


	//----- nvinfo : EIATTR_SPARSE_MMA_MASK
	.align		4
.L_425:
        /*0018*/ 	.byte	0x03, 0x50
        /*001a*/ 	.short	0x0000


	//----- nvinfo : EIATTR_MAXREG_COUNT
	.align		4
        /*001c*/ 	.byte	0x03, 0x1b
        /*001e*/ 	.short	0x00a8


	//----- nvinfo : EIATTR_NUM_BARRIERS
	.align		4
        /*0020*/ 	.byte	0x02, 0x4c
        /*0022*/ 	.byte	0x10
	.zero		1


	//----- nvinfo : EIATTR_EXTERNS
	.align		4
        /*0024*/ 	.byte	0x04, 0x0f
        /*0026*/ 	.short	(.L_427 - .L_426)


	//   ....[0]....
	.align		4
.L_426:
        /*0028*/ 	.word	index@(__assertfail)


	//----- nvinfo : EIATTR_ANNOTATIONS
	.align		4
.L_427:
        /*002c*/ 	.byte	0x04, 0x55
        /*002e*/ 	.short	(.L_429 - .L_428)


	//   ....[0]....
.L_428:
        /*0030*/ 	.word	0x00000001
        /*0034*/ 	.byte	0x50, 0x83, 0x00, 0x00, 0x01, 0x00, 0x00, 0x00, 0xa0, 0x86, 0x00, 0x00, 0x01, 0x00, 0x00, 0x00
        /*0044*/ 	.byte	0x50, 0x93, 0x00, 0x00, 0x01, 0x00, 0x00, 0x00, 0x70, 0x93, 0x00, 0x00, 0x01, 0x00, 0x00, 0x00
        /*0054*/ 	.byte	0xb0, 0x98, 0x00, 0x00


	//----- nvinfo : EIATTR_MERCURY_ISA_VERSION
	.align		4
.L_429:
        /*0058*/ 	.byte	0x03, 0x5f
        /*005a*/ 	.short	0x0101


	//----- nvinfo : EIATTR_INT_WARP_WIDE_INSTR_OFFSETS
	.align		4
        /*005c*/ 	.byte	0x04, 0x31
        /*005e*/ 	.short	(.L_431 - .L_430)


	//   ....[0]....
.L_430:
        /*0060*/ 	.word	0x000001f0


	//   ....[1]....
        /*0064*/ 	.word	0x00000220


	//   ....[2]....
        /*0068*/ 	.word	0x00006720


	//   ....[3]....
        /*006c*/ 	.word	0x00006d20


	//   ....[4]....
        /*0070*/ 	.word	0x000071d0


	//   ....[5]....
        /*0074*/ 	.word	0x000074a0


	//   ....[6]....
        /*0078*/ 	.word	0x00007700


	//   ....[7]....
        /*007c*/ 	.word	0x00007890


	//----- nvinfo : EIATTR_COOP_GROUP_MASK_REGIDS
	.align		4
.L_431:
        /*0080*/ 	.byte	0x04, 0x29
        /*0082*/ 	.short	(.L_433 - .L_432)


	//   ....[0]....
.L_432:
        /*0084*/ 	.word	0xffffffff


	//   ....[1]....
        /*0088*/ 	.word	0xffffffff


	//   ....[2]....
        /*008c*/ 	.word	0xffffffff


	//   ....[3]....
        /*0090*/ 	.word	0xffffffff


	//   ....[4]....
        /*0094*/ 	.word	0xffffffff


	//   ....[5]....
        /*0098*/ 	.word	0xffffffff


	//   ....[6]....
        /*009c*/ 	.word	0xffffffff


	//   ....[7]....
        /*00a0*/ 	.word	0xffffffff


	//   ....[8]....
        /*00a4*/ 	.word	0xffffffff


	//   ....[9]....
        /*00a8*/ 	.word	0xffffffff


	//   ....[10]....
        /*00ac*/ 	.word	0xffffffff


	//   ....[11]....
        /*00b0*/ 	.word	0xffffffff


	//   ....[12]....
        /*00b4*/ 	.word	0xffffffff


	//   ....[13]....
        /*00b8*/ 	.word	0xffffffff


	//   ....[14]....
        /*00bc*/ 	.word	0xffffffff


	//   ....[15]....
        /*00c0*/ 	.word	0xffffffff


	//   ....[16]....
        /*00c4*/ 	.word	0xffffffff


	//   ....[17]....
        /*00c8*/ 	.word	0x0500000f


	//   ....[18]....
        /*00cc*/ 	.word	0x0500000f


	//   ....[19]....
        /*00d0*/ 	.word	0x0500000f


	//   ....[20]....
        /*00d4*/ 	.word	0x0500000f


	//----- nvinfo : EIATTR_COOP_GROUP_INSTR_OFFSETS
	.align		4
.L_433:
        /*00d8*/ 	.byte	0x04, 0x28
        /*00da*/ 	.short	(.L_435 - .L_434)


	//   ....[0]....
.L_434:
        /*00dc*/ 	.word	0x00000060


	//   ....[1]....
        /*00e0*/ 	.word	0x00000200


	//   ....[2]....
        /*00e4*/ 	.word	0x00000250


	//   ....[3]....
        /*00e8*/ 	.word	0x00000440


	//   ....[4]....
        /*00ec*/ 	.word	0x00000650


	//   ....[5]....
        /*00f0*/ 	.word	0x00001090


	//   ....[6]....
        /*00f4*/ 	.word	0x00005050


	//   ....[7]....
        /*00f8*/ 	.word	0x00005dc0


	//   ....[8]....
        /*00fc*/ 	.word	0x00006320


	//   ....[9]....
        /*0100*/ 	.word	0x00006650


	//   ....[10]....
        /*0104*/ 	.word	0x000069a0


	//   ....[11]....
        /*0108*/ 	.word	0x00006c50


	//   ....[12]....
        /*010c*/ 	.word	0x00006e90


	//   ....[13]....
        /*0110*/ 	.word	0x00007100


	//   ....[14]....
        /*0114*/ 	.word	0x000073e0


	//   ....[15]....
        /*0118*/ 	.word	0x00007600


	//   ....[16]....
        /*011c*/ 	.word	0x00007790


	//   ....[17]....
        /*0120*/ 	.word	0x0000a030


	//   ....[18]....
        /*0124*/ 	.word	0x0000a1a0


	//   ....[19]....
        /*0128*/ 	.word	0x0000a210


	//   ....[20]....
        /*012c*/ 	.word	0x0000a280


	//----- nvinfo : EIATTR_REG_RECONFIG
	.align		4
.L_435:
        /*0130*/ 	.byte	0x01, 0x54
	.zero		2


	//----- nvinfo : EIATTR_SYSCALL_OFFSETS
	.align		4
        /*0134*/ 	.byte	0x04, 0x46
        /*0136*/ 	.short	(.L_437 - .L_436)


	//   ....[0]....
.L_436:
        /*0138*/ 	.word	0x00000cf0


	//   ....[1]....
        /*013c*/ 	.word	0x00000de0


	//   ....[2]....
        /*0140*/ 	.word	0x00000f40


	//   ....[3]....
        /*0144*/ 	.word	0x00001030


	//   ....[4]....
        /*0148*/ 	.word	0x000012b0


	//   ....[5]....
        /*014c*/ 	.word	0x00004880


	//   ....[6]....
        /*0150*/ 	.word	0x000049c0


	//   ....[7]....
        /*0154*/ 	.word	0x00004ae0


	//   ....[8]....
        /*0158*/ 	.word	0x00004c00


	//----- nvinfo : EIATTR_MBARRIER_INSTR_OFFSETS
	.align		4
.L_437:
        /*015c*/ 	.byte	0x04, 0x39
        /*015e*/ 	.short	(.L_439 - .L_438)


	//   ....[0]....
.L_438:
        /*0160*/ 	.word	0x000002f0
        /*0164*/ 	.word	0x000000ff
        /*0168*/ 	.word	0x00026800
        /*016c*/ 	.short	0x0100
        /*016e*/ 	.byte	0x06
	.zero		1


	//   ....[1]....
        /*0170*/ 	.word	0x000003f0
        /*0174*/ 	.word	0x000000ff
        /*0178*/ 	.word	0x00026810
        /*017c*/ 	.short	0x0100
        /*017e*/ 	.byte	0x08
	.zero		1


	//   ....[2]....
        /*0180*/ 	.word	0x00000400
        /*0184*/ 	.word	0x000000ff
        /*0188*/ 	.word	0x00026820
        /*018c*/ 	.short	0x0100
        /*018e*/ 	.byte	0x08
	.zero		1


	//   ....[3]....
        /*0190*/ 	.word	0x00000410
        /*0194*/ 	.word	0x000000ff
        /*0198*/ 	.word	0x00026818
        /*019c*/ 	.short	0x0100
        /*019e*/ 	.byte	0x08
	.zero		1


	//   ....[4]....
        /*01a0*/ 	.word	0x00000420
        /*01a4*/ 	.word	0x000000ff
        /*01a8*/ 	.word	0x00026828
        /*01ac*/ 	.short	0x0100
        /*01ae*/ 	.byte	0x08
	.zero		1


	//   ....[5]....
        /*01b0*/ 	.word	0x00000550
        /*01b4*/ 	.word	0x000000ff
        /*01b8*/ 	.word	0x00026830
        /*01bc*/ 	.short	0x0100
        /*01be*/ 	.byte	0x08
	.zero		1


	//   ....[6]....
        /*01c0*/ 	.word	0x00000560
        /*01c4*/ 	.word	0x000000ff
        /*01c8*/ 	.word	0x00026840
        /*01cc*/ 	.short	0x0100
        /*01ce*/ 	.byte	0x08
	.zero		1


	//   ....[7]....
        /*01d0*/ 	.word	0x00000570
        /*01d4*/ 	.word	0x000000ff
        /*01d8*/ 	.word	0x00026838
        /*01dc*/ 	.short	0x0100
        /*01de*/ 	.byte	0x08
	.zero		1


	//   ....[8]....
        /*01e0*/ 	.word	0x00000580
        /*01e4*/ 	.word	0x000000ff
        /*01e8*/ 	.word	0x00026848
        /*01ec*/ 	.short	0x0100
        /*01ee*/ 	.byte	0x08
	.zero		1


	//   ....[9]....
        /*01f0*/ 	.word	0x000010d0
        /*01f4*/ 	.word	0x00000012
        /*01f8*/ 	.word	0x00026800
        /*01fc*/ 	.short	0x010a
        /*01fe*/ 	.byte	0x3f
	.zero		1


	//   ....[10]....
        /*0200*/ 	.word	0x00001170
        /*0204*/ 	.word	0x00000012
        /*0208*/ 	.word	0x00026800
        /*020c*/ 	.short	0x010a
        /*020e*/ 	.byte	0x3f
	.zero		1


	//   ....[11]....
        /*0210*/ 	.word	0x00001b10
        /*0214*/ 	.word	0x000000ff
        /*0218*/ 	.word	0x00026810
        /*021c*/ 	.short	0x010a
        /*021e*/ 	.byte	0x06
	.zero		1


	//   ....[12]....
        /*0220*/ 	.word	0x00001b50
        /*0224*/ 	.word	0x000000ff
        /*0228*/ 	.word	0x00026810
        /*022c*/ 	.short	0x010a
        /*022e*/ 	.byte	0x06
	.zero		1


	//   ....[13]....
        /*0230*/ 	.word	0x00001f90
        /*0234*/ 	.word	0x000000ff
        /*0238*/ 	.word	0x00026830
        /*023c*/ 	.short	0x010a
        /*023e*/ 	.byte	0x06
	.zero		1


	//   ....[14]....
        /*0240*/ 	.word	0x00001fd0
        /*0244*/ 	.word	0x000000ff
        /*0248*/ 	.word	0x00026830
        /*024c*/ 	.short	0x010a
        /*024e*/ 	.byte	0x06
	.zero		1


	//   ....[15]....
        /*0250*/ 	.word	0x00004100
        /*0254*/ 	.word	0x000000ff
        /*0258*/ 	.word	0x00000000
        /*025c*/ 	.short	0x0101
        /*025e*/ 	.byte	0x08
	.zero		1


	//   ....[16]....
        /*0260*/ 	.word	0x000043b0
        /*0264*/ 	.word	0x000000ff
        /*0268*/ 	.word	0x00000000
        /*026c*/ 	.short	0x0101
        /*026e*/ 	.byte	0x06
	.zero		1


	//   ....[17]....
        /*0270*/ 	.word	0x00007e10
        /*0274*/ 	.word	0x00000010
        /*0278*/ 	.word	0x00026820
        /*027c*/ 	.short	0x010a
        /*027e*/ 	.byte	0x3f
	.zero		1


	//   ....[18]....
        /*0280*/ 	.word	0x00008730
        /*0284*/ 	.word	0x00000010
        /*0288*/ 	.word	0x00026840
        /*028c*/ 	.short	0x010a
        /*028e*/ 	.byte	0x3f
	.zero		1


	//   ....[19]....
        /*0290*/ 	.word	0x00008a40
        /*0294*/ 	.word	0x00000010
        /*0298*/ 	.word	0x00026828
        /*029c*/ 	.short	0x010a
        /*029e*/ 	.byte	0x3f
	.zero		1


	//   ....[20]....
        /*02a0*/ 	.word	0x00008d50
        /*02a4*/ 	.word	0x00000010
        /*02a8*/ 	.word	0x00026848
        /*02ac*/ 	.short	0x010a
        /*02ae*/ 	.byte	0x3f
	.zero		1


	//   ....[21]....
        /*02b0*/ 	.word	0x00009010
        /*02b4*/ 	.word	0x00000010
        /*02b8*/ 	.word	0x00026820
        /*02bc*/ 	.short	0x010a
        /*02be*/ 	.byte	0x3f
	.zero		1


	//   ....[22]....
        /*02c0*/ 	.word	0x000093a0
        /*02c4*/ 	.word	0x00000010
        /*02c8*/ 	.word	0x00026840
        /*02cc*/ 	.short	0x010a
        /*02ce*/ 	.byte	0x3f
	.zero		1


	//   ....[23]....
        /*02d0*/ 	.word	0x00009680
        /*02d4*/ 	.word	0x00000010
        /*02d8*/ 	.word	0x00026828
        /*02dc*/ 	.short	0x010a
        /*02de*/ 	.byte	0x3f
	.zero		1


	//   ....[24]....
        /*02e0*/ 	.word	0x000099e0
        /*02e4*/ 	.word	0x00000003
        /*02e8*/ 	.word	0x00026840
        /*02ec*/ 	.short	0x010a
        /*02ee*/ 	.byte	0x3f
	.zero		1


	//   ....[25]....
        /*02f0*/ 	.word	0x00009e90
        /*02f4*/ 	.word	0x00000006
        /*02f8*/ 	.word	0x00000000
        /*02fc*/ 	.short	0x010a
        /*02fe*/ 	.byte	0x3f
	.zero		1


	//   ....[26]....
        /*0300*/ 	.word	0x00009ef0
        /*0304*/ 	.word	0x00000003
        /*0308*/ 	.word	0x00000000
        /*030c*/ 	.short	0x010a
        /*030e*/ 	.byte	0x3f
	.zero		1


	//   ....[27]....
        /*0310*/ 	.word	0x00009f50
        /*0314*/ 	.word	0x00000000
        /*0318*/ 	.word	0x00000000
        /*031c*/ 	.short	0x010a
        /*031e*/ 	.byte	0x3f
	.zero		1


	//   ....[28]....
        /*0320*/ 	.word	0x00009f80
        /*0324*/ 	.word	0x00000003
        /*0328*/ 	.word	0x00000000
        /*032c*/ 	.short	0x010a
        /*032e*/ 	.byte	0x3f
	.zero		1


	//   ....[29]....
        /*0330*/ 	.word	0x0000a060
        /*0334*/ 	.word	0x00000012
        /*0338*/ 	.word	0x00026800
        /*033c*/ 	.short	0x010a
        /*033e*/ 	.byte	0x3f
	.zero		1


	//   ....[30]....
        /*0340*/ 	.word	0x0000a0c0
        /*0344*/ 	.word	0x00000007
        /*0348*/ 	.word	0x00026810
        /*034c*/ 	.short	0x010a
        /*034e*/ 	.byte	0x3f
	.zero		1


	//   ....[31]....
        /*0350*/ 	.word	0x0000a120
        /*0354*/ 	.word	0x00000079
        /*0358*/ 	.word	0x00026830
        /*035c*/ 	.short	0x010a
        /*035e*/ 	.byte	0x3f
	.zero		1


	//   ....[32]....
        /*0360*/ 	.word	0x0000a2c0
        /*0364*/ 	.word	0x00000010
        /*0368*/ 	.word	0x00026820
        /*036c*/ 	.short	0x010a
        /*036e*/ 	.byte	0x3f
	.zero		1


	//   ....[33]....
        /*0370*/ 	.word	0x0000a310
        /*0374*/ 	.word	0x00000010
        /*0378*/ 	.word	0x00026840
        /*037c*/ 	.short	0x010a
        /*037e*/ 	.byte	0x3f
	.zero		1


	//   ....[34]....
        /*0380*/ 	.word	0x0000a360
        /*0384*/ 	.word	0x00000010
        /*0388*/ 	.word	0x00026828
        /*038c*/ 	.short	0x010a
        /*038e*/ 	.byte	0x3f
	.zero		1


	//   ....[35]....
        /*0390*/ 	.word	0x0000a3b0
        /*0394*/ 	.word	0x00000010
        /*0398*/ 	.word	0x00026848
        /*039c*/ 	.short	0x010a
        /*039e*/ 	.byte	0x3f
	.zero		1


	//   ....[36]....
        /*03a0*/ 	.word	0x0000a410
        /*03a4*/ 	.word	0x00000010
        /*03a8*/ 	.word	0x00026820
        /*03ac*/ 	.short	0x010a
        /*03ae*/ 	.byte	0x3f
	.zero		1


	//   ....[37]....
        /*03b0*/ 	.word	0x0000a460
        /*03b4*/ 	.word	0x00000010
        /*03b8*/ 	.word	0x00026840
        /*03bc*/ 	.short	0x010a
        /*03be*/ 	.byte	0x3f
	.zero		1


	//   ....[38]....
        /*03c0*/ 	.word	0x0000a4b0
        /*03c4*/ 	.word	0x00000010
        /*03c8*/ 	.word	0x00026828
        /*03cc*/ 	.short	0x010a
        /*03ce*/ 	.byte	0x3f
	.zero		1


	//   ....[39]....
        /*03d0*/ 	.word	0x0000a500
        /*03d4*/ 	.word	0x00000003
        /*03d8*/ 	.word	0x00026840
        /*03dc*/ 	.short	0x010a
        /*03de*/ 	.byte	0x3f
	.zero		1


	//   ....[40]....
        /*03e0*/ 	.word	0x0000a5d0
        /*03e4*/ 	.word	0x00000006
        /*03e8*/ 	.word	0x00000000
        /*03ec*/ 	.short	0x010a
        /*03ee*/ 	.byte	0x3f
	.zero		1


	//   ....[41]....
        /*03f0*/ 	.word	0x0000a620
        /*03f4*/ 	.word	0x00000003
        /*03f8*/ 	.word	0x00000000
        /*03fc*/ 	.short	0x010a
        /*03fe*/ 	.byte	0x3f
	.zero		1


	//   ....[42]....
        /*0400*/ 	.word	0x0000a670
        /*0404*/ 	.word	0x00000000
        /*0408*/ 	.word	0x00000000
        /*040c*/ 	.short	0x010a
        /*040e*/ 	.byte	0x3f
	.zero		1


	//----- nvinfo : EIATTR_NUM_MBARRIERS
	.align		4
.L_439:
        /*0410*/ 	.byte	0x03, 0x38
        /*0412*/ 	.short	0x0009


	//----- nvinfo : EIATTR_EXIT_INSTR_OFFSETS
	.align		4
        /*0414*/ 	.byte	0x04, 0x1c
        /*0416*/ 	.short	(.L_441 - .L_440)


	//   ....[0]....
.L_440:
        /*0418*/ 	.word	0x000006a0


	//   ....[1]....
        /*041c*/ 	.word	0x00005580


	//   ....[2]....
        /*0420*/ 	.word	0x00005d60


	//   ....[3]....
        /*0424*/ 	.word	0x00009fd0


	//----- nvinfo : EIATTR_MAX_THREADS
	.align		4
.L_441:
        /*0428*/ 	.byte	0x04, 0x05
        /*042a*/ 	.short	(.L_443 - .L_442)
.L_442:
        /*042c*/ 	.word	0x00000180
        /*0430*/ 	.word	0x00000001
        /*0434*/ 	.word	0x00000001


	//----- nvinfo : EIATTR_CRS_STACK_SIZE
	.align		4
.L_443:
        /*0438*/ 	.byte	0x04, 0x1e
        /*043a*/ 	.short	(.L_445 - .L_444)
.L_444:
        /*043c*/ 	.word	0x00000000


	//----- nvinfo : EIATTR_CBANK_PARAM_SIZE
	.align		4
.L_445:
        /*0440*/ 	.byte	0x03, 0x19
        /*0442*/ 	.short	0x0970


	//----- nvinfo : EIATTR_PARAM_CBANK
	.align		4
        /*0444*/ 	.byte	0x04, 0x0a
        /*0446*/ 	.short	(.L_447 - .L_446)
	.align		4
.L_446:
        /*0448*/ 	.word	index@(.nv.constant0._ZN7cutlass13device_kernelIN5flash11enable_sm90INS1_16FlashAttnBwdSm90INS1_25CollectiveMainloopBwdSm90ILi2ELi2ELi2EN4cute5tupleIJNS5_1CILi1EEES8_S8_EEENS6_IJNS7_ILi64EEENS7_ILi128EEENS7_ILi96EEEEEENS_6half_tEfNS_4arch4Sm90ELb0ELb1ELb0ELb0ELb1ELb1ELb0ELb0ELi2ELi1ELi2ELi1ELb1EEENS1_21CollectiveEpilogueBwdISD_SE_SG_Li256ELb0ELb0ELi1EEENS1_19SingleTileSchedulerILb0ELb0ELb0ELi128EEEEEEEEEvNT_6ParamsE)
        /*044c*/ 	.short	0x0210
        /*044e*/ 	.short	0x0970


	//----- nvinfo : EIATTR_SW_WAR
	.align		4
.L_447:
        /*0450*/ 	.byte	0x04, 0x36
        /*0452*/ 	.short	(.L_449 - .L_448)
.L_448:
        /*0454*/ 	.word	0x00000008
.L_449:


//--------------------- .nv.info._ZN7cutlass13device_kernelIN5flash11enable_sm90INS1_16FlashAttnBwdSm90INS1_25CollectiveMainloopBwdSm90ILi2ELi2ELi2EN4cute5tupleIJNS5_1CILi1EEES8_S8_EEENS6_IJNS7_ILi64EEENS7_ILi128EEENS7_ILi96EEEEEENS_6half_tEfNS_4arch4Sm90ELb0ELb1ELb0ELb0ELb0ELb1ELb0ELb0ELi2ELi1ELi2ELi1ELb1EEENS1_24CollectiveEpilogueBwdGQAISD_fSG_Li256ELb0ELb0EEENS1_19SingleTileSchedulerILb0ELb0ELb0ELi128EEEEEEEEEvNT_6ParamsE --------------------------
	.section	.nv.info._ZN7cutlass13device_kernelIN5flash11enable_sm90INS1_16FlashAttnBwdSm90INS1_25CollectiveMainloopBwdSm90ILi2ELi2ELi2EN4cute5tupleIJNS5_1CILi1EEES8_S8_EEENS6_IJNS7_ILi64EEENS7_ILi128EEENS7_ILi96EEEEEENS_6half_tEfNS_4arch4Sm90ELb0ELb1ELb0ELb0ELb0ELb1ELb0ELb0ELi2ELi1ELi2ELi1ELb1EEENS1_24CollectiveEpilogueBwdGQAISD_fSG_Li256ELb0ELb0EEENS1_19SingleTileSchedulerILb0ELb0ELb0ELi128EEEEEEEEEvNT_6ParamsE,"",@"SHT_CUDA_INFO"
	.sectionflags	@""
	.align	4


	//----- nvinfo : EIATTR_CUDA_API_VERSION
	.align		4
        /*0000*/ 	.byte	0x04, 0x37
        /*0002*/ 	.short	(.L_451 - .L_450)
.L_450:
        /*0004*/ 	.word	0x00000082


	//----- nvinfo : EIATTR_KPARAM_INFO
	.align		4
.L_451:
        /*0008*/ 	.byte	0x04, 0x17
        /*000a*/ 	.short	(.L_453 - .L_452)
.L_452:
        /*000c*/ 	.word	0x00000000
        /*0010*/ 	.short	0x0000
        /*0012*/ 	.short	0x0070
        /*0014*/ 	.byte	0x00, 0xf0, 0x01, 0x1a


	//----- nvinfo : EIATTR_SPARSE_MMA_MASK
	.align		4
.L_453:
        /*0018*/ 	.byte	0x03, 0x50
        /*001a*/ 	.short	0x0000


	//----- nvinfo : EIATTR_MAXREG_COUNT
	.align		4
        /*001c*/ 	.byte	0x03, 0x1b
        /*001e*/ 	.short	0x00a8


	//----- nvinfo : EIATTR_NUM_BARRIERS
	.align		4
        /*0020*/ 	.byte	0x02, 0x4c
        /*0022*/ 	.byte	0x10
	.zero		1


	//----- nvinfo : EIATTR_EXTERNS
	.align		4
        /*0024*/ 	.byte	0x04, 0x0f
        /*0026*/ 	.short	(.L_455 - .L_454)


	//   ....[0]....
	.align		4
.L_454:
        /*0028*/ 	.word	index@(__assertfail)


	//----- nvinfo : EIATTR_ANNOTATIONS
	.align		4
.L_455:
        /*002c*/ 	.byte	0x04, 0x55
        /*002e*/ 	.short	(.L_457 - .L_456)


	//   ....[0]....
.L_456:
        /*0030*/ 	.word	0x00000001
        /*0034*/ 	.byte	0x40, 0x65, 0x00, 0x00, 0x01, 0x00, 0x00, 0x00, 0x90, 0x68, 0x00, 0x00, 0x01, 0x00, 0x00, 0x00
        /*0044*/ 	.byte	0x40, 0x75, 0x00, 0x00, 0x01, 0x00, 0x00, 0x00, 0x60, 0x75, 0x00, 0x00, 0x01, 0x00, 0x00, 0x00
        /*0054*/ 	.byte	0xa0, 0x7a, 0x00, 0x00


	//----- nvinfo : EIATTR_MERCURY_ISA_VERSION
	.align		4
.L_457:
        /*0058*/ 	.byte	0x03, 0x5f
        /*005a*/ 	.short	0x0101


	//----- nvinfo : EIATTR_INT_WARP_WIDE_INSTR_OFFSETS
	.align		4
        /*005c*/ 	.byte	0x04, 0x31
        /*005e*/ 	.short	(.L_459 - .L_458)


	//   ....[0]....
.L_458:
        /*0060*/ 	.word	0x00000190


	//   ....[1]....
        /*0064*/ 	.word	0x000001c0


	//----- nvinfo : EIATTR_COOP_GROUP_MASK_REGIDS
	.align		4
.L_459:
        /*0068*/ 	.byte	0x04, 0x29
        /*006a*/ 	.short	(.L_461 - .L_460)


	//   ....[0]....
.L_460:
        /*006c*/ 	.word	0xffffffff


	//   ....[1]....
        /*0070*/ 	.word	0xffffffff


	//   ....[2]....
        /*0074*/ 	.word	0xffffffff


	//   ....[3]....
        /*0078*/ 	.word	0xffffffff


	//   ....[4]....
        /*007c*/ 	.word	0xffffffff


	//   ....[5]....
        /*0080*/ 	.word	0xffffffff


	//   ....[6]....
        /*0084*/ 	.word	0xffffffff


	//   ....[7]....
        /*0088*/ 	.word	0x0500000f


	//----- nvinfo : EIATTR_COOP_GROUP_INSTR_OFFSETS
	.align		4
.L_461:
        /*008c*/ 	.byte	0x04, 0x28
        /*008e*/ 	.short	(.L_463 - .L_462)


	//   ....[0]....
.L_462:
        /*0090*/ 	.word	0x00000060


	//   ....[1]....
        /*0094*/ 	.word	0x000001a0


	//   ....[2]....
        /*0098*/ 	.word	0x000001f0


	//   ....[3]....
        /*009c*/ 	.word	0x000003e0


	//   ....[4]....
        /*00a0*/ 	.word	0x000005f0


	//   ....[5]....
        /*00a4*/ 	.word	0x00001030


	//   ....[6]....
        /*00a8*/ 	.word	0x00004ec0


	//   ....[7]....
        /*00ac*/ 	.word	0x00008220


	//----- nvinfo : EIATTR_REG_RECONFIG
	.align		4
.L_463:
        /*00b0*/ 	.byte	0x01, 0x54
	.zero		2


	//----- nvinfo : EIATTR_SYSCALL_OFFSETS
	.align		4
        /*00b4*/ 	.byte	0x04, 0x46
        /*00b6*/ 	.short	(.L_465 - .L_464)


	//   ....[0]....
.L_464:
        /*00b8*/ 	.word	0x00000c90


	//   ....[1]....
        /*00bc*/ 	.word	0x00000d80


	//   ....[2]....
        /*00c0*/ 	.word	0x00000ee0


	//   ....[3]....
        /*00c4*/ 	.word	0x00000fd0


	//   ....[4]....
        /*00c8*/ 	.word	0x00001250


	//----- nvinfo : EIATTR_MBARRIER_INSTR_OFFSETS
	.align		4
.L_465:
        /*00cc*/ 	.byte	0x04, 0x39
        /*00ce*/ 	.short	(.L_467 - .L_466)


	//   ....[0]....
.L_466:
        /*00d0*/ 	.word	0x00000290
        /*00d4*/ 	.word	0x000000ff
        /*00d8*/ 	.word	0x00026800
        /*00dc*/ 	.short	0x0100
        /*00de*/ 	.byte	0x06
	.zero		1


	//   ....[1]....
        /*00e0*/ 	.word	0x00000390
        /*00e4*/ 	.word	0x000000ff
        /*00e8*/ 	.word	0x00026810
        /*00ec*/ 	.short	0x0100
        /*00ee*/ 	.byte	0x08
	.zero		1


	//   ....[2]....
        /*00f0*/ 	.word	0x000003a0
        /*00f4*/ 	.word	0x000000ff
        /*00f8*/ 	.word	0x00026820
        /*00fc*/ 	.short	0x0100
        /*00fe*/ 	.byte	0x08
	.zero		1


	//   ....[3]....
        /*0100*/ 	.word	0x000003b0
        /*0104*/ 	.word	0x000000ff
        /*0108*/ 	.word	0x00026818
        /*010c*/ 	.short	0x0100
        /*010e*/ 	.byte	0x08
	.zero		1


	//   ....[4]....
        /*0110*/ 	.word	0x000003c0
        /*0114*/ 	.word	0x000000ff
        /*0118*/ 	.word	0x00026828
        /*011c*/ 	.short	0x0100
        /*011e*/ 	.byte	0x08
	.zero		1


	//   ....[5]....
        /*0120*/ 	.word	0x000004f0
        /*0124*/ 	.word	0x000000ff
        /*0128*/ 	.word	0x00026830
        /*012c*/ 	.short	0x0100
        /*012e*/ 	.byte	0x08
	.zero		1


	//   ....[6]....
        /*0130*/ 	.word	0x00000500
        /*0134*/ 	.word	0x000000ff
        /*0138*/ 	.word	0x00026840
        /*013c*/ 	.short	0x0100
        /*013e*/ 	.byte	0x08
	.zero		1


	//   ....[7]....
        /*0140*/ 	.word	0x00000510
        /*0144*/ 	.word	0x000000ff
        /*0148*/ 	.word	0x00026838
        /*014c*/ 	.short	0x0100
        /*014e*/ 	.byte	0x08
	.zero		1


	//   ....[8]....
        /*0150*/ 	.word	0x00000520
        /*0154*/ 	.word	0x000000ff
        /*0158*/ 	.word	0x00026848
        /*015c*/ 	.short	0x0100
        /*015e*/ 	.byte	0x08
	.zero		1


	//   ....[9]....
        /*0160*/ 	.word	0x00001070
        /*0164*/ 	.word	0x00000012
        /*0168*/ 	.word	0x00026800
        /*016c*/ 	.short	0x010a
        /*016e*/ 	.byte	0x3f
	.zero		1


	//   ....[10]....
        /*0170*/ 	.word	0x00001110
        /*0174*/ 	.word	0x00000012
        /*0178*/ 	.word	0x00026800
        /*017c*/ 	.short	0x010a
        /*017e*/ 	.byte	0x3f
	.zero		1


	//   ....[11]....
        /*0180*/ 	.word	0x00001ab0
        /*0184*/ 	.word	0x000000ff
        /*0188*/ 	.word	0x00026810
        /*018c*/ 	.short	0x010a
        /*018e*/ 	.byte	0x06
	.zero		1


	//   ....[12]....
        /*0190*/ 	.word	0x00001af0
        /*0194*/ 	.word	0x000000ff
        /*0198*/ 	.word	0x00026810
        /*019c*/ 	.short	0x010a
        /*019e*/ 	.byte	0x06
	.zero		1


	//   ....[13]....
        /*01a0*/ 	.word	0x00001f30
        /*01a4*/ 	.word	0x000000ff
        /*01a8*/ 	.word	0x00026830
        /*01ac*/ 	.short	0x010a
        /*01ae*/ 	.byte	0x06
	.zero		1


	//   ....[14]....
        /*01b0*/ 	.word	0x00001f70
        /*01b4*/ 	.word	0x000000ff
        /*01b8*/ 	.word	0x00026830
        /*01bc*/ 	.short	0x010a
        /*01be*/ 	.byte	0x06
	.zero		1


	//   ....[15]....
        /*01c0*/ 	.word	0x00004090
        /*01c4*/ 	.word	0x000000ff
        /*01c8*/ 	.word	0x00000000
        /*01cc*/ 	.short	0x0101
        /*01ce*/ 	.byte	0x08
	.zero		1


	//   ....[16]....
        /*01d0*/ 	.word	0x00004340
        /*01d4*/ 	.word	0x000000ff
        /*01d8*/ 	.word	0x00000000
        /*01dc*/ 	.short	0x0101
        /*01de*/ 	.byte	0x06
	.zero		1


	//   ....[17]....
        /*01e0*/ 	.word	0x00006010
        /*01e4*/ 	.word	0x00000010
        /*01e8*/ 	.word	0x00026820
        /*01ec*/ 	.short	0x010a
        /*01ee*/ 	.byte	0x3f
	.zero		1


	//   ....[18]....
        /*01f0*/ 	.word	0x00006920
        /*01f4*/ 	.word	0x00000010
        /*01f8*/ 	.word	0x00026840
        /*01fc*/ 	.short	0x010a
        /*01fe*/ 	.byte	0x3f
	.zero		1


	//   ....[19]....
        /*0200*/ 	.word	0x00006c30
        /*0204*/ 	.word	0x00000010
        /*0208*/ 	.word	0x00026828
        /*020c*/ 	.short	0x010a
        /*020e*/ 	.byte	0x3f
	.zero		1


	//   ....[20]....
        /*0210*/ 	.word	0x00006f40
        /*0214*/ 	.word	0x00000010
        /*0218*/ 	.word	0x00026848
        /*021c*/ 	.short	0x010a
        /*021e*/ 	.byte	0x3f
	.zero		1


	//   ....[21]....
        /*0220*/ 	.word	0x00007200
        /*0224*/ 	.word	0x00000010
        /*0228*/ 	.word	0x00026820
        /*022c*/ 	.short	0x010a
        /*022e*/ 	.byte	0x3f
	.zero		1


	//   ....[22]....
        /*0230*/ 	.word	0x00007590
        /*0234*/ 	.word	0x00000010
        /*0238*/ 	.word	0x00026840
        /*023c*/ 	.short	0x010a
        /*023e*/ 	.byte	0x3f
	.zero		1


	//   ....[23]....
        /*0240*/ 	.word	0x00007870
        /*0244*/ 	.word	0x00000010
        /*0248*/ 	.word	0x00026828
        /*024c*/ 	.short	0x010a
        /*024e*/ 	.byte	0x3f
	.zero		1


	//   ....[24]....
        /*0250*/ 	.word	0x00007bd0
        /*0254*/ 	.word	0x00000003
        /*0258*/ 	.word	0x00026840
        /*025c*/ 	.short	0x010a
        /*025e*/ 	.byte	0x3f
	.zero		1


	//   ....[25]....
        /*0260*/ 	.word	0x00008080
        /*0264*/ 	.word	0x00000006
        /*0268*/ 	.word	0x00000000
        /*026c*/ 	.short	0x010a
        /*026e*/ 	.byte	0x3f
	.zero		1


	//   ....[26]....
        /*0270*/ 	.word	0x000080e0
        /*0274*/ 	.word	0x00000003
        /*0278*/ 	.word	0x00000000
        /*027c*/ 	.short	0x010a
        /*027e*/ 	.byte	0x3f
	.zero		1


	//   ....[27]....
        /*0280*/ 	.word	0x00008140
        /*0284*/ 	.word	0x00000000
        /*0288*/ 	.word	0x00000000
        /*028c*/ 	.short	0x010a
        /*028e*/ 	.byte	0x3f
	.zero		1


	//   ....[28]....
        /*0290*/ 	.word	0x00008170
        /*0294*/ 	.word	0x00000003
        /*0298*/ 	.word	0x00000000
        /*029c*/ 	.short	0x010a
        /*029e*/ 	.byte	0x3f
	.zero		1


	//   ....[29]....
        /*02a0*/ 	.word	0x00008250
        /*02a4*/ 	.word	0x00000012
        /*02a8*/ 	.word	0x00026800
        /*02ac*/ 	.short	0x010a
        /*02ae*/ 	.byte	0x3f
	.zero		1


	//   ....[30]....
        /*02b0*/ 	.word	0x000082b0
        /*02b4*/ 	.word	0x00000007
        /*02b8*/ 	.word	0x00026810
        /*02bc*/ 	.short	0x010a
        /*02be*/ 	.byte	0x3f
	.zero		1


	//   ....[31]....
        /*02c0*/ 	.word	0x00008310
        /*02c4*/ 	.word	0x00000079
        /*02c8*/ 	.word	0x00026830
        /*02cc*/ 	.short	0x010a
        /*02ce*/ 	.byte	0x3f
	.zero		1


	//   ....[32]....
        /*02d0*/ 	.word	0x00008360
        /*02d4*/ 	.word	0x00000010
        /*02d8*/ 	.word	0x00026820
        /*02dc*/ 	.short	0x010a
        /*02de*/ 	.byte	0x3f
	.zero		1


	//   ....[33]....
        /*02e0*/ 	.word	0x000083b0
        /*02e4*/ 	.word	0x00000010
        /*02e8*/ 	.word	0x00026840
        /*02ec*/ 	.short	0x010a
        /*02ee*/ 	.byte	0x3f
	.zero		1


	//   ....[34]....
        /*02f0*/ 	.word	0x00008400
        /*02f4*/ 	.word	0x00000010
        /*02f8*/ 	.word	0x00026828
        /*02fc*/ 	.short	0x010a
        /*02fe*/ 	.byte	0x3f
	.zero		1


	//   ....[35]....
        /*0300*/ 	.word	0x00008450
        /*0304*/ 	.word	0x00000010
        /*0308*/ 	.word	0x00026848
        /*030c*/ 	.short	0x010a
        /*030e*/ 	.byte	0x3f
	.zero		1


	//   ....[36]....
        /*0310*/ 	.word	0x000084b0
        /*0314*/ 	.word	0x00000010
        /*0318*/ 	.word	0x00026820
        /*031c*/ 	.short	0x010a
        /*031e*/ 	.byte	0x3f
	.zero		1


	//   ....[37]....
        /*0320*/ 	.word	0x00008500
        /*0324*/ 	.word	0x00000010
        /*0328*/ 	.word	0x00026840
        /*032c*/ 	.short	0x010a
        /*032e*/ 	.byte	0x3f
	.zero		1


	//   ....[38]....
        /*0330*/ 	.word	0x00008550
        /*0334*/ 	.word	0x00000010
        /*0338*/ 	.word	0x00026828
        /*033c*/ 	.short	0x010a
        /*033e*/ 	.byte	0x3f
	.zero		1


	//   ....[39]....
        /*0340*/ 	.word	0x000085a0
        /*0344*/ 	.word	0x00000003
        /*0348*/ 	.word	0x00026840
        /*034c*/ 	.short	0x010a
        /*034e*/ 	.byte	0x3f
	.zero		1


	//   ....[40]....
        /*0350*/ 	.word	0x00008670
        /*0354*/ 	.word	0x00000006
        /*0358*/ 	.word	0x00000000
        /*035c*/ 	.short	0x010a
        /*035e*/ 	.byte	0x3f
	.zero		1


	//   ....[41]....
        /*0360*/ 	.word	0x000086c0
        /*0364*/ 	.word	0x00000003
        /*0368*/ 	.word	0x00000000
        /*036c*/ 	.short	0x010a
        /*036e*/ 	.byte	0x3f
	.zero		1


	//   ....[42]....
        /*0370*/ 	.word	0x00008710
        /*0374*/ 	.word	0x00000000
        /*0378*/ 	.word	0x00000000
        /*037c*/ 	.short	0x010a
        /*037e*/ 	.byte	0x3f
	.zero		1


	//----- nvinfo : EIATTR_NUM_MBARRIERS
	.align		4
.L_467:
        /*0380*/ 	.byte	0x03, 0x38
        /*0382*/ 	.short	0x0009


	//----- nvinfo : EIATTR_EXIT_INSTR_OFFSETS
	.align		4
        /*0384*/ 	.byte	0x04, 0x1c
        /*0386*/ 	.short	(.L_469 - .L_468)


	//   ....[0]....
.L_468:
        /*0388*/ 	.word	0x000081c0


	//----- nvinfo : EIATTR_MAX_THREADS
	.align		4
.L_469:
        /*038c*/ 	.byte	0x04, 0x05
        /*038e*/ 	.short	(.L_471 - .L_470)
.L_470:
        /*0390*/ 	.word	0x00000180
        /*0394*/ 	.word	0x00000001
        /*0398*/ 	.word	0x00000001


	//----- nvinfo : EIATTR_CRS_STACK_SIZE
	.align		4
.L_471:
        /*039c*/ 	.byte	0x04, 0x1e
        /*039e*/ 	.short	(.L_473 - .L_472)
.L_472:
        /*03a0*/ 	.word	0x00000000


	//----- nvinfo : EIATTR_CBANK_PARAM_SIZE
	.align		4
.L_473:
        /*03a4*/ 	.byte	0x03, 0x19
        /*03a6*/ 	.short	0x06f0


	//----- nvinfo : EIATTR_PARAM_CBANK
	.align		4
        /*03a8*/ 	.byte	0x04, 0x0a
        /*03aa*/ 	.short	(.L_475 - .L_474)
	.align		4
.L_474:
        /*03ac*/ 	.word	index@(.nv.constant0._ZN7cutlass13device_kernelIN5flash11enable_sm90INS1_16FlashAttnBwdSm90INS1_25CollectiveMainloopBwdSm90ILi2ELi2ELi2EN4cute5tupleIJNS5_1CILi1EEES8_S8_EEENS6_IJNS7_ILi64EEENS7_ILi128EEENS7_ILi96EEEEEENS_6half_tEfNS_4arch4Sm90ELb0ELb1ELb0ELb0ELb0ELb1ELb0ELb0ELi2ELi1ELi2ELi1ELb1EEENS1_24CollectiveEpilogueBwdGQAISD_fSG_Li256ELb0ELb0EEENS1_19SingleTileSchedulerILb0ELb0ELb0ELi128EEEEEEEEEvNT_6ParamsE)
        /*03b0*/ 	.short	0x0210
        /*03b2*/ 	.short	0x06f0


	//----- nvinfo : EIATTR_SW_WAR
	.align		4
.L_475:
        /*03b4*/ 	.byte	0x04, 0x36
        /*03b6*/ 	.short	(.L_477 - .L_476)
.L_476:
        /*03b8*/ 	.word	0x00000008
.L_477:


//--------------------- .nv.info._ZN7cutlass13device_kernelIN5flash11enable_sm90INS1_16FlashAttnBwdSm90INS1_25CollectiveMainloopBwdSm90ILi2ELi2ELi2EN4cute5tupleIJNS5_1CILi1EEES8_S8_EEENS6_IJNS7_ILi64EEENS7_ILi128EEENS7_ILi96EEEEEENS_6half_tEfNS_4arch4Sm90ELb0ELb1ELb0ELb0ELb1ELb1ELb0ELb0ELi2ELi1ELi2ELi1ELb1EEENS1_24CollectiveEpilogueBwdGQAISD_fSG_Li256ELb0ELb1EEENS1_19SingleTileSchedulerILb0ELb0ELb0ELi128EEEEEEEEEvNT_6ParamsE --------------------------
	.section	.nv.info._ZN7cutlass13device_kernelIN5flash11enable_sm90INS1_16FlashAttnBwdSm90INS1_25CollectiveMainloopBwdSm90ILi2ELi2ELi2EN4cute5tupleIJNS5_1CILi1EEES8_S8_EEENS6_IJNS7_ILi64EEENS7_ILi128EEENS7_ILi96EEEEEENS_6half_tEfNS_4arch4Sm90ELb0ELb1ELb0ELb0ELb1ELb1ELb0ELb0ELi2ELi1ELi2ELi1ELb1EEENS1_24CollectiveEpilogueBwdGQAISD_fSG_Li256ELb0ELb1EEENS1_19SingleTileSchedulerILb0ELb0ELb0ELi128EEEEEEEEEvNT_6ParamsE,"",@"SHT_CUDA_INFO"
	.sectionflags	@""
	.align	4


	//----- nvinfo : EIATTR_CUDA_API_VERSION
	.align		4
        /*0000*/ 	.byte	0x04, 0x37
        /*0002*/ 	.short	(.L_479 - .L_478)
.L_478:
        /*0004*/ 	.word	0x00000082


	//----- nvinfo : EIATTR_KPARAM_INFO
	.align		4
.L_479:
        /*0008*/ 	.byte	0x04, 0x17
        /*000a*/ 	.short	(.L_481 - .L_480)
.L_480:
        /*000c*/ 	.word	0x00000000
        /*0010*/ 	.short	0x0000
        /*0012*/ 	.short	0x0070
        /*0014*/ 	.byte	0x00, 0xf0, 0x01, 0x1a


	//----- nvinfo : EIATTR_SPARSE_MMA_MASK
	.align		4
.L_481:
        /*0018*/ 	.byte	0x03, 0x50
        /*001a*/ 	.short	0x0000


	//----- nvinfo : EIATTR_MAXREG_COUNT
	.align		4
        /*001c*/ 	.byte	0x03, 0x1b
        /*001e*/ 	.short	0x00a8


	//----- nvinfo : EIATTR_NUM_BARRIERS
	.align		4
        /*0020*/ 	.byte	0x02, 0x4c
        /*0022*/ 	.byte	0x10
	.zero		1


	//----- nvinfo : EIATTR_EXTERNS
	.align		4
        /*0024*/ 	.byte	0x04, 0x0f
        /*0026*/ 	.short	(.L_483 - .L_482)


	//   ....[0]....
	.align		4
.L_482:
        /*0028*/ 	.word	index@(__assertfail)


	//----- nvinfo : EIATTR_ANNOTATIONS
	.align		4
.L_483:
        /*002c*/ 	.byte	0x04, 0x55
        /*002e*/ 	.short	(.L_485 - .L_484)


	//   ....[0]....
.L_484:
        /*0030*/ 	.word	0x00000001
        /*0034*/ 	.byte	0x40, 0x79, 0x00, 0x00, 0x01, 0x00, 0x00, 0x00, 0x90, 0x7c, 0x00, 0x00, 0x01, 0x00, 0x00, 0x00
        /*0044*/ 	.byte	0x40, 0x89, 0x00, 0x00, 0x01, 0x00, 0x00, 0x00, 0x60, 0x89, 0x00, 0x00, 0x01, 0x00, 0x00, 0x00
        /*0054*/ 	.byte	0xa0, 0x8e, 0x00, 0x00


	//----- nvinfo : EIATTR_MERCURY_ISA_VERSION
	.align		4
.L_485:
        /*0058*/ 	.byte	0x03, 0x5f
        /*005a*/ 	.short	0x0101


	//----- nvinfo : EIATTR_INT_WARP_WIDE_INSTR_OFFSETS
	.align		4
        /*005c*/ 	.byte	0x04, 0x31
        /*005e*/ 	.short	(.L_487 - .L_486)


	//   ....[0]....
.L_486:
        /*0060*/ 	.word	0x00000190


	//   ....[1]....
        /*0064*/ 	.word	0x000001c0


	//   ....[2]....
        /*0068*/ 	.word	0x00005d20


	//   ....[3]....
        /*006c*/ 	.word	0x00006320


	//   ....[4]....
        /*0070*/ 	.word	0x000067d0


	//   ....[5]....
        /*0074*/ 	.word	0x00006aa0


	//   ....[6]....
        /*0078*/ 	.word	0x00006d00


	//   ....[7]....
        /*007c*/ 	.word	0x00006e90


	//----- nvinfo : EIATTR_COOP_GROUP_MASK_REGIDS
	.align		4
.L_487:
        /*0080*/ 	.byte	0x04, 0x29
        /*0082*/ 	.short	(.L_489 - .L_488)


	//   ....[0]....
.L_488:
        /*0084*/ 	.word	0xffffffff


	//   ....[1]....
        /*0088*/ 	.word	0xffffffff


	//   ....[2]....
        /*008c*/ 	.word	0xffffffff


	//   ....[3]....
        /*0090*/ 	.word	0xffffffff


	//   ....[4]....
        /*0094*/ 	.word	0xffffffff


	//   ....[5]....
        /*0098*/ 	.word	0xffffffff


	//   ....[6]....
        /*009c*/ 	.word	0xffffffff


	//   ....[7]....
        /*00a0*/ 	.word	0xffffffff


	//   ....[8]....
        /*00a4*/ 	.word	0xffffffff


	//   ....[9]....
        /*00a8*/ 	.word	0xffffffff


	//   ....[10]....
        /*00ac*/ 	.word	0xffffffff


	//   ....[11]....
        /*00b0*/ 	.word	0xffffffff


	//   ....[12]....
        /*00b4*/ 	.word	0xffffffff


	//   ....[13]....
        /*00b8*/ 	.word	0xffffffff


	//   ....[14]....
        /*00bc*/ 	.word	0xffffffff


	//   ....[15]....
        /*00c0*/ 	.word	0xffffffff


	//   ....[16]....
        /*00c4*/ 	.word	0xffffffff


	//   ....[17]....
        /*00c8*/ 	.word	0xffffffff


	//   ....[18]....
        /*00cc*/ 	.word	0xffffffff


	//   ....[19]....
        /*00d0*/ 	.word	0xffffffff


	//   ....[20]....
        /*00d4*/ 	.word	0x0500000f


	//   ....[21]....
        /*00d8*/ 	.word	0x0500000f


	//   ....[22]....
        /*00dc*/ 	.word	0x0500000f


	//   ....[23]....
        /*00e0*/ 	.word	0x0500000f


	//   ....[24]....
        /*00e4*/ 	.word	0x0500000f


	//   ....[25]....
        /*00e8*/ 	.word	0x0500000f


	//----- nvinfo : EIATTR_COOP_GROUP_INSTR_OFFSETS
	.align		4
.L_489:
        /*00ec*/ 	.byte	0x04, 0x28
        /*00ee*/ 	.short	(.L_491 - .L_490)


	//   ....[0]....
.L_490:
        /*00f0*/ 	.word	0x00000060


	//   ....[1]....
        /*00f4*/ 	.word	0x000001a0


	//   ....[2]....
        /*00f8*/ 	.word	0x000001f0


	//   ....[3]....
        /*00fc*/ 	.word	0x000003e0


	//   ....[4]....
        /*0100*/ 	.word	0x00000600


	//   ....[5]....
        /*0104*/ 	.word	0x00001040


	//   ....[6]....
        /*0108*/ 	.word	0x00004ce0


	//   ....[7]....
        /*010c*/ 	.word	0x00004e60


	//   ....[8]....
        /*0110*/ 	.word	0x00005110


	//   ....[9]....
        /*0114*/ 	.word	0x000052a0


	//   ....[10]....
        /*0118*/ 	.word	0x000053c0


	//   ....[11]....
        /*011c*/ 	.word	0x00005920


	//   ....[12]....
        /*0120*/ 	.word	0x00005c50


	//   ....[13]....
        /*0124*/ 	.word	0x00005fa0


	//   ....[14]....
        /*0128*/ 	.word	0x00006250


	//   ....[15]....
        /*012c*/ 	.word	0x00006490


	//   ....[16]....
        /*0130*/ 	.word	0x00006700


	//   ....[17]....
        /*0134*/ 	.word	0x000069e0


	//   ....[18]....
        /*0138*/ 	.word	0x00006c00


	//   ....[19]....
        /*013c*/ 	.word	0x00006d90


	//   ....[20]....
        /*0140*/ 	.word	0x00009620


	//   ....[21]....
        /*0144*/ 	.word	0x00009790


	//   ....[22]....
        /*0148*/ 	.word	0x00009800


	//   ....[23]....
        /*014c*/ 	.word	0x00009870


	//   ....[24]....
        /*0150*/ 	.word	0x000098e0


	//   ....[25]....
        /*0154*/ 	.word	0x00009950


	//----- nvinfo : EIATTR_REG_RECONFIG
	.align		4
.L_491:
        /*0158*/ 	.byte	0x01, 0x54
	.zero		2


	//----- nvinfo : EIATTR_SYSCALL_OFFSETS
	.align		4
        /*015c*/ 	.byte	0x04, 0x46
        /*015e*/ 	.short	(.L_493 - .L_492)


	//   ....[0]....
.L_492:
        /*0160*/ 	.word	0x00000ca0


	//   ....[1]....
        /*0164*/ 	.word	0x00000d90


	//   ....[2]....
        /*0168*/ 	.word	0x00000ef0


	//   ....[3]....
        /*016c*/ 	.word	0x00000fe0


	//   ....[4]....
        /*0170*/ 	.word	0x00001260


	//----- nvinfo : EIATTR_MBARRIER_INSTR_OFFSETS
	.align		4
.L_493:
        /*0174*/ 	.byte	0x04, 0x39
        /*0176*/ 	.short	(.L_495 - .L_494)


	//   ....[0]....
.L_494:
        /*0178*/ 	.word	0x00000290
        /*017c*/ 	.word	0x000000ff
        /*0180*/ 	.word	0x00026800
        /*0184*/ 	.short	0x0100
        /*0186*/ 	.byte	0x06
	.zero		1


	//   ....[1]....
        /*0188*/ 	.word	0x00000390
        /*018c*/ 	.word	0x000000ff
        /*0190*/ 	.word	0x00026810
        /*0194*/ 	.short	0x0100
        /*0196*/ 	.byte	0x08
	.zero		1


	//   ....[2]....
        /*0198*/ 	.word	0x000003a0
        /*019c*/ 	.word	0x000000ff
        /*01a0*/ 	.word	0x00026820
        /*01a4*/ 	.short	0x0100
        /*01a6*/ 	.byte	0x08
	.zero		1


	//   ....[3]....
        /*01a8*/ 	.word	0x000003b0
        /*01ac*/ 	.word	0x000000ff
        /*01b0*/ 	.word	0x00026818
        /*01b4*/ 	.short	0x0100
        /*01b6*/ 	.byte	0x08
	.zero		1


	//   ....[4]....
        /*01b8*/ 	.word	0x000003c0
        /*01bc*/ 	.word	0x000000ff
        /*01c0*/ 	.word	0x00026828
        /*01c4*/ 	.short	0x0100
        /*01c6*/ 	.byte	0x08
	.zero		1


	//   ....[5]....
        /*01c8*/ 	.word	0x000004f0
        /*01cc*/ 	.word	0x000000ff
        /*01d0*/ 	.word	0x00026830
        /*01d4*/ 	.short	0x0100
        /*01d6*/ 	.byte	0x08
	.zero		1


	//   ....[6]....
        /*01d8*/ 	.word	0x00000500
        /*01dc*/ 	.word	0x000000ff
        /*01e0*/ 	.word	0x00026840
        /*01e4*/ 	.short	0x0100
        /*01e6*/ 	.byte	0x08
	.zero		1


	//   ....[7]....
        /*01e8*/ 	.word	0x00000510
        /*01ec*/ 	.word	0x000000ff
        /*01f0*/ 	.word	0x00026838
        /*01f4*/ 	.short	0x0100
        /*01f6*/ 	.byte	0x08
	.zero		1


	//   ....[8]....
        /*01f8*/ 	.word	0x00000520
        /*01fc*/ 	.word	0x000000ff
        /*0200*/ 	.word	0x00026848
        /*0204*/ 	.short	0x0100
        /*0206*/ 	.byte	0x08
	.zero		1


	//   ....[9]....
        /*0208*/ 	.word	0x00001080
        /*020c*/ 	.word	0x00000012
        /*0210*/ 	.word	0x00026800
        /*0214*/ 	.short	0x010a
        /*0216*/ 	.byte	0x3f
	.zero		1


	//   ....[10]....
        /*0218*/ 	.word	0x00001120
        /*021c*/ 	.word	0x00000012
        /*0220*/ 	.word	0x00026800
        /*0224*/ 	.short	0x010a
        /*0226*/ 	.byte	0x3f
	.zero		1


	//   ....[11]....
        /*0228*/ 	.word	0x00001ac0
        /*022c*/ 	.word	0x000000ff
        /*0230*/ 	.word	0x00026810
        /*0234*/ 	.short	0x010a
        /*0236*/ 	.byte	0x06
	.zero		1


	//   ....[12]....
        /*0238*/ 	.word	0x00001b00
        /*023c*/ 	.word	0x000000ff
        /*0240*/ 	.word	0x00026810
        /*0244*/ 	.short	0x010a
        /*0246*/ 	.byte	0x06
	.zero		1


	//   ....[13]....
        /*0248*/ 	.word	0x00001f40
        /*024c*/ 	.word	0x000000ff
        /*0250*/ 	.word	0x00026830
        /*0254*/ 	.short	0x010a
        /*0256*/ 	.byte	0x06
	.zero		1


	//   ....[14]....
        /*0258*/ 	.word	0x00001f80
        /*025c*/ 	.word	0x000000ff
        /*0260*/ 	.word	0x00026830
        /*0264*/ 	.short	0x010a
        /*0266*/ 	.byte	0x06
	.zero		1


	//   ....[15]....
        /*0268*/ 	.word	0x000040b0
        /*026c*/ 	.word	0x000000ff
        /*0270*/ 	.word	0x00000000
        /*0274*/ 	.short	0x0101
        /*0276*/ 	.byte	0x08
	.zero		1


	//   ....[16]....
        /*0278*/ 	.word	0x00004360
        /*027c*/ 	.word	0x000000ff
        /*0280*/ 	.word	0x00000000
        /*0284*/ 	.short	0x0101
        /*0286*/ 	.byte	0x06
	.zero		1


	//   ....[17]....
        /*0288*/ 	.word	0x00007410
        /*028c*/ 	.word	0x00000010
        /*0290*/ 	.word	0x00026820
        /*0294*/ 	.short	0x010a
        /*0296*/ 	.byte	0x3f
	.zero		1


	//   ....[18]....
        /*0298*/ 	.word	0x00007d20
        /*029c*/ 	.word	0x00000010
        /*02a0*/ 	.word	0x00026840
        /*02a4*/ 	.short	0x010a
        /*02a6*/ 	.byte	0x3f
	.zero		1


	//   ....[19]....
        /*02a8*/ 	.word	0x00008030
        /*02ac*/ 	.word	0x00000010
        /*02b0*/ 	.word	0x00026828
        /*02b4*/ 	.short	0x010a
        /*02b6*/ 	.byte	0x3f
	.zero		1


	//   ....[20]....
        /*02b8*/ 	.word	0x00008340
        /*02bc*/ 	.word	0x00000010
        /*02c0*/ 	.word	0x00026848
        /*02c4*/ 	.short	0x010a
        /*02c6*/ 	.byte	0x3f
	.zero		1


	//   ....[21]....
        /*02c8*/ 	.word	0x00008600
        /*02cc*/ 	.word	0x00000010
        /*02d0*/ 	.word	0x00026820
        /*02d4*/ 	.short	0x010a
        /*02d6*/ 	.byte	0x3f
	.zero		1


	//   ....[22]....
        /*02d8*/ 	.word	0x00008990
        /*02dc*/ 	.word	0x00000010
        /*02e0*/ 	.word	0x00026840
        /*02e4*/ 	.short	0x010a
        /*02e6*/ 	.byte	0x3f
	.zero		1


	//   ....[23]....
        /*02e8*/ 	.word	0x00008c70
        /*02ec*/ 	.word	0x00000010
        /*02f0*/ 	.word	0x00026828
        /*02f4*/ 	.short	0x010a
        /*02f6*/ 	.byte	0x3f
	.zero		1


	//   ....[24]....
        /*02f8*/ 	.word	0x00008fd0
        /*02fc*/ 	.word	0x00000003
        /*0300*/ 	.word	0x00026840
        /*0304*/ 	.short	0x010a
        /*0306*/ 	.byte	0x3f
	.zero		1


	//   ....[25]....
        /*0308*/ 	.word	0x00009480
        /*030c*/ 	.word	0x00000006
        /*0310*/ 	.word	0x00000000
        /*0314*/ 	.short	0x010a
        /*0316*/ 	.byte	0x3f
	.zero		1


	//   ....[26]....
        /*0318*/ 	.word	0x000094e0
        /*031c*/ 	.word	0x00000003
        /*0320*/ 	.word	0x00000000
        /*0324*/ 	.short	0x010a
        /*0326*/ 	.byte	0x3f
	.zero		1


	//   ....[27]....
        /*0328*/ 	.word	0x00009540
        /*032c*/ 	.word	0x00000000
        /*0330*/ 	.word	0x00000000
        /*0334*/ 	.short	0x010a
        /*0336*/ 	.byte	0x3f
	.zero		1


	//   ....[28]....
        /*0338*/ 	.word	0x00009570
        /*033c*/ 	.word	0x00000003
        /*0340*/ 	.word	0x00000000
        /*0344*/ 	.short	0x010a
        /*0346*/ 	.byte	0x3f
	.zero		1


	//   ....[29]....
        /*0348*/ 	.word	0x00009650
        /*034c*/ 	.word	0x00000012
        /*0350*/ 	.word	0x00026800
        /*0354*/ 	.short	0x010a
        /*0356*/ 	.byte	0x3f
	.zero		1


	//   ....[30]....
        /*0358*/ 	.word	0x000096b0
        /*035c*/ 	.word	0x00000007
        /*0360*/ 	.word	0x00026810
        /*0364*/ 	.short	0x010a
        /*0366*/ 	.byte	0x3f
	.zero		1


	//   ....[31]....
        /*0368*/ 	.word	0x00009710
        /*036c*/ 	.word	0x00000079
        /*0370*/ 	.word	0x00026830
        /*0374*/ 	.short	0x010a
        /*0376*/ 	.byte	0x3f
	.zero		1


	//   ....[32]....
        /*0378*/ 	.word	0x00009990
        /*037c*/ 	.word	0x00000010
        /*0380*/ 	.word	0x00026820
        /*0384*/ 	.short	0x010a
        /*0386*/ 	.byte	0x3f
	.zero		1


	//   ....[33]....
        /*0388*/ 	.word	0x000099e0
        /*038c*/ 	.word	0x00000010
        /*0390*/ 	.word	0x00026840
        /*0394*/ 	.short	0x010a
        /*0396*/ 	.byte	0x3f
	.zero		1


	//   ....[34]....
        /*0398*/ 	.word	0x00009a30
        /*039c*/ 	.word	0x00000010
        /*03a0*/ 	.word	0x00026828
        /*03a4*/ 	.short	0x010a
        /*03a6*/ 	.byte	0x3f
	.zero		1


	//   ....[35]....
        /*03a8*/ 	.word	0x00009a80
        /*03ac*/ 	.word	0x00000010
        /*03b0*/ 	.word	0x00026848
        /*03b4*/ 	.short	0x010a
        /*03b6*/ 	.byte	0x3f
	.zero		1


	//   ....[36]....
        /*03b8*/ 	.word	0x00009ae0
        /*03bc*/ 	.word	0x00000010
        /*03c0*/ 	.word	0x00026820
        /*03c4*/ 	.short	0x010a
        /*03c6*/ 	.byte	0x3f
	.zero		1


	//   ....[37]....
        /*03c8*/ 	.word	0x00009b30
        /*03cc*/ 	.word	0x00000010
        /*03d0*/ 	.word	0x00026840
        /*03d4*/ 	.short	0x010a
        /*03d6*/ 	.byte	0x3f
	.zero		1


	//   ....[38]....
        /*03d8*/ 	.word	0x00009b80
        /*03dc*/ 	.word	0x00000010
        /*03e0*/ 	.word	0x00026828
        /*03e4*/ 	.short	0x010a
        /*03e6*/ 	.byte	0x3f
	.zero		1


	//   ....[39]....
        /*03e8*/ 	.word	0x00009bd0
        /*03ec*/ 	.word	0x00000003
        /*03f0*/ 	.word	0x00026840
        /*03f4*/ 	.short	0x010a
        /*03f6*/ 	.byte	0x3f
	.zero		1


	//   ....[40]....
        /*03f8*/ 	.word	0x00009ca0
        /*03fc*/ 	.word	0x00000006
        /*0400*/ 	.word	0x00000000
        /*0404*/ 	.short	0x010a
        /*0406*/ 	.byte	0x3f
	.zero		1


	//   ....[41]....
        /*0408*/ 	.word	0x00009cf0
        /*040c*/ 	.word	0x00000003
        /*0410*/ 	.word	0x00000000
        /*0414*/ 	.short	0x010a
        /*0416*/ 	.byte	0x3f
	.zero		1


	//   ....[42]....
        /*0418*/ 	.word	0x00009d40
        /*041c*/ 	.word	0x00000000
        /*0420*/ 	.word	0x00000000
        /*0424*/ 	.short	0x010a
        /*0426*/ 	.byte	0x3f
	.zero		1


	//----- nvinfo : EIATTR_NUM_MBARRIERS
	.align		4
.L_495:
        /*0428*/ 	.byte	0x03, 0x38
        /*042a*/ 	.short	0x0009


	//----- nvinfo : EIATTR_EXIT_INSTR_OFFSETS
	.align		4
        /*042c*/ 	.byte	0x04, 0x1c
        /*042e*/ 	.short	(.L_497 - .L_496)


	//   ....[0]....
.L_496:
        /*0430*/ 	.word	0x000095c0


	//----- nvinfo : EIATTR_MAX_THREADS
	.align		4
.L_497:
        /*0434*/ 	.byte	0x04, 0x05
        /*0436*/ 	.short	(.L_499 - .L_498)
.L_498:
        /*0438*/ 	.word	0x00000180
        /*043c*/ 	.word	0x00000001
        /*0440*/ 	.word	0x00000001


	//----- nvinfo : EIATTR_CRS_STACK_SIZE
	.align		4
.L_499:
        /*0444*/ 	.byte	0x04, 0x1e
        /*0446*/ 	.short	(.L_501 - .L_500)
.L_500:
        /*0448*/ 	.word	0x00000000


	//----- nvinfo : EIATTR_CBANK_PARAM_SIZE
	.align		4
.L_501:
        /*044c*/ 	.byte	0x03, 0x19
        /*044e*/ 	.short	0x06f0


	//----- nvinfo : EIATTR_PARAM_CBANK
	.align		4
        /*0450*/ 	.byte	0x04, 0x0a
        /*0452*/ 	.short	(.L_503 - .L_502)
	.align		4
.L_502:
        /*0454*/ 	.word	index@(.nv.constant0._ZN7cutlass13device_kernelIN5flash11enable_sm90INS1_16FlashAttnBwdSm90INS1_25CollectiveMainloopBwdSm90ILi2ELi2ELi2EN4cute5tupleIJNS5_1CILi1EEES8_S8_EEENS6_IJNS7_ILi64EEENS7_ILi128EEENS7_ILi96EEEEEENS_6half_tEfNS_4arch4Sm90ELb0ELb1ELb0ELb0ELb1ELb1ELb0ELb0ELi2ELi1ELi2ELi1ELb1EEENS1_24CollectiveEpilogueBwdGQAISD_fSG_Li256ELb0ELb1EEENS1_19SingleTileSchedulerILb0ELb0ELb0ELi128EEEEEEEEEvNT_6ParamsE)
        /*0458*/ 	.short	0x0210
        /*045a*/ 	.short	0x06f0


	//----- nvinfo : EIATTR_SW_WAR
	.align		4
.L_503:
        /*045c*/ 	.byte	0x04, 0x36
        /*045e*/ 	.short	(.L_505 - .L_504)
.L_504:
        /*0460*/ 	.word	0x00000008
.L_505:


//--------------------- .nv.info._ZN7cutlass13device_kernelIN5flash11enable_sm90INS1_16FlashAttnBwdSm90INS1_25CollectiveMainloopBwdSm90ILi2ELi2ELi2EN4cute5tupleIJNS5_1CILi1EEES8_S8_EEENS6_IJNS7_ILi64EEENS7_ILi128EEENS7_ILi96EEEEEENS_6half_tEfNS_4arch4Sm90ELb0ELb1ELb0ELb1ELb0ELb1ELb0ELb0ELi2ELi1ELi2ELi1ELb1EEENS1_21CollectiveEpilogueBwdISD_SE_SG_Li256ELb1ELb0ELi1EEENS1_19SingleTileSchedulerILb1ELb0ELb0ELi128EEEEEEEEEvNT_6ParamsE --------------------------
	.section	.nv.info._ZN7cutlass13device_kernelIN5flash11enable_sm90INS1_16FlashAttnBwdSm90INS1_25CollectiveMainloopBwdSm90ILi2ELi2ELi2EN4cute5tupleIJNS5_1CILi1EEES8_S8_EEENS6_IJNS7_ILi64EEENS7_ILi128EEENS7_ILi96EEEEEENS_6half_tEfNS_4arch4Sm90ELb0ELb1ELb0ELb1ELb0ELb1ELb0ELb0ELi2ELi1ELi2ELi1ELb1EEENS1_21CollectiveEpilogueBwdISD_SE_SG_Li256ELb1ELb0ELi1EEENS1_19SingleTileSchedulerILb1ELb0ELb0ELi128EEEEEEEEEvNT_6ParamsE,"",@"SHT_CUDA_INFO"
	.sectionflags	@""
	.align	4


	//----- nvinfo : EIATTR_CUDA_API_VERSION
	.align		4
        /*0000*/ 	.byte	0x04, 0x37
        /*0002*/ 	.short	(.L_507 - .L_506)
.L_506:
        /*0004*/ 	.word	0x00000082


	//----- nvinfo : EIATTR_KPARAM_INFO
	.align		4
.L_507:
        /*0008*/ 	.byte	0x04, 0x17
        /*000a*/ 	.short	(.L_509 - .L_508)
.L_508:
        /*000c*/ 	.word	0x00000000
        /*0010*/ 	.short	0x0000
        /*0012*/ 	.short	0x0070
        /*0014*/ 	.byte	0x00, 0xf0, 0x01, 0x1a


	//----- nvinfo : EIATTR_SPARSE_MMA_MASK
	.align		4
.L_509:
        /*0018*/ 	.byte	0x03, 0x50
        /*001a*/ 	.short	0x0000


	//----- nvinfo : EIATTR_MAXREG_COUNT
	.align		4
        /*001c*/ 	.byte	0x03, 0x1b
        /*001e*/ 	.short	0x00a8


	//----- nvinfo : EIATTR_NUM_BARRIERS
	.align		4
        /*0020*/ 	.byte	0x02, 0x4c
        /*0022*/ 	.byte	0x10
	.zero		1


	//----- nvinfo : EIATTR_EXTERNS
	.align		4
        /*0024*/ 	.byte	0x04, 0x0f
        /*0026*/ 	.short	(.L_511 - .L_510)


	//   ....[0]....
	.align		4
.L_510:
        /*0028*/ 	.word	index@(__assertfail)


	//----- nvinfo : EIATTR_ANNOTATIONS
	.align		4
.L_511:
        /*002c*/ 	.byte	0x04, 0x55
        /*002e*/ 	.short	(.L_513 - .L_512)


	//   ....[0]....
.L_512:
        /*0030*/ 	.word	0x00000001
        /*0034*/ 	.byte	0x70, 0x8a, 0x00, 0x00, 0x01, 0x00, 0x00, 0x00, 0x00, 0x8d, 0x00, 0x00, 0x01, 0x00, 0x00, 0x00
        /*0044*/ 	.byte	0x40, 0x9a, 0x00, 0x00, 0x01, 0x00, 0x00, 0x00, 0x60, 0x9a, 0x00, 0x00, 0x01, 0x00, 0x00, 0x00
        /*0054*/ 	.byte	0x40, 0x9e, 0x00, 0x00


	//----- nvinfo : EIATTR_MERCURY_ISA_VERSION
	.align		4
.L_513:
        /*0058*/ 	.byte	0x03, 0x5f
        /*005a*/ 	.short	0x0101


	//----- nvinfo : EIATTR_INT_WARP_WIDE_INSTR_OFFSETS
	.align		4
        /*005c*/ 	.byte	0x04, 0x31
        /*005e*/ 	.short	(.L_515 - .L_514)


	//   ....[0]....
.L_514:
        /*0060*/ 	.word	0x00000190


	//   ....[1]....
        /*0064*/ 	.word	0x000001c0


	//----- nvinfo : EIATTR_COOP_GROUP_MASK_REGIDS
	.align		4
.L_515:
        /*0068*/ 	.byte	0x04, 0x29
        /*006a*/ 	.short	(.L_517 - .L_516)


	//   ....[0]....
.L_516:
        /*006c*/ 	.word	0xffffffff


	//   ....[1]....
        /*0070*/ 	.word	0xffffffff


	//   ....[2]....
        /*0074*/ 	.word	0xffffffff


	//   ....[3]....
        /*0078*/ 	.word	0xffffffff


	//   ....[4]....
        /*007c*/ 	.word	0xffffffff


	//   ....[5]....
        /*0080*/ 	.word	0xffffffff


	//   ....[6]....
        /*0084*/ 	.word	0xffffffff


	//   ....[7]....
        /*0088*/ 	.word	0x0500000f


	//----- nvinfo : EIATTR_COOP_GROUP_INSTR_OFFSETS
	.align		4
.L_517:
        /*008c*/ 	.byte	0x04, 0x28
        /*008e*/ 	.short	(.L_519 - .L_518)


	//   ....[0]....
.L_518:
        /*0090*/ 	.word	0x00000060


	//   ....[1]....
        /*0094*/ 	.word	0x000001a0


	//   ....[2]....
        /*0098*/ 	.word	0x000001f0


	//   ....[3]....
        /*009c*/ 	.word	0x000003e0


	//   ....[4]....
        /*00a0*/ 	.word	0x00000610


	//   ....[5]....
        /*00a4*/ 	.word	0x000014f0


	//   ....[6]....
        /*00a8*/ 	.word	0x000066f0


	//   ....[7]....
        /*00ac*/ 	.word	0x0000a780


	//----- nvinfo : EIATTR_REG_RECONFIG
	.align		4
.L_519:
        /*00b0*/ 	.byte	0x01, 0x54
	.zero		2


	//----- nvinfo : EIATTR_SYSCALL_OFFSETS
	.align		4
        /*00b4*/ 	.byte	0x04, 0x46
        /*00b6*/ 	.short	(.L_521 - .L_520)


	//   ....[0]....
.L_520:
        /*00b8*/ 	.word	0x00001150


	//   ....[1]....
        /*00bc*/ 	.word	0x00001240


	//   ....[2]....
        /*00c0*/ 	.word	0x000013a0


	//   ....[3]....
        /*00c4*/ 	.word	0x00001490


	//   ....[4]....
        /*00c8*/ 	.word	0x00001710


	//----- nvinfo : EIATTR_MBARRIER_INSTR_OFFSETS
	.align		4
.L_521:
        /*00cc*/ 	.byte	0x04, 0x39
        /*00ce*/ 	.short	(.L_523 - .L_522)


	//   ....[0]....
.L_522:
        /*00d0*/ 	.word	0x00000290
        /*00d4*/ 	.word	0x000000ff
        /*00d8*/ 	.word	0x00026800
        /*00dc*/ 	.short	0x0100
        /*00de*/ 	.byte	0x06
	.zero		1


	//   ....[1]....
        /*00e0*/ 	.word	0x00000390
        /*00e4*/ 	.word	0x000000ff
        /*00e8*/ 	.word	0x00026810
        /*00ec*/ 	.short	0x0100
        /*00ee*/ 	.byte	0x08
	.zero		1


	//   ....[2]....
        /*00f0*/ 	.word	0x000003a0
        /*00f4*/ 	.word	0x000000ff
        /*00f8*/ 	.word	0x00026820
        /*00fc*/ 	.short	0x0100
        /*00fe*/ 	.byte	0x08
	.zero		1


	//   ....[3]....
        /*0100*/ 	.word	0x000003b0
        /*0104*/ 	.word	0x000000ff
        /*0108*/ 	.word	0x00026818
        /*010c*/ 	.short	0x0100
        /*010e*/ 	.byte	0x08
	.zero		1


	//   ....[4]....
        /*0110*/ 	.word	0x000003c0
        /*0114*/ 	.word	0x000000ff
        /*0118*/ 	.word	0x00026828
        /*011c*/ 	.short	0x0100
        /*011e*/ 	.byte	0x08
	.zero		1


	//   ....[5]....
        /*0120*/ 	.word	0x000004f0
        /*0124*/ 	.word	0x000000ff
        /*0128*/ 	.word	0x00026830
        /*012c*/ 	.short	0x0100
        /*012e*/ 	.byte	0x08
	.zero		1


	//   ....[6]....
        /*0130*/ 	.word	0x00000500
        /*0134*/ 	.word	0x000000ff
        /*0138*/ 	.word	0x00026840
        /*013c*/ 	.short	0x0100
        /*013e*/ 	.byte	0x08
	.zero		1


	//   ....[7]....
        /*0140*/ 	.word	0x00000510
        /*0144*/ 	.word	0x000000ff
        /*0148*/ 	.word	0x00026838
        /*014c*/ 	.short	0x0100
        /*014e*/ 	.byte	0x08
	.zero		1


	//   ....[8]....
        /*0150*/ 	.word	0x00000520
        /*0154*/ 	.word	0x000000ff
        /*0158*/ 	.word	0x00026848
        /*015c*/ 	.short	0x0100
        /*015e*/ 	.byte	0x08
	.zero		1


	//   ....[9]....
        /*0160*/ 	.word	0x00001530
        /*0164*/ 	.word	0x00000012
        /*0168*/ 	.word	0x00026800
        /*016c*/ 	.short	0x010a
        /*016e*/ 	.byte	0x3f
	.zero		1


	//   ....[10]....
        /*0170*/ 	.word	0x000015d0
        /*0174*/ 	.word	0x00000012
        /*0178*/ 	.word	0x00026800
        /*017c*/ 	.short	0x010a
        /*017e*/ 	.byte	0x3f
	.zero		1


	//   ....[11]....
        /*0180*/ 	.word	0x00001f40
        /*0184*/ 	.word	0x000000ff
        /*0188*/ 	.word	0x00026810
        /*018c*/ 	.short	0x010a
        /*018e*/ 	.byte	0x07
	.zero		1


	//   ....[12]....
        /*0190*/ 	.word	0x00001f80
        /*0194*/ 	.word	0x000000ff
        /*0198*/ 	.word	0x00026810
        /*019c*/ 	.short	0x010a
        /*019e*/ 	.byte	0x07
	.zero		1


	//   ....[13]....
        /*01a0*/ 	.word	0x000023c0
        /*01a4*/ 	.word	0x000000ff
        /*01a8*/ 	.word	0x00026830
        /*01ac*/ 	.short	0x010a
        /*01ae*/ 	.byte	0x07
	.zero		1


	//   ....[14]....
        /*01b0*/ 	.word	0x00002400
        /*01b4*/ 	.word	0x000000ff
        /*01b8*/ 	.word	0x00026830
        /*01bc*/ 	.short	0x010a
        /*01be*/ 	.byte	0x07
	.zero		1


	//   ....[15]....
        /*01c0*/ 	.word	0x000044e0
        /*01c4*/ 	.word	0x000000ff
        /*01c8*/ 	.word	0x00000000
        /*01cc*/ 	.short	0x0101
        /*01ce*/ 	.byte	0x0a
	.zero		1


	//   ....[16]....
        /*01d0*/ 	.word	0x000047a0
        /*01d4*/ 	.word	0x000000ff
        /*01d8*/ 	.word	0x00000000
        /*01dc*/ 	.short	0x0101
        /*01de*/ 	.byte	0x07
	.zero		1


	//   ....[17]....
        /*01e0*/ 	.word	0x00008470
        /*01e4*/ 	.word	0x0000000f
        /*01e8*/ 	.word	0x00026820
        /*01ec*/ 	.short	0x010a
        /*01ee*/ 	.byte	0x3f
	.zero		1


	//   ....[18]....
        /*01f0*/ 	.word	0x00008d80
        /*01f4*/ 	.word	0x0000000f
        /*01f8*/ 	.word	0x00026840
        /*01fc*/ 	.short	0x010a
        /*01fe*/ 	.byte	0x3f
	.zero		1


	//   ....[19]....
        /*0200*/ 	.word	0x000090c0
        /*0204*/ 	.word	0x0000000f
        /*0208*/ 	.word	0x00026828
        /*020c*/ 	.short	0x010a
        /*020e*/ 	.byte	0x3f
	.zero		1


	//   ....[20]....
        /*0210*/ 	.word	0x00009400
        /*0214*/ 	.word	0x0000000f
        /*0218*/ 	.word	0x00026848
        /*021c*/ 	.short	0x010a
        /*021e*/ 	.byte	0x3f
	.zero		1


	//   ....[21]....
        /*0220*/ 	.word	0x000096e0
        /*0224*/ 	.word	0x0000000f
        /*0228*/ 	.word	0x00026820
        /*022c*/ 	.short	0x010a
        /*022e*/ 	.byte	0x3f
	.zero		1


	//   ....[22]....
        /*0230*/ 	.word	0x00009a90
        /*0234*/ 	.word	0x0000000f
        /*0238*/ 	.word	0x00026840
        /*023c*/ 	.short	0x010a
        /*023e*/ 	.byte	0x3f
	.zero		1


	//   ....[23]....
        /*0240*/ 	.word	0x00009da0
        /*0244*/ 	.word	0x0000000f
        /*0248*/ 	.word	0x00026828
        /*024c*/ 	.short	0x010a
        /*024e*/ 	.byte	0x3f
	.zero		1


	//   ....[24]....
        /*0250*/ 	.word	0x0000a120
        /*0254*/ 	.word	0x00000003
        /*0258*/ 	.word	0x00026840
        /*025c*/ 	.short	0x010a
        /*025e*/ 	.byte	0x3f
	.zero		1


	//   ....[25]....
        /*0260*/ 	.word	0x0000a5f0
        /*0264*/ 	.word	0x00000007
        /*0268*/ 	.word	0x00000000
        /*026c*/ 	.short	0x010a
        /*026e*/ 	.byte	0x3f
	.zero		1


	//   ....[26]....
        /*0270*/ 	.word	0x0000a640
        /*0274*/ 	.word	0x00000003
        /*0278*/ 	.word	0x00000000
        /*027c*/ 	.short	0x010a
        /*027e*/ 	.byte	0x3f
	.zero		1


	//   ....[27]....
        /*0280*/ 	.word	0x0000a6a0
        /*0284*/ 	.word	0x00000005
        /*0288*/ 	.word	0x00000000
        /*028c*/ 	.short	0x010a
        /*028e*/ 	.byte	0x3f
	.zero		1


	//   ....[28]....
        /*0290*/ 	.word	0x0000a6d0
        /*0294*/ 	.word	0x00000003
        /*0298*/ 	.word	0x00000000
        /*029c*/ 	.short	0x010a
        /*029e*/ 	.byte	0x3f
	.zero		1


	//   ....[29]....
        /*02a0*/ 	.word	0x0000a7b0
        /*02a4*/ 	.word	0x00000012
        /*02a8*/ 	.word	0x00026800
        /*02ac*/ 	.short	0x010a
        /*02ae*/ 	.byte	0x3f
	.zero		1


	//   ....[30]....
        /*02b0*/ 	.word	0x0000a810
        /*02b4*/ 	.word	0x00000007
        /*02b8*/ 	.word	0x00026810
        /*02bc*/ 	.short	0x010a
        /*02be*/ 	.byte	0x3f
	.zero		1


	//   ....[31]....
        /*02c0*/ 	.word	0x0000a870
        /*02c4*/ 	.word	0x00000079
        /*02c8*/ 	.word	0x00026830
        /*02cc*/ 	.short	0x010a
        /*02ce*/ 	.byte	0x3f
	.zero		1


	//   ....[32]....
        /*02d0*/ 	.word	0x0000a8c0
        /*02d4*/ 	.word	0x0000000f
        /*02d8*/ 	.word	0x00026820
        /*02dc*/ 	.short	0x010a
        /*02de*/ 	.byte	0x3f
	.zero		1


	//   ....[33]....
        /*02e0*/ 	.word	0x0000a910
        /*02e4*/ 	.word	0x0000000f
        /*02e8*/ 	.word	0x00026840
        /*02ec*/ 	.short	0x010a
        /*02ee*/ 	.byte	0x3f
	.zero		1


	//   ....[34]....
        /*02f0*/ 	.word	0x0000a960
        /*02f4*/ 	.word	0x0000000f
        /*02f8*/ 	.word	0x00026828
        /*02fc*/ 	.short	0x010a
        /*02fe*/ 	.byte	0x3f
	.zero		1


	//   ....[35]....
        /*0300*/ 	.word	0x0000a9b0
        /*0304*/ 	.word	0x0000000f
        /*0308*/ 	.word	0x00026848
        /*030c*/ 	.short	0x010a
        /*030e*/ 	.byte	0x3f
	.zero		1


	//   ....[36]....
        /*0310*/ 	.word	0x0000aa10
        /*0314*/ 	.word	0x0000000f
        /*0318*/ 	.word	0x00026820
        /*031c*/ 	.short	0x010a
        /*031e*/ 	.byte	0x3f
	.zero		1


	//   ....[37]....
        /*0320*/ 	.word	0x0000aa60
        /*0324*/ 	.word	0x0000000f
        /*0328*/ 	.word	0x00026840
        /*032c*/ 	.short	0x010a
        /*032e*/ 	.byte	0x3f
	.zero		1


	//   ....[38]....
        /*0330*/ 	.word	0x0000aab0
        /*0334*/ 	.word	0x0000000f
        /*0338*/ 	.word	0x00026828
        /*033c*/ 	.short	0x010a
        /*033e*/ 	.byte	0x3f
	.zero		1


	//   ....[39]....
        /*0340*/ 	.word	0x0000ab00
        /*0344*/ 	.word	0x00000003
        /*0348*/ 	.word	0x00026840
        /*034c*/ 	.short	0x010a
        /*034e*/ 	.byte	0x3f
	.zero		1


	//   ....[40]....
        /*0350*/ 	.word	0x0000abd0
        /*0354*/ 	.word	0x00000007
        /*0358*/ 	.word	0x00000000
        /*035c*/ 	.short	0x010a
        /*035e*/ 	.byte	0x3f
	.zero		1


	//   ....[41]....
        /*0360*/ 	.word	0x0000ac20
        /*0364*/ 	.word	0x00000003
        /*0368*/ 	.word	0x00000000
        /*036c*/ 	.short	0x010a
        /*036e*/ 	.byte	0x3f
	.zero		1


	//   ....[42]....
        /*0370*/ 	.word	0x0000ac70
        /*0374*/ 	.word	0x00000005
        /*0378*/ 	.word	0x00000000
        /*037c*/ 	.short	0x010a
        /*037e*/ 	.byte	0x3f
	.zero		1


	//----- nvinfo : EIATTR_NUM_MBARRIERS
	.align		4
.L_523:
        /*0380*/ 	.byte	0x03, 0x38
        /*0382*/ 	.short	0x0009


	//----- nvinfo : EIATTR_EXIT_INSTR_OFFSETS
	.align		4
        /*0384*/ 	.byte	0x04, 0x1c
        /*0386*/ 	.short	(.L_525 - .L_524)


	//   ....[0]....
.L_524:
        /*0388*/ 	.word	0x0000a720


	//----- nvinfo : EIATTR_MAX_THREADS
	.align		4
.L_525:
        /*038c*/ 	.byte	0x04, 0x05
        /*038e*/ 	.short	(.L_527 - .L_526)
.L_526:
        /*0390*/ 	.word	0x00000180
        /*0394*/ 	.word	0x00000001
        /*0398*/ 	.word	0x00000001


	//----- nvinfo : EIATTR_CRS_STACK_SIZE
	.align		4
.L_527:
        /*039c*/ 	.byte	0x04, 0x1e
        /*039e*/ 	.short	(.L_529 - .L_528)
.L_528:
        /*03a0*/ 	.word	0x00000000


	//----- nvinfo : EIATTR_CBANK_PARAM_SIZE
	.align		4
.L_529:
        /*03a4*/ 	.byte	0x03, 0x19
        /*03a6*/ 	.short	0x06f0


	//----- nvinfo : EIATTR_PARAM_CBANK
	.align		4
        /*03a8*/ 	.byte	0x04, 0x0a
        /*03aa*/ 	.short	(.L_531 - .L_530)
	.align		4
.L_530:
        /*03ac*/ 	.word	index@(.nv.constant0._ZN7cutlass13device_kernelIN5flash11enable_sm90INS1_16FlashAttnBwdSm90INS1_25CollectiveMainloopBwdSm90ILi2ELi2ELi2EN4cute5tupleIJNS5_1CILi1EEES8_S8_EEENS6_IJNS7_ILi64EEENS7_ILi128EEENS7_ILi96EEEEEENS_6half_tEfNS_4arch4Sm90ELb0ELb1ELb0ELb1ELb0ELb1ELb0ELb0ELi2ELi1ELi2ELi1ELb1EEENS1_21CollectiveEpilogueBwdISD_SE_SG_Li256ELb1ELb0ELi1EEENS1_19SingleTileSchedulerILb1ELb0ELb0ELi128EEEEEEEEEvNT_6ParamsE)
        /*03b0*/ 	.short	0x0210
        /*03b2*/ 	.short	0x06f0


	//----- nvinfo : EIATTR_SW_WAR
	.align		4
.L_531:
        /*03b4*/ 	.byte	0x04, 0x36
        /*03b6*/ 	.short	(.L_533 - .L_532)
.L_532:
        /*03b8*/ 	.word	0x00000008
.L_533:


//--------------------- .nv.info._ZN7cutlass13device_kernelIN5flash11enable_sm90INS1_16FlashAttnBwdSm90INS1_25CollectiveMainloopBwdSm90ILi2ELi2ELi2EN4cute5tupleIJNS5_1CILi1EEES8_S8_EEENS6_IJNS7_ILi64EEENS7_ILi128EEENS7_ILi96EEEEEENS_6half_tEfNS_4arch4Sm90ELb0ELb1ELb0ELb1ELb1ELb1ELb0ELb0ELi2ELi1ELi2ELi1ELb1EEENS1_21CollectiveEpilogueBwdISD_SE_SG_Li256ELb1ELb0ELi1EEENS1_19SingleTileSchedulerILb1ELb0ELb0ELi128EEEEEEEEEvNT_6ParamsE --------------------------
	.section	.nv.info._ZN7cutlass13device_kernelIN5flash11enable_sm90INS1_16FlashAttnBwdSm90INS1_25CollectiveMainloopBwdSm90ILi2ELi2ELi2EN4cute5tupleIJNS5_1CILi1EEES8_S8_EEENS6_IJNS7_ILi64EEENS7_ILi128EEENS7_ILi96EEEEEENS_6half_tEfNS_4arch4Sm90ELb0ELb1ELb0ELb1ELb1ELb1ELb0ELb0ELi2ELi1ELi2ELi1ELb1EEENS1_21CollectiveEpilogueBwdISD_SE_SG_Li256ELb1ELb0ELi1EEENS1_19SingleTileSchedulerILb1ELb0ELb0ELi128EEEEEEEEEvNT_6ParamsE,"",@"SHT_CUDA_INFO"
	.sectionflags	@""
	.align	4


	//----- nvinfo : EIATTR_CUDA_API_VERSION
	.align		4
        /*0000*/ 	.byte	0x04, 0x37
        /*0002*/ 	.short	(.L_535 - .L_534)
.L_534:
        /*0004*/ 	.word	0x00000082


	//----- nvinfo : EIATTR_KPARAM_INFO
	.align		4
.L_535:
        /*0008*/ 	.byte	0x04, 0x17
        /*000a*/ 	.short	(.L_537 - .L_536)
.L_536:
        /*000c*/ 	.word	0x00000000
        /*0010*/ 	.short	0x0000
        /*0012*/ 	.short	0x0070
        /*0014*/ 	.byte	0x00, 0xf0, 0x01, 0x1a


	//----- nvinfo : EIATTR_SPARSE_MMA_MASK
	.align		4
.L_537:
        /*0018*/ 	.byte	0x03, 0x50
        /*001a*/ 	.short	0x0000


	//----- nvinfo : EIATTR_MAXREG_COUNT
	.align		4
        /*001c*/ 	.byte	0x03, 0x1b
        /*001e*/ 	.short	0x00a8


	//----- nvinfo : EIATTR_NUM_BARRIERS
	.align		4
        /*0020*/ 	.byte	0x02, 0x4c
        /*0022*/ 	.byte	0x10
	.zero		1


	//----- nvinfo : EIATTR_EXTERNS
	.align		4
        /*0024*/ 	.byte	0x04, 0x0f
        /*0026*/ 	.short	(.L_539 - .L_538)


	//   ....[0]....
	.align		4
.L_538:
        /*0028*/ 	.word	index@(__assertfail)


	//----- nvinfo : EIATTR_ANNOTATIONS
	.align		4
.L_539:
        /*002c*/ 	.byte	0x04, 0x55
        /*002e*/ 	.short	(.L_541 - .L_540)


	//   ....[0]....
.L_540:
        /*0030*/ 	.word	0x00000001
        /*0034*/ 	.byte	0xb0, 0x99, 0x00, 0x00, 0x01, 0x00, 0x00, 0x00, 0x40, 0x9c, 0x00, 0x00, 0x01, 0x00, 0x00, 0x00
        /*0044*/ 	.byte	0x80, 0xa9, 0x00, 0x00, 0x01, 0x00, 0x00, 0x00, 0xa0, 0xa9, 0x00, 0x00, 0x01, 0x00, 0x00, 0x00
        /*0054*/ 	.byte	0x80, 0xad, 0x00, 0x00


	//----- nvinfo : EIATTR_MERCURY_ISA_VERSION
	.align		4
.L_541:
        /*0058*/ 	.byte	0x03, 0x5f
        /*005a*/ 	.short	0x0101


	//----- nvinfo : EIATTR_INT_WARP_WIDE_INSTR_OFFSETS
	.align		4
        /*005c*/ 	.byte	0x04, 0x31
        /*005e*/ 	.short	(.L_543 - .L_542)


	//   ....[0]....
.L_542:
        /*0060*/ 	.word	0x00000190


	//   ....[1]....
        /*0064*/ 	.word	0x000001c0


	//   ....[2]....
        /*0068*/ 	.word	0x000075e0


	//   ....[3]....
        /*006c*/ 	.word	0x00007c40


	//   ....[4]....
        /*0070*/ 	.word	0x000080f0


	//   ....[5]....
        /*0074*/ 	.word	0x000083c0


	//   ....[6]....
        /*0078*/ 	.word	0x00008620


	//   ....[7]....
        /*007c*/ 	.word	0x000087b0


	//----- nvinfo : EIATTR_COOP_GROUP_MASK_REGIDS
	.align		4
.L_543:
        /*0080*/ 	.byte	0x04, 0x29
        /*0082*/ 	.short	(.L_545 - .L_544)


	//   ....[0]....
.L_544:
        /*0084*/ 	.word	0xffffffff


	//   ....[1]....
        /*0088*/ 	.word	0xffffffff


	//   ....[2]....
        /*008c*/ 	.word	0xffffffff


	//   ....[3]....
        /*0090*/ 	.word	0xffffffff


	//   ....[4]....
        /*0094*/ 	.word	0xffffffff


	//   ....[5]....
        /*0098*/ 	.word	0xffffffff


	//   ....[6]....
        /*009c*/ 	.word	0xffffffff


	//   ....[7]....
        /*00a0*/ 	.word	0xffffffff


	//   ....[8]....
        /*00a4*/ 	.word	0xffffffff


	//   ....[9]....
        /*00a8*/ 	.word	0xffffffff


	//   ....[10]....
        /*00ac*/ 	.word	0xffffffff


	//   ....[11]....
        /*00b0*/ 	.word	0xffffffff


	//   ....[12]....
        /*00b4*/ 	.word	0xffffffff


	//   ....[13]....
        /*00b8*/ 	.word	0xffffffff


	//   ....[14]....
        /*00bc*/ 	.word	0xffffffff


	//   ....[15]....
        /*00c0*/ 	.word	0xffffffff


	//   ....[16]....
        /*00c4*/ 	.word	0x0500000f


	//   ....[17]....
        /*00c8*/ 	.word	0x0500000f


	//   ....[18]....
        /*00cc*/ 	.word	0x0500000f


	//   ....[19]....
        /*00d0*/ 	.word	0x0500000f


	//----- nvinfo : EIATTR_COOP_GROUP_INSTR_OFFSETS
	.align		4
.L_545:
        /*00d4*/ 	.byte	0x04, 0x28
        /*00d6*/ 	.short	(.L_547 - .L_546)


	//   ....[0]....
.L_546:
        /*00d8*/ 	.word	0x00000060


	//   ....[1]....
        /*00dc*/ 	.word	0x000001a0


	//   ....[2]....
        /*00e0*/ 	.word	0x000001f0


	//   ....[3]....
        /*00e4*/ 	.word	0x000003e0


	//   ....[4]....
        /*00e8*/ 	.word	0x00000610


	//   ....[5]....
        /*00ec*/ 	.word	0x000014f0


	//   ....[6]....
        /*00f0*/ 	.word	0x000066f0


	//   ....[7]....
        /*00f4*/ 	.word	0x000071e0


	//   ....[8]....
        /*00f8*/ 	.word	0x00007510


	//   ....[9]....
        /*00fc*/ 	.word	0x000078a0


	//   ....[10]....
        /*0100*/ 	.word	0x00007b70


	//   ....[11]....
        /*0104*/ 	.word	0x00007db0


	//   ....[12]....
        /*0108*/ 	.word	0x00008020


	//   ....[13]....
        /*010c*/ 	.word	0x00008300


	//   ....[14]....
        /*0110*/ 	.word	0x00008520


	//   ....[15]....
        /*0114*/ 	.word	0x000086b0


	//   ....[16]....
        /*0118*/ 	.word	0x0000b6c0


	//   ....[17]....
        /*011c*/ 	.word	0x0000b830


	//   ....[18]....
        /*0120*/ 	.word	0x0000b8a0


	//   ....[19]....
        /*0124*/ 	.word	0x0000b910


	//----- nvinfo : EIATTR_REG_RECONFIG
	.align		4
.L_547:
        /*0128*/ 	.byte	0x01, 0x54
	.zero		2


	//----- nvinfo : EIATTR_SYSCALL_OFFSETS
	.align		4
        /*012c*/ 	.byte	0x04, 0x46
        /*012e*/ 	.short	(.L_549 - .L_548)


	//   ....[0]....
.L_548:
        /*0130*/ 	.word	0x00001150


	//   ....[1]....
        /*0134*/ 	.word	0x00001240


	//   ....[2]....
        /*0138*/ 	.word	0x000013a0


	//   ....[3]....
        /*013c*/ 	.word	0x00001490


	//   ....[4]....
        /*0140*/ 	.word	0x00001710


	//----- nvinfo : EIATTR_MBARRIER_INSTR_OFFSETS
	.align		4
.L_549:
        /*0144*/ 	.byte	0x04, 0x39
        /*0146*/ 	.short	(.L_551 - .L_550)


	//   ....[0]....
.L_550:
        /*0148*/ 	.word	0x00000290
        /*014c*/ 	.word	0x000000ff
        /*0150*/ 	.word	0x00026800
        /*0154*/ 	.short	0x0100
        /*0156*/ 	.byte	0x06
	.zero		1


	//   ....[1]....
        /*0158*/ 	.word	0x00000390
        /*015c*/ 	.word	0x000000ff
        /*0160*/ 	.word	0x00026810
        /*0164*/ 	.short	0x0100
        /*0166*/ 	.byte	0x08
	.zero		1


	//   ....[2]....
        /*0168*/ 	.word	0x000003a0
        /*016c*/ 	.word	0x000000ff
        /*0170*/ 	.word	0x00026820
        /*0174*/ 	.short	0x0100
        /*0176*/ 	.byte	0x08
	.zero		1


	//   ....[3]....
        /*0178*/ 	.word	0x000003b0
        /*017c*/ 	.word	0x000000ff
        /*0180*/ 	.word	0x00026818
        /*0184*/ 	.short	0x0100
        /*0186*/ 	.byte	0x08
	.zero		1


	//   ....[4]....
        /*0188*/ 	.word	0x000003c0
        /*018c*/ 	.word	0x000000ff
        /*0190*/ 	.word	0x00026828
        /*0194*/ 	.short	0x0100
        /*0196*/ 	.byte	0x08
	.zero		1


	//   ....[5]....
        /*0198*/ 	.word	0x000004f0
        /*019c*/ 	.word	0x000000ff
        /*01a0*/ 	.word	0x00026830
        /*01a4*/ 	.short	0x0100
        /*01a6*/ 	.byte	0x08
	.zero		1


	//   ....[6]....
        /*01a8*/ 	.word	0x00000500
        /*01ac*/ 	.word	0x000000ff
        /*01b0*/ 	.word	0x00026840
        /*01b4*/ 	.short	0x0100
        /*01b6*/ 	.byte	0x08
	.zero		1


	//   ....[7]....
        /*01b8*/ 	.word	0x00000510
        /*01bc*/ 	.word	0x000000ff
        /*01c0*/ 	.word	0x00026838
        /*01c4*/ 	.short	0x0100
        /*01c6*/ 	.byte	0x08
	.zero		1


	//   ....[8]....
        /*01c8*/ 	.word	0x00000520
        /*01cc*/ 	.word	0x000000ff
        /*01d0*/ 	.word	0x00026848
        /*01d4*/ 	.short	0x0100
        /*01d6*/ 	.byte	0x08
	.zero		1


	//   ....[9]....
        /*01d8*/ 	.word	0x00001530
        /*01dc*/ 	.word	0x00000012
        /*01e0*/ 	.word	0x00026800
        /*01e4*/ 	.short	0x010a
        /*01e6*/ 	.byte	0x3f
	.zero		1


	//   ....[10]....
        /*01e8*/ 	.word	0x000015d0
        /*01ec*/ 	.word	0x00000012
        /*01f0*/ 	.word	0x00026800
        /*01f4*/ 	.short	0x010a
        /*01f6*/ 	.byte	0x3f
	.zero		1


	//   ....[11]....
        /*01f8*/ 	.word	0x00001f40
        /*01fc*/ 	.word	0x000000ff
        /*0200*/ 	.word	0x00026810
        /*0204*/ 	.short	0x010a
        /*0206*/ 	.byte	0x07
	.zero		1


	//   ....[12]....
        /*0208*/ 	.word	0x00001f80
        /*020c*/ 	.word	0x000000ff
        /*0210*/ 	.word	0x00026810
        /*0214*/ 	.short	0x010a
        /*0216*/ 	.byte	0x07
	.zero		1


	//   ....[13]....
        /*0218*/ 	.word	0x000023c0
        /*021c*/ 	.word	0x000000ff
        /*0220*/ 	.word	0x00026830
        /*0224*/ 	.short	0x010a
        /*0226*/ 	.byte	0x07
	.zero		1


	//   ....[14]....
        /*0228*/ 	.word	0x00002400
        /*022c*/ 	.word	0x000000ff
        /*0230*/ 	.word	0x00026830
        /*0234*/ 	.short	0x010a
        /*0236*/ 	.byte	0x07
	.zero		1


	//   ....[15]....
        /*0238*/ 	.word	0x000044e0
        /*023c*/ 	.word	0x000000ff
        /*0240*/ 	.word	0x00000000
        /*0244*/ 	.short	0x0101
        /*0246*/ 	.byte	0x0a
	.zero		1


	//   ....[16]....
        /*0248*/ 	.word	0x000047a0
        /*024c*/ 	.word	0x000000ff
        /*0250*/ 	.word	0x00000000
        /*0254*/ 	.short	0x0101
        /*0256*/ 	.byte	0x07
	.zero		1


	//   ....[17]....
        /*0258*/ 	.word	0x000093b0
        /*025c*/ 	.word	0x0000000f
        /*0260*/ 	.word	0x00026820
        /*0264*/ 	.short	0x010a
        /*0266*/ 	.byte	0x3f
	.zero		1


	//   ....[18]....
        /*0268*/ 	.word	0x00009cc0
        /*026c*/ 	.word	0x0000000f
        /*0270*/ 	.word	0x00026840
        /*0274*/ 	.short	0x010a
        /*0276*/ 	.byte	0x3f
	.zero		1


	//   ....[19]....
        /*0278*/ 	.word	0x0000a000
        /*027c*/ 	.word	0x0000000f
        /*0280*/ 	.word	0x00026828
        /*0284*/ 	.short	0x010a
        /*0286*/ 	.byte	0x3f
	.zero		1


	//   ....[20]....
        /*0288*/ 	.word	0x0000a340
        /*028c*/ 	.word	0x0000000f
        /*0290*/ 	.word	0x00026848
        /*0294*/ 	.short	0x010a
        /*0296*/ 	.byte	0x3f
	.zero		1


	//   ....[21]....
        /*0298*/ 	.word	0x0000a620
        /*029c*/ 	.word	0x0000000f
        /*02a0*/ 	.word	0x00026820
        /*02a4*/ 	.short	0x010a
        /*02a6*/ 	.byte	0x3f
	.zero		1


	//   ....[22]....
        /*02a8*/ 	.word	0x0000a9d0
        /*02ac*/ 	.word	0x0000000f
        /*02b0*/ 	.word	0x00026840
        /*02b4*/ 	.short	0x010a
        /*02b6*/ 	.byte	0x3f
	.zero		1


	//   ....[23]....
        /*02b8*/ 	.word	0x0000ace0
        /*02bc*/ 	.word	0x0000000f
        /*02c0*/ 	.word	0x00026828
        /*02c4*/ 	.short	0x010a
        /*02c6*/ 	.byte	0x3f
	.zero		1


	//   ....[24]....
        /*02c8*/ 	.word	0x0000b060
        /*02cc*/ 	.word	0x00000003
        /*02d0*/ 	.word	0x00026840
        /*02d4*/ 	.short	0x010a
        /*02d6*/ 	.byte	0x3f
	.zero		1


	//   ....[25]....
        /*02d8*/ 	.word	0x0000b530
        /*02dc*/ 	.word	0x00000007
        /*02e0*/ 	.word	0x00000000
        /*02e4*/ 	.short	0x010a
        /*02e6*/ 	.byte	0x3f
	.zero		1


	//   ....[26]....
        /*02e8*/ 	.word	0x0000b580
        /*02ec*/ 	.word	0x00000003
        /*02f0*/ 	.word	0x00000000
        /*02f4*/ 	.short	0x010a
        /*02f6*/ 	.byte	0x3f
	.zero		1


	//   ....[27]....
        /*02f8*/ 	.word	0x0000b5e0
        /*02fc*/ 	.word	0x00000005
        /*0300*/ 	.word	0x00000000
        /*0304*/ 	.short	0x010a
        /*0306*/ 	.byte	0x3f
	.zero		1


	//   ....[28]....
        /*0308*/ 	.word	0x0000b610
        /*030c*/ 	.word	0x00000003
        /*0310*/ 	.word	0x00000000
        /*0314*/ 	.short	0x010a
        /*0316*/ 	.byte	0x3f
	.zero		1


	//   ....[29]....
        /*0318*/ 	.word	0x0000b6f0
        /*031c*/ 	.word	0x00000012
        /*0320*/ 	.word	0x00026800
        /*0324*/ 	.short	0x010a
        /*0326*/ 	.byte	0x3f
	.zero		1


	//   ....[30]....
        /*0328*/ 	.word	0x0000b750
        /*032c*/ 	.word	0x00000007
        /*0330*/ 	.word	0x00026810
        /*0334*/ 	.short	0x010a
        /*0336*/ 	.byte	0x3f
	.zero		1


	//   ....[31]....
        /*0338*/ 	.word	0x0000b7b0
        /*033c*/ 	.word	0x00000079
        /*0340*/ 	.word	0x00026830
        /*0344*/ 	.short	0x010a
        /*0346*/ 	.byte	0x3f
	.zero		1


	//   ....[32]....
        /*0348*/ 	.word	0x0000b950
        /*034c*/ 	.word	0x0000000f
        /*0350*/ 	.word	0x00026820
        /*0354*/ 	.short	0x010a
        /*0356*/ 	.byte	0x3f
	.zero		1


	//   ....[33]....
        /*0358*/ 	.word	0x0000b9a0
        /*035c*/ 	.word	0x0000000f
        /*0360*/ 	.word	0x00026840
        /*0364*/ 	.short	0x010a
        /*0366*/ 	.byte	0x3f
	.zero		1


	//   ....[34]....
        /*0368*/ 	.word	0x0000b9f0
        /*036c*/ 	.word	0x0000000f
        /*0370*/ 	.word	0x00026828
        /*0374*/ 	.short	0x010a
        /*0376*/ 	.byte	0x3f
	.zero		1


	//   ....[35]....
        /*0378*/ 	.word	0x0000ba40
        /*037c*/ 	.word	0x0000000f
        /*0380*/ 	.word	0x00026848
        /*0384*/ 	.short	0x010a
        /*0386*/ 	.byte	0x3f
	.zero		1


	//   ....[36]....
        /*0388*/ 	.word	0x0000baa0
        /*038c*/ 	.word	0x0000000f
        /*0390*/ 	.word	0x00026820
        /*0394*/ 	.short	0x010a
        /*0396*/ 	.byte	0x3f
	.zero		1


	//   ....[37]....
        /*0398*/ 	.word	0x0000baf0
        /*039c*/ 	.word	0x0000000f
        /*03a0*/ 	.word	0x00026840
        /*03a4*/ 	.short	0x010a
        /*03a6*/ 	.byte	0x3f
	.zero		1


	//   ....[38]....
        /*03a8*/ 	.word	0x0000bb40
        /*03ac*/ 	.word	0x0000000f
        /*03b0*/ 	.word	0x00026828
        /*03b4*/ 	.short	0x010a
        /*03b6*/ 	.byte	0x3f
	.zero		1


	//   ....[39]....
        /*03b8*/ 	.word	0x0000bb90
        /*03bc*/ 	.word	0x00000003
        /*03c0*/ 	.word	0x00026840
        /*03c4*/ 	.short	0x010a
        /*03c6*/ 	.byte	0x3f
	.zero		1


	//   ....[40]....
        /*03c8*/ 	.word	0x0000bc60
        /*03cc*/ 	.word	0x00000007
        /*03d0*/ 	.word	0x00000000
        /*03d4*/ 	.short	0x010a
        /*03d6*/ 	.byte	0x3f
	.zero		1


	//   ....[41]....
        /*03d8*/ 	.word	0x0000bcb0
        /*03dc*/ 	.word	0x00000003
        /*03e0*/ 	.word	0x00000000
        /*03e4*/ 	.short	0x010a
        /*03e6*/ 	.byte	0x3f
	.zero		1


	//   ....[42]....
        /*03e8*/ 	.word	0x0000bd00
        /*03ec*/ 	.word	0x00000005
        /*03f0*/ 	.word	0x00000000
        /*03f4*/ 	.short	0x010a
        /*03f6*/ 	.byte	0x3f
	.zero		1


	//----- nvinfo : EIATTR_NUM_MBARRIERS
	.align		4
.L_551:
        /*03f8*/ 	.byte	0x03, 0x38
        /*03fa*/ 	.short	0x0009


	//----- nvinfo : EIATTR_EXIT_INSTR_OFFSETS
	.align		4
        /*03fc*/ 	.byte	0x04, 0x1c
        /*03fe*/ 	.short	(.L_553 - .L_552)


	//   ....[0]....
.L_552:
        /*0400*/ 	.word	0x0000b660


	//----- nvinfo : EIATTR_MAX_THREADS
	.align		4
.L_553:
        /*0404*/ 	.byte	0x04, 0x05
        /*0406*/ 	.short	(.L_555 - .L_554)
.L_554:
        /*0408*/ 	.word	0x00000180
        /*040c*/ 	.word	0x00000001
        /*0410*/ 	.word	0x00000001


	//----- nvinfo : EIATTR_CRS_STACK_SIZE
	.align		4
.L_555:
        /*0414*/ 	.byte	0x04, 0x1e
        /*0416*/ 	.short	(.L_557 - .L_556)
.L_556:
        /*0418*/ 	.word	0x00000000


	//----- nvinfo : EIATTR_CBANK_PARAM_SIZE
	.align		4
.L_557:
        /*041c*/ 	.byte	0x03, 0x19
        /*041e*/ 	.short	0x06f0


	//----- nvinfo : EIATTR_PARAM_CBANK
	.align		4
        /*0420*/ 	.byte	0x04, 0x0a
        /*0422*/ 	.short	(.L_559 - .L_558)
	.align		4
.L_558:
        /*0424*/ 	.word	index@(.nv.constant0._ZN7cutlass13device_kernelIN5flash11enable_sm90INS1_16FlashAttnBwdSm90INS1_25CollectiveMainloopBwdSm90ILi2ELi2ELi2EN4cute5tupleIJNS5_1CILi1EEES8_S8_EEENS6_IJNS7_ILi64EEENS7_ILi128EEENS7_ILi96EEEEEENS_6half_tEfNS_4arch4Sm90ELb0ELb1ELb0ELb1ELb1ELb1ELb0ELb0ELi2ELi1ELi2ELi1ELb1EEENS1_21CollectiveEpilogueBwdISD_SE_SG_Li256ELb1ELb0ELi1EEENS1_19SingleTileSchedulerILb1ELb0ELb0ELi128EEEEEEEEEvNT_6ParamsE)
        /*0428*/ 	.short	0x0210
        /*042a*/ 	.short	0x06f0


	//----- nvinfo : EIATTR_SW_WAR
	.align		4
.L_559:
        /*042c*/ 	.byte	0x04, 0x36
        /*042e*/ 	.short	(.L_561 - .L_560)
.L_560:
        /*0430*/ 	.word	0x00000008
.L_561:


//--------------------- .nv.info._ZN7cutlass13device_kernelIN5flash11enable_sm90INS1_16FlashAttnBwdSm90INS1_25CollectiveMainloopBwdSm90ILi2ELi2ELi2EN4cute5tupleIJNS5_1CILi1EEES8_S8_EEENS6_IJNS7_ILi64EEENS7_ILi128EEENS7_ILi96EEEEEENS_6half_tEfNS_4arch4Sm90ELb0ELb1ELb0ELb1ELb0ELb1ELb0ELb0ELi2ELi1ELi2ELi1ELb1EEENS1_24CollectiveEpilogueBwdGQAISD_fSG_Li256ELb1ELb0EEENS1_19SingleTileSchedulerILb1ELb0ELb0ELi128EEEEEEEEEvNT_6ParamsE --------------------------
	.section	.nv.info._ZN7cutlass13device_kernelIN5flash11enable_sm90INS1_16FlashAttnBwdSm90INS1_25CollectiveMainloopBwdSm90ILi2ELi2ELi2EN4cute5tupleIJNS5_1CILi1EEES8_S8_EEENS6_IJNS7_ILi64EEENS7_ILi128EEENS7_ILi96EEEEEENS_6half_tEfNS_4arch4Sm90ELb0ELb1ELb0ELb1ELb0ELb1ELb0ELb0ELi2ELi1ELi2ELi1ELb1EEENS1_24CollectiveEpilogueBwdGQAISD_fSG_Li256ELb1ELb0EEENS1_19SingleTileSchedulerILb1ELb0ELb0ELi128EEEEEEEEEvNT_6ParamsE,"",@"SHT_CUDA_INFO"
	.sectionflags	@""
	.align	4


	//----- nvinfo : EIATTR_CUDA_API_VERSION
	.align		4
        /*0000*/ 	.byte	0x04, 0x37
        /*0002*/ 	.short	(.L_563 - .L_562)
.L_562:
        /*0004*/ 	.word	0x00000082


	//----- nvinfo : EIATTR_KPARAM_INFO
	.align		4
.L_563:
        /*0008*/ 	.byte	0x04, 0x17
        /*000a*/ 	.short	(.L_565 - .L_564)
.L_564:
        /*000c*/ 	.word	0x00000000
        /*0010*/ 	.short	0x0000
        /*0012*/ 	.short	0x0070
        /*0014*/ 	.byte	0x00, 0xf0, 0x01, 0x1a


	//----- nvinfo : EIATTR_SPARSE_MMA_MASK
	.align		4
.L_565:
        /*0018*/ 	.byte	0x03, 0x50
        /*001a*/ 	.short	0x0000


	//----- nvinfo : EIATTR_MAXREG_COUNT
	.align		4
        /*001c*/ 	.byte	0x03, 0x1b
        /*001e*/ 	.short	0x00a8


	//----- nvinfo : EIATTR_NUM_BARRIERS
	.align		4
        /*0020*/ 	.byte	0x02, 0x4c
        /*0022*/ 	.byte	0x10
	.zero		1


	//----- nvinfo : EIATTR_EXTERNS
	.align		4
        /*0024*/ 	.byte	0x04, 0x0f
        /*0026*/ 	.short	(.L_567 - .L_566)


	//   ....[0]....
	.align		4
.L_566:
        /*0028*/ 	.word	index@(__assertfail)


	//----- nvinfo : EIATTR_ANNOTATIONS
	.align		4
.L_567:
        /*002c*/ 	.byte	0x04, 0x55
        /*002e*/ 	.short	(.L_569 - .L_568)


	//   ....[0]....
.L_568:
        /*0030*/ 	.word	0x00000001
        /*0034*/ 	.byte	0x10, 0x78, 0x00, 0x00, 0x01, 0x00, 0x00, 0x00, 0xa0, 0x7a, 0x00, 0x00, 0x01, 0x00, 0x00, 0x00
        /*0044*/ 	.byte	0xe0, 0x87, 0x00, 0x00, 0x01, 0x00, 0x00, 0x00, 0x00, 0x88, 0x00, 0x00, 0x01, 0x00, 0x00, 0x00
        /*0054*/ 	.byte	0xe0, 0x8b, 0x00, 0x00


	//----- nvinfo : EIATTR_MERCURY_ISA_VERSION
	.align		4
.L_569:
        /*0058*/ 	.byte	0x03, 0x5f
        /*005a*/ 	.short	0x0101


	//----- nvinfo : EIATTR_INT_WARP_WIDE_INSTR_OFFSETS
	.align		4
        /*005c*/ 	.byte	0x04, 0x31
        /*005e*/ 	.short	(.L_571 - .L_570)


	//   ....[0]....
.L_570:
        /*0060*/ 	.word	0x00000190


	//   ....[1]....
        /*0064*/ 	.word	0x000001c0


	//----- nvinfo : EIATTR_COOP_GROUP_MASK_REGIDS
	.align		4
.L_571:
        /*0068*/ 	.byte	0x04, 0x29
        /*006a*/ 	.short	(.L_573 - .L_572)


	//   ....[0]....
.L_572:
        /*006c*/ 	.word	0xffffffff


	//   ....[1]....
        /*0070*/ 	.word	0xffffffff


	//   ....[2]....
        /*0074*/ 	.word	0xffffffff


	//   ....[3]....
        /*0078*/ 	.word	0xffffffff


	//   ....[4]....
        /*007c*/ 	.word	0xffffffff


	//   ....[5]....
        /*0080*/ 	.word	0xffffffff


	//   ....[6]....
        /*0084*/ 	.word	0xffffffff


	//   ....[7]....
        /*0088*/ 	.word	0x0500000f


	//----- nvinfo : EIATTR_COOP_GROUP_INSTR_OFFSETS
	.align		4
.L_573:
        /*008c*/ 	.byte	0x04, 0x28
        /*008e*/ 	.short	(.L_575 - .L_574)


	//   ....[0]....
.L_574:
        /*0090*/ 	.word	0x00000060


	//   ....[1]....
        /*0094*/ 	.word	0x000001a0


	//   ....[2]....
        /*0098*/ 	.word	0x000001f0


	//   ....[3]....
        /*009c*/ 	.word	0x000003e0


	//   ....[4]....
        /*00a0*/ 	.word	0x00000610


	//   ....[5]....
        /*00a4*/ 	.word	0x000014f0


	//   ....[6]....
        /*00a8*/ 	.word	0x00005450


	//   ....[7]....
        /*00ac*/ 	.word	0x00009520


	//----- nvinfo : EIATTR_REG_RECONFIG
	.align		4
.L_575:
        /*00b0*/ 	.byte	0x01, 0x54
	.zero		2


	//----- nvinfo : EIATTR_SYSCALL_OFFSETS
	.align		4
        /*00b4*/ 	.byte	0x04, 0x46
        /*00b6*/ 	.short	(.L_577 - .L_576)


	//   ....[0]....
.L_576:
        /*00b8*/ 	.word	0x00001150


	//   ....[1]....
        /*00bc*/ 	.word	0x00001240


	//   ....[2]....
        /*00c0*/ 	.word	0x000013a0


	//   ....[3]....
        /*00c4*/ 	.word	0x00001490


	//   ....[4]....
        /*00c8*/ 	.word	0x00001710


	//----- nvinfo : EIATTR_MBARRIER_INSTR_OFFSETS
	.align		4
.L_577:
        /*00cc*/ 	.byte	0x04, 0x39
        /*00ce*/ 	.short	(.L_579 - .L_578)


	//   ....[0]....
.L_578:
        /*00d0*/ 	.word	0x00000290
        /*00d4*/ 	.word	0x000000ff
        /*00d8*/ 	.word	0x00026800
        /*00dc*/ 	.short	0x0100
        /*00de*/ 	.byte	0x06
	.zero		1


	//   ....[1]....
        /*00e0*/ 	.word	0x00000390
        /*00e4*/ 	.word	0x000000ff
        /*00e8*/ 	.word	0x00026810
        /*00ec*/ 	.short	0x0100
        /*00ee*/ 	.byte	0x08
	.zero		1


	//   ....[2]....
        /*00f0*/ 	.word	0x000003a0
        /*00f4*/ 	.word	0x000000ff
        /*00f8*/ 	.word	0x00026820
        /*00fc*/ 	.short	0x0100
        /*00fe*/ 	.byte	0x08
	.zero		1


	//   ....[3]....
        /*0100*/ 	.word	0x000003b0
        /*0104*/ 	.word	0x000000ff
        /*0108*/ 	.word	0x00026818
        /*010c*/ 	.short	0x0100
        /*010e*/ 	.byte	0x08
	.zero		1


	//   ....[4]....
        /*0110*/ 	.word	0x000003c0
        /*0114*/ 	.word	0x000000ff
        /*0118*/ 	.word	0x00026828
        /*011c*/ 	.short	0x0100
        /*011e*/ 	.byte	0x08
	.zero		1


	//   ....[5]....
        /*0120*/ 	.word	0x000004f0
        /*0124*/ 	.word	0x000000ff
        /*0128*/ 	.word	0x00026830
        /*012c*/ 	.short	0x0100
        /*012e*/ 	.byte	0x08
	.zero		1


	//   ....[6]....
        /*0130*/ 	.word	0x00000500
        /*0134*/ 	.word	0x000000ff
        /*0138*/ 	.word	0x00026840
        /*013c*/ 	.short	0x0100
        /*013e*/ 	.byte	0x08
	.zero		1


	//   ....[7]....
        /*0140*/ 	.word	0x00000510
        /*0144*/ 	.word	0x000000ff
        /*0148*/ 	.word	0x00026838
        /*014c*/ 	.short	0x0100
        /*014e*/ 	.byte	0x08
	.zero		1


	//   ....[8]....
        /*0150*/ 	.word	0x00000520
        /*0154*/ 	.word	0x000000ff
        /*0158*/ 	.word	0x00026848
        /*015c*/ 	.short	0x0100
        /*015e*/ 	.byte	0x08
	.zero		1


	//   ....[9]....
        /*0160*/ 	.word	0x00001530
        /*0164*/ 	.word	0x00000012
        /*0168*/ 	.word	0x00026800
        /*016c*/ 	.short	0x010a
        /*016e*/ 	.byte	0x3f
	.zero		1


	//   ....[10]....
        /*0170*/ 	.word	0x000015d0
        /*0174*/ 	.word	0x00000012
        /*0178*/ 	.word	0x00026800
        /*017c*/ 	.short	0x010a
        /*017e*/ 	.byte	0x3f
	.zero		1


	//   ....[11]....
        /*0180*/ 	.word	0x00001f40
        /*0184*/ 	.word	0x000000ff
        /*0188*/ 	.word	0x00026810
        /*018c*/ 	.short	0x010a
        /*018e*/ 	.byte	0x07
	.zero		1


	//   ....[12]....
        /*0190*/ 	.word	0x00001f80
        /*0194*/ 	.word	0x000000ff
        /*0198*/ 	.word	0x00026810
        /*019c*/ 	.short	0x010a
        /*019e*/ 	.byte	0x07
	.zero		1


	//   ....[13]....
        /*01a0*/ 	.word	0x000023c0
        /*01a4*/ 	.word	0x000000ff
        /*01a8*/ 	.word	0x00026830
        /*01ac*/ 	.short	0x010a
        /*01ae*/ 	.byte	0x07
	.zero		1


	//   ....[14]....
        /*01b0*/ 	.word	0x00002400
        /*01b4*/ 	.word	0x000000ff
        /*01b8*/ 	.word	0x00026830
        /*01bc*/ 	.short	0x010a
        /*01be*/ 	.byte	0x07
	.zero		1


	//   ....[15]....
        /*01c0*/ 	.word	0x000044e0
        /*01c4*/ 	.word	0x000000ff
        /*01c8*/ 	.word	0x00000000
        /*01cc*/ 	.short	0x0101
        /*01ce*/ 	.byte	0x0a
	.zero		1


	//   ....[16]....
        /*01d0*/ 	.word	0x000047a0
        /*01d4*/ 	.word	0x000000ff
        /*01d8*/ 	.word	0x00000000
        /*01dc*/ 	.short	0x0101
        /*01de*/ 	.byte	0x07
	.zero		1


	//   ....[17]....
        /*01e0*/ 	.word	0x00007210
        /*01e4*/ 	.word	0x0000000f
        /*01e8*/ 	.word	0x00026820
        /*01ec*/ 	.short	0x010a
        /*01ee*/ 	.byte	0x3f
	.zero		1


	//   ....[18]....
        /*01f0*/ 	.word	0x00007b20
        /*01f4*/ 	.word	0x0000000f
        /*01f8*/ 	.word	0x00026840
        /*01fc*/ 	.short	0x010a
        /*01fe*/ 	.byte	0x3f
	.zero		1


	//   ....[19]....
        /*0200*/ 	.word	0x00007e60
        /*0204*/ 	.word	0x0000000f
        /*0208*/ 	.word	0x00026828
        /*020c*/ 	.short	0x010a
        /*020e*/ 	.byte	0x3f
	.zero		1


	//   ....[20]....
        /*0210*/ 	.word	0x000081a0
        /*0214*/ 	.word	0x0000000f
        /*0218*/ 	.word	0x00026848
        /*021c*/ 	.short	0x010a
        /*021e*/ 	.byte	0x3f
	.zero		1


	//   ....[21]....
        /*0220*/ 	.word	0x00008480
        /*0224*/ 	.word	0x0000000f
        /*0228*/ 	.word	0x00026820
        /*022c*/ 	.short	0x010a
        /*022e*/ 	.byte	0x3f
	.zero		1


	//   ....[22]....
        /*0230*/ 	.word	0x00008830
        /*0234*/ 	.word	0x0000000f
        /*0238*/ 	.word	0x00026840
        /*023c*/ 	.short	0x010a
        /*023e*/ 	.byte	0x3f
	.zero		1


	//   ....[23]....
        /*0240*/ 	.word	0x00008b40
        /*0244*/ 	.word	0x0000000f
        /*0248*/ 	.word	0x00026828
        /*024c*/ 	.short	0x010a
        /*024e*/ 	.byte	0x3f
	.zero		1


	//   ....[24]....
        /*0250*/ 	.word	0x00008ec0
        /*0254*/ 	.word	0x00000003
        /*0258*/ 	.word	0x00026840
        /*025c*/ 	.short	0x010a
        /*025e*/ 	.byte	0x3f
	.zero		1


	//   ....[25]....
        /*0260*/ 	.word	0x00009390
        /*0264*/ 	.word	0x00000007
        /*0268*/ 	.word	0x00000000
        /*026c*/ 	.short	0x010a
        /*026e*/ 	.byte	0x3f
	.zero		1


	//   ....[26]....
        /*0270*/ 	.word	0x000093e0
        /*0274*/ 	.word	0x00000003
        /*0278*/ 	.word	0x00000000
        /*027c*/ 	.short	0x010a
        /*027e*/ 	.byte	0x3f
	.zero		1


	//   ....[27]....
        /*0280*/ 	.word	0x00009440
        /*0284*/ 	.word	0x00000005
        /*0288*/ 	.word	0x00000000
        /*028c*/ 	.short	0x010a
        /*028e*/ 	.byte	0x3f
	.zero		1


	//   ....[28]....
        /*0290*/ 	.word	0x00009470
        /*0294*/ 	.word	0x00000003
        /*0298*/ 	.word	0x00000000
        /*029c*/ 	.short	0x010a
        /*029e*/ 	.byte	0x3f
	.zero		1


	//   ....[29]....
        /*02a0*/ 	.word	0x00009550
        /*02a4*/ 	.word	0x00000012
        /*02a8*/ 	.word	0x00026800
        /*02ac*/ 	.short	0x010a
        /*02ae*/ 	.byte	0x3f
	.zero		1


	//   ....[30]....
        /*02b0*/ 	.word	0x000095b0
        /*02b4*/ 	.word	0x00000007
        /*02b8*/ 	.word	0x00026810
        /*02bc*/ 	.short	0x010a
        /*02be*/ 	.byte	0x3f
	.zero		1


	//   ....[31]....
        /*02c0*/ 	.word	0x00009610
        /*02c4*/ 	.word	0x00000079
        /*02c8*/ 	.word	0x00026830
        /*02cc*/ 	.short	0x010a
        /*02ce*/ 	.byte	0x3f
	.zero		1


	//   ....[32]....
        /*02d0*/ 	.word	0x00009660
        /*02d4*/ 	.word	0x0000000f
        /*02d8*/ 	.word	0x00026820
        /*02dc*/ 	.short	0x010a
        /*02de*/ 	.byte	0x3f
	.zero		1


	//   ....[33]....
        /*02e0*/ 	.word	0x000096b0
        /*02e4*/ 	.word	0x0000000f
        /*02e8*/ 	.word	0x00026840
        /*02ec*/ 	.short	0x010a
        /*02ee*/ 	.byte	0x3f
	.zero		1


	//   ....[34]....
        /*02f0*/ 	.word	0x00009700
        /*02f4*/ 	.word	0x0000000f
        /*02f8*/ 	.word	0x00026828
        /*02fc*/ 	.short	0x010a
        /*02fe*/ 	.byte	0x3f
	.zero		1


	//   ....[35]....
        /*0300*/ 	.word	0x00009750
        /*0304*/ 	.word	0x0000000f
        /*0308*/ 	.word	0x00026848
        /*030c*/ 	.short	0x010a
        /*030e*/ 	.byte	0x3f
	.zero		1


	//   ....[36]....
        /*0310*/ 	.word	0x000097b0
        /*0314*/ 	.word	0x0000000f
        /*0318*/ 	.word	0x00026820
        /*031c*/ 	.short	0x010a
        /*031e*/ 	.byte	0x3f
	.zero		1


	//   ....[37]....
        /*0320*/ 	.word	0x00009800
        /*0324*/ 	.word	0x0000000f
        /*0328*/ 	.word	0x00026840
        /*032c*/ 	.short	0x010a
        /*032e*/ 	.byte	0x3f
	.zero		1


	//   ....[38]....
        /*0330*/ 	.word	0x00009850
        /*0334*/ 	.word	0x0000000f
        /*0338*/ 	.word	0x00026828
        /*033c*/ 	.short	0x010a
        /*033e*/ 	.byte	0x3f
	.zero		1


	//   ....[39]....
        /*0340*/ 	.word	0x000098a0
        /*0344*/ 	.word	0x00000003
        /*0348*/ 	.word	0x00026840
        /*034c*/ 	.short	0x010a
        /*034e*/ 	.byte	0x3f
	.zero		1


	//   ....[40]....
        /*0350*/ 	.word	0x00009970
        /*0354*/ 	.word	0x00000007
        /*0358*/ 	.word	0x00000000
        /*035c*/ 	.short	0x010a
        /*035e*/ 	.byte	0x3f
	.zero		1


	//   ....[41]....
        /*0360*/ 	.word	0x000099c0
        /*0364*/ 	.word	0x00000003
        /*0368*/ 	.word	0x00000000
        /*036c*/ 	.short	0x010a
        /*036e*/ 	.byte	0x3f
	.zero		1


	//   ....[42]....
        /*0370*/ 	.word	0x00009a10
        /*0374*/ 	.word	0x00000005
        /*0378*/ 	.word	0x00000000
        /*037c*/ 	.short	0x010a
        /*037e*/ 	.byte	0x3f
	.zero		1


	//----- nvinfo : EIATTR_NUM_MBARRIERS
	.align		4
.L_579:
        /*0380*/ 	.byte	0x03, 0x38
        /*0382*/ 	.short	0x0009


	//----- nvinfo : EIATTR_EXIT_INSTR_OFFSETS
	.align		4
        /*0384*/ 	.byte	0x04, 0x1c
        /*0386*/ 	.short	(.L_581 - .L_580)


	//   ....[0]....
.L_580:
        /*0388*/ 	.word	0x000094c0


	//----- nvinfo : EIATTR_MAX_THREADS
	.align		4
.L_581:
        /*038c*/ 	.byte	0x04, 0x05
        /*038e*/ 	.short	(.L_583 - .L_582)
.L_582:
        /*0390*/ 	.word	0x00000180
        /*0394*/ 	.word	0x00000001
        /*0398*/ 	.word	0x00000001


	//----- nvinfo : EIATTR_CRS_STACK_SIZE
	.align		4
.L_583:
        /*039c*/ 	.byte	0x04, 0x1e
        /*039e*/ 	.short	(.L_585 - .L_584)
.L_584:
        /*03a0*/ 	.word	0x00000000


	//----- nvinfo : EIATTR_CBANK_PARAM_SIZE
	.align		4
.L_585:
        /*03a4*/ 	.byte	0x03, 0x19
        /*03a6*/ 	.short	0x06f0


	//----- nvinfo : EIATTR_PARAM_CBANK
	.align		4
        /*03a8*/ 	.byte	0x04, 0x0a
        /*03aa*/ 	.short	(.L_587 - .L_586)
	.align		4
.L_586:
        /*03ac*/ 	.word	index@(.nv.constant0._ZN7cutlass13device_kernelIN5flash11enable_sm90INS1_16FlashAttnBwdSm90INS1_25CollectiveMainloopBwdSm90ILi2ELi2ELi2EN4cute5tupleIJNS5_1CILi1EEES8_S8_EEENS6_IJNS7_ILi64EEENS7_ILi128EEENS7_ILi96EEEEEENS_6half_tEfNS_4arch4Sm90ELb0ELb1ELb0ELb1ELb0ELb1ELb0ELb0ELi2ELi1ELi2ELi1ELb1EEENS1_24CollectiveEpilogueBwdGQAISD_fSG_Li256ELb1ELb0EEENS1_19SingleTileSchedulerILb1ELb0ELb0ELi128EEEEEEEEEvNT_6ParamsE)
        /*03b0*/ 	.short	0x0210
        /*03b2*/ 	.short	0x06f0


	//----- nvinfo : EIATTR_SW_WAR
	.align		4
.L_587:
        /*03b4*/ 	.byte	0x04, 0x36
        /*03b6*/ 	.short	(.L_589 - .L_588)
.L_588:
        /*03b8*/ 	.word	0x00000008
.L_589:


//--------------------- .nv.info._ZN7cutlass13device_kernelIN5flash11enable_sm90INS1_16FlashAttnBwdSm90INS1_25CollectiveMainloopBwdSm90ILi2ELi2ELi2EN4cute5tupleIJNS5_1CILi1EEES8_S8_EEENS6_IJNS7_ILi64EEENS7_ILi128EEENS7_ILi96EEEEEENS_6half_tEfNS_4arch4Sm90ELb0ELb1ELb0ELb1ELb1ELb1ELb0ELb0ELi2ELi1ELi2ELi1ELb1EEENS1_24CollectiveEpilogueBwdGQAISD_fSG_Li256ELb1ELb1EEENS1_19SingleTileSchedulerILb1ELb0ELb0ELi128EEEEEEEEEvNT_6ParamsE --------------------------
	.section	.nv.info._ZN7cutlass13device_kernelIN5flash11enable_sm90INS1_16FlashAttnBwdSm90INS1_25CollectiveMainloopBwdSm90ILi2ELi2ELi2EN4cute5tupleIJNS5_1CILi1EEES8_S8_EEENS6_IJNS7_ILi64EEENS7_ILi128EEENS7_ILi96EEEEEENS_6half_tEfNS_4arch4Sm90ELb0ELb1ELb0ELb1ELb1ELb1ELb0ELb0ELi2ELi1ELi2ELi1ELb1EEENS1_24CollectiveEpilogueBwdGQAISD_fSG_Li256ELb1ELb1EEENS1_19SingleTileSchedulerILb1ELb0ELb0ELi128EEEEEEEEEvNT_6ParamsE,"",@"SHT_CUDA_INFO"
	.sectionflags	@""
	.align	4


	//----- nvinfo : EIATTR_CUDA_API_VERSION
	.align		4
        /*0000*/ 	.byte	0x04, 0x37
        /*0002*/ 	.short	(.L_591 - .L_590)
.L_590:
        /*0004*/ 	.word	0x00000082


	//----- nvinfo : EIATTR_KPARAM_INFO
	.align		4
.L_591:
        /*0008*/ 	.byte	0x04, 0x17
        /*000a*/ 	.short	(.L_593 - .L_592)
.L_592:
        /*000c*/ 	.word	0x00000000
        /*0010*/ 	.short	0x0000
        /*0012*/ 	.short	0x0070
        /*0014*/ 	.byte	0x00, 0xf0, 0x01, 0x1a


	//----- nvinfo : EIATTR_SPARSE_MMA_MASK
	.align		4
.L_593:
        /*0018*/ 	.byte	0x03, 0x50
        /*001a*/ 	.short	0x0000


	//----- nvinfo : EIATTR_MAXREG_COUNT
	.align		4
        /*001c*/ 	.byte	0x03, 0x1b
        /*001e*/ 	.short	0x00a8


	//----- nvinfo : EIATTR_NUM_BARRIERS
	.align		4
        /*0020*/ 	.byte	0x02, 0x4c
        /*0022*/ 	.byte	0x10
	.zero		1


	//----- nvinfo : EIATTR_EXTERNS
	.align		4
        /*0024*/ 	.byte	0x04, 0x0f
        /*0026*/ 	.short	(.L_595 - .L_594)


	//   ....[0]....
	.align		4
.L_594:
        /*0028*/ 	.word	index@(__assertfail)


	//----- nvinfo : EIATTR_ANNOTATIONS
	.align		4
.L_595:
        /*002c*/ 	.byte	0x04, 0x55
        /*002e*/ 	.short	(.L_597 - .L_596)


	//   ....[0]....
.L_596:
        /*0030*/ 	.word	0x00000001
        /*0034*/ 	.byte	0x00, 0x8c, 0x00, 0x00, 0x01, 0x00, 0x00, 0x00, 0x90, 0x8e, 0x00, 0x00, 0x01, 0x00, 0x00, 0x00
        /*0044*/ 	.byte	0xd0, 0x9b, 0x00, 0x00, 0x01, 0x00, 0x00, 0x00, 0xf0, 0x9b, 0x00, 0x00, 0x01, 0x00, 0x00, 0x00
        /*0054*/ 	.byte	0xd0, 0x9f, 0x00, 0x00


	//----- nvinfo : EIATTR_MERCURY_ISA_VERSION
	.align		4
.L_597:
        /*0058*/ 	.byte	0x03, 0x5f
        /*005a*/ 	.short	0x0101


	//----- nvinfo : EIATTR_INT_WARP_WIDE_INSTR_OFFSETS
	.align		4
        /*005c*/ 	.byte	0x04, 0x31
        /*005e*/ 	.short	(.L_599 - .L_598)


	//   ....[0]....
.L_598:
        /*0060*/ 	.word	0x00000190


	//   ....[1]....
        /*0064*/ 	.word	0x000001c0


	//   ....[2]....
        /*0068*/ 	.word	0x00006830


	//   ....[3]....
        /*006c*/ 	.word	0x00006e90


	//   ....[4]....
        /*0070*/ 	.word	0x00007340


	//   ....[5]....
        /*0074*/ 	.word	0x00007610


	//   ....[6]....
        /*0078*/ 	.word	0x00007870


	//   ....[7]....
        /*007c*/ 	.word	0x00007a00


	//----- nvinfo : EIATTR_COOP_GROUP_MASK_REGIDS
	.align		4
.L_599:
        /*0080*/ 	.byte	0x04, 0x29
        /*0082*/ 	.short	(.L_601 - .L_600)


	//   ....[0]....
.L_600:
        /*0084*/ 	.word	0xffffffff


	//   ....[1]....
        /*0088*/ 	.word	0xffffffff


	//   ....[2]....
        /*008c*/ 	.word	0xffffffff


	//   ....[3]....
        /*0090*/ 	.word	0xffffffff


	//   ....[4]....
        /*0094*/ 	.word	0xffffffff


	//   ....[5]....
        /*0098*/ 	.word	0xffffffff


	//   ....[6]....
        /*009c*/ 	.word	0xffffffff


	//   ....[7]....
        /*00a0*/ 	.word	0xffffffff


	//   ....[8]....
        /*00a4*/ 	.word	0xffffffff


	//   ....[9]....
        /*00a8*/ 	.word	0xffffffff


	//   ....[10]....
        /*00ac*/ 	.word	0xffffffff


	//   ....[11]....
        /*00b0*/ 	.word	0xffffffff


	//   ....[12]....
        /*00b4*/ 	.word	0xffffffff


	//   ....[13]....
        /*00b8*/ 	.word	0xffffffff


	//   ....[14]....
        /*00bc*/ 	.word	0xffffffff


	//   ....[15]....
        /*00c0*/ 	.word	0xffffffff


	//   ....[16]....
        /*00c4*/ 	.word	0xffffffff


	//   ....[17]....
        /*00c8*/ 	.word	0xffffffff


	//   ....[18]....
        /*00cc*/ 	.word	0xffffffff


	//   ....[19]....
        /*00d0*/ 	.word	0xffffffff


	//   ....[20]....
        /*00d4*/ 	.word	0x0500000f


	//   ....[21]....
        /*00d8*/ 	.word	0x0500000f


	//   ....[22]....
        /*00dc*/ 	.word	0x0500000f


	//   ....[23]....
        /*00e0*/ 	.word	0x0500000f


	//   ....[24]....
        /*00e4*/ 	.word	0x0500000f


	//   ....[25]....
        /*00e8*/ 	.word	0x0500000f


	//----- nvinfo : EIATTR_COOP_GROUP_INSTR_OFFSETS
	.align		4
.L_601:
        /*00ec*/ 	.byte	0x04, 0x28
        /*00ee*/ 	.short	(.L_603 - .L_602)


	//   ....[0]....
.L_602:
        /*00f0*/ 	.word	0x00000060


	//   ....[1]....
        /*00f4*/ 	.word	0x000001a0


	//   ....[2]....
        /*00f8*/ 	.word	0x000001f0


	//   ....[3]....
        /*00fc*/ 	.word	0x000003e0


	//   ....[4]....
        /*0100*/ 	.word	0x00000610


	//   ....[5]....
        /*0104*/ 	.word	0x000014f0


	//   ....[6]....
        /*0108*/ 	.word	0x00005260


	//   ....[7]....
        /*010c*/ 	.word	0x000053f0


	//   ....[8]....
        /*0110*/ 	.word	0x000056a0


	//   ....[9]....
        /*0114*/ 	.word	0x00005830


	//   ....[10]....
        /*0118*/ 	.word	0x00005940


	//   ....[11]....
        /*011c*/ 	.word	0x00006430


	//   ....[12]....
        /*0120*/ 	.word	0x00006760


	//   ....[13]....
        /*0124*/ 	.word	0x00006af0


	//   ....[14]....
        /*0128*/ 	.word	0x00006dc0


	//   ....[15]....
        /*012c*/ 	.word	0x00007000


	//   ....[16]....
        /*0130*/ 	.word	0x00007270


	//   ....[17]....
        /*0134*/ 	.word	0x00007550


	//   ....[18]....
        /*0138*/ 	.word	0x00007770


	//   ....[19]....
        /*013c*/ 	.word	0x00007900


	//   ....[20]....
        /*0140*/ 	.word	0x0000a910


	//   ....[21]....
        /*0144*/ 	.word	0x0000aa80


	//   ....[22]....
        /*0148*/ 	.word	0x0000aaf0


	//   ....[23]....
        /*014c*/ 	.word	0x0000ab60


	//   ....[24]....
        /*0150*/ 	.word	0x0000abd0


	//   ....[25]....
        /*0154*/ 	.word	0x0000ac40


	//----- nvinfo : EIATTR_REG_RECONFIG
	.align		4
.L_603:
        /*0158*/ 	.byte	0x01, 0x54
	.zero		2


	//----- nvinfo : EIATTR_SYSCALL_OFFSETS
	.align		4
        /*015c*/ 	.byte	0x04, 0x46
        /*015e*/ 	.short	(.L_605 - .L_604)


	//   ....[0]....
.L_604:
        /*0160*/ 	.word	0x00001150


	//   ....[1]....
        /*0164*/ 	.word	0x00001240


	//   ....[2]....
        /*0168*/ 	.word	0x000013a0


	//   ....[3]....
        /*016c*/ 	.word	0x00001490


	//   ....[4]....
        /*0170*/ 	.word	0x00001710


	//----- nvinfo : EIATTR_MBARRIER_INSTR_OFFSETS
	.align		4
.L_605:
        /*0174*/ 	.byte	0x04, 0x39
        /*0176*/ 	.short	(.L_607 - .L_606)


	//   ....[0]....
.L_606:
        /*0178*/ 	.word	0x00000290
        /*017c*/ 	.word	0x000000ff
        /*0180*/ 	.word	0x00026800
        /*0184*/ 	.short	0x0100
        /*0186*/ 	.byte	0x06
	.zero		1


	//   ....[1]....
        /*0188*/ 	.word	0x00000390
        /*018c*/ 	.word	0x000000ff
        /*0190*/ 	.word	0x00026810
        /*0194*/ 	.short	0x0100
        /*0196*/ 	.byte	0x08
	.zero		1


	//   ....[2]....
        /*0198*/ 	.word	0x000003a0
        /*019c*/ 	.word	0x000000ff
        /*01a0*/ 	.word	0x00026820
        /*01a4*/ 	.short	0x0100
        /*01a6*/ 	.byte	0x08
	.zero		1


	//   ....[3]....
        /*01a8*/ 	.word	0x000003b0
        /*01ac*/ 	.word	0x000000ff
        /*01b0*/ 	.word	0x00026818
        /*01b4*/ 	.short	0x0100
        /*01b6*/ 	.byte	0x08
	.zero		1


	//   ....[4]....
        /*01b8*/ 	.word	0x000003c0
        /*01bc*/ 	.word	0x000000ff
        /*01c0*/ 	.word	0x00026828
        /*01c4*/ 	.short	0x0100
        /*01c6*/ 	.byte	0x08
	.zero		1


	//   ....[5]....
        /*01c8*/ 	.word	0x000004f0
        /*01cc*/ 	.word	0x000000ff
        /*01d0*/ 	.word	0x00026830
        /*01d4*/ 	.short	0x0100
        /*01d6*/ 	.byte	0x08
	.zero		1


	//   ....[6]....
        /*01d8*/ 	.word	0x00000500
        /*01dc*/ 	.word	0x000000ff
        /*01e0*/ 	.word	0x00026840
        /*01e4*/ 	.short	0x0100
        /*01e6*/ 	.byte	0x08
	.zero		1


	//   ....[7]....
        /*01e8*/ 	.word	0x00000510
        /*01ec*/ 	.word	0x000000ff
        /*01f0*/ 	.word	0x00026838
        /*01f4*/ 	.short	0x0100
        /*01f6*/ 	.byte	0x08
	.zero		1


	//   ....[8]....
        /*01f8*/ 	.word	0x00000520
        /*01fc*/ 	.word	0x000000ff
        /*0200*/ 	.word	0x00026848
        /*0204*/ 	.short	0x0100
        /*0206*/ 	.byte	0x08
	.zero		1


	//   ....[9]....
        /*0208*/ 	.word	0x00001530
        /*020c*/ 	.word	0x00000012
        /*0210*/ 	.word	0x00026800
        /*0214*/ 	.short	0x010a
        /*0216*/ 	.byte	0x3f
	.zero		1


	//   ....[10]....
        /*0218*/ 	.word	0x000015d0
        /*021c*/ 	.word	0x00000012
        /*0220*/ 	.word	0x00026800
        /*0224*/ 	.short	0x010a
        /*0226*/ 	.byte	0x3f
	.zero		1


	//   ....[11]....
        /*0228*/ 	.word	0x00001f40
        /*022c*/ 	.word	0x000000ff
        /*0230*/ 	.word	0x00026810
        /*0234*/ 	.short	0x010a
        /*0236*/ 	.byte	0x07
	.zero		1


	//   ....[12]....
        /*0238*/ 	.word	0x00001f80
        /*023c*/ 	.word	0x000000ff
        /*0240*/ 	.word	0x00026810
        /*0244*/ 	.short	0x010a
        /*0246*/ 	.byte	0x07
	.zero		1


	//   ....[13]....
        /*0248*/ 	.word	0x000023c0
        /*024c*/ 	.word	0x000000ff
        /*0250*/ 	.word	0x00026830
        /*0254*/ 	.short	0x010a
        /*0256*/ 	.byte	0x07
	.zero		1


	//   ....[14]....
        /*0258*/ 	.word	0x00002400
        /*025c*/ 	.word	0x000000ff
        /*0260*/ 	.word	0x00026830
        /*0264*/ 	.short	0x010a
        /*0266*/ 	.byte	0x07
	.zero		1


	//   ....[15]....
        /*0268*/ 	.word	0x000044e0
        /*026c*/ 	.word	0x000000ff
        /*0270*/ 	.word	0x00000000
        /*0274*/ 	.short	0x0101
        /*0276*/ 	.byte	0x0a
	.zero		1


	//   ....[16]....
        /*0278*/ 	.word	0x000047a0
        /*027c*/ 	.word	0x000000ff
        /*0280*/ 	.word	0x00000000
        /*0284*/ 	.short	0x0101
        /*0286*/ 	.byte	0x07
	.zero		1


	//   ....[17]....
        /*0288*/ 	.word	0x00008600
        /*028c*/ 	.word	0x0000000f
        /*0290*/ 	.word	0x00026820
        /*0294*/ 	.short	0x010a
        /*0296*/ 	.byte	0x3f
	.zero		1


	//   ....[18]....
        /*0298*/ 	.word	0x00008f10
        /*029c*/ 	.word	0x0000000f
        /*02a0*/ 	.word	0x00026840
        /*02a4*/ 	.short	0x010a
        /*02a6*/ 	.byte	0x3f
	.zero		1


	//   ....[19]....
        /*02a8*/ 	.word	0x00009250
        /*02ac*/ 	.word	0x0000000f
        /*02b0*/ 	.word	0x00026828
        /*02b4*/ 	.short	0x010a
        /*02b6*/ 	.byte	0x3f
	.zero		1


	//   ....[20]....
        /*02b8*/ 	.word	0x00009590
        /*02bc*/ 	.word	0x0000000f
        /*02c0*/ 	.word	0x00026848
        /*02c4*/ 	.short	0x010a
        /*02c6*/ 	.byte	0x3f
	.zero		1


	//   ....[21]....
        /*02c8*/ 	.word	0x00009870
        /*02cc*/ 	.word	0x0000000f
        /*02d0*/ 	.word	0x00026820
        /*02d4*/ 	.short	0x010a
        /*02d6*/ 	.byte	0x3f
	.zero		1


	//   ....[22]....
        /*02d8*/ 	.word	0x00009c20
        /*02dc*/ 	.word	0x0000000f
        /*02e0*/ 	.word	0x00026840
        /*02e4*/ 	.short	0x010a
        /*02e6*/ 	.byte	0x3f
	.zero		1


	//   ....[23]....
        /*02e8*/ 	.word	0x00009f30
        /*02ec*/ 	.word	0x0000000f
        /*02f0*/ 	.word	0x00026828
        /*02f4*/ 	.short	0x010a
        /*02f6*/ 	.byte	0x3f
	.zero		1


	//   ....[24]....
        /*02f8*/ 	.word	0x0000a2b0
        /*02fc*/ 	.word	0x00000003
        /*0300*/ 	.word	0x00026840
        /*0304*/ 	.short	0x010a
        /*0306*/ 	.byte	0x3f
	.zero		1


	//   ....[25]....
        /*0308*/ 	.word	0x0000a780
        /*030c*/ 	.word	0x00000007
        /*0310*/ 	.word	0x00000000
        /*0314*/ 	.short	0x010a
        /*0316*/ 	.byte	0x3f
	.zero		1


	//   ....[26]....
        /*0318*/ 	.word	0x0000a7d0
        /*031c*/ 	.word	0x00000003
        /*0320*/ 	.word	0x00000000
        /*0324*/ 	.short	0x010a
        /*0326*/ 	.byte	0x3f
	.zero		1


	//   ....[27]....
        /*0328*/ 	.word	0x0000a830
        /*032c*/ 	.word	0x00000005
        /*0330*/ 	.word	0x00000000
        /*0334*/ 	.short	0x010a
        /*0336*/ 	.byte	0x3f
	.zero		1


	//   ....[28]....
        /*0338*/ 	.word	0x0000a860
        /*033c*/ 	.word	0x00000003
        /*0340*/ 	.word	0x00000000
        /*0344*/ 	.short	0x010a
        /*0346*/ 	.byte	0x3f
	.zero		1


	//   ....[29]....
        /*0348*/ 	.word	0x0000a940
        /*034c*/ 	.word	0x00000012
        /*0350*/ 	.word	0x00026800
        /*0354*/ 	.short	0x010a
        /*0356*/ 	.byte	0x3f
	.zero		1


	//   ....[30]....
        /*0358*/ 	.word	0x0000a9a0
        /*035c*/ 	.word	0x00000007
        /*0360*/ 	.word	0x00026810
        /*0364*/ 	.short	0x010a
        /*0366*/ 	.byte	0x3f
	.zero		1


	//   ....[31]....
        /*0368*/ 	.word	0x0000aa00
        /*036c*/ 	.word	0x00000079
        /*0370*/ 	.word	0x00026830
        /*0374*/ 	.short	0x010a
        /*0376*/ 	.byte	0x3f
	.zero		1


	//   ....[32]....
        /*0378*/ 	.word	0x0000ac80
        /*037c*/ 	.word	0x0000000f
        /*0380*/ 	.word	0x00026820
        /*0384*/ 	.short	0x010a
        /*0386*/ 	.byte	0x3f
	.zero		1


	//   ....[33]....
        /*0388*/ 	.word	0x0000acd0
        /*038c*/ 	.word	0x0000000f
        /*0390*/ 	.word	0x00026840
        /*0394*/ 	.short	0x010a
        /*0396*/ 	.byte	0x3f
	.zero		1


	//   ....[34]....
        /*0398*/ 	.word	0x0000ad20
        /*039c*/ 	.word	0x0000000f
        /*03a0*/ 	.word	0x00026828
        /*03a4*/ 	.short	0x010a
        /*03a6*/ 	.byte	0x3f
	.zero		1


	//   ....[35]....
        /*03a8*/ 	.word	0x0000ad70
        /*03ac*/ 	.word	0x0000000f
        /*03b0*/ 	.word	0x00026848
        /*03b4*/ 	.short	0x010a
        /*03b6*/ 	.byte	0x3f
	.zero		1


	//   ....[36]....
        /*03b8*/ 	.word	0x0000add0
        /*03bc*/ 	.word	0x0000000f
        /*03c0*/ 	.word	0x00026820
        /*03c4*/ 	.short	0x010a
        /*03c6*/ 	.byte	0x3f
	.zero		1


	//   ....[37]....
        /*03c8*/ 	.word	0x0000ae20
        /*03cc*/ 	.word	0x0000000f
        /*03d0*/ 	.word	0x00026840
        /*03d4*/ 	.short	0x010a
        /*03d6*/ 	.byte	0x3f
	.zero		1


	//   ....[38]....
        /*03d8*/ 	.word	0x0000ae70
        /*03dc*/ 	.word	0x0000000f
        /*03e0*/ 	.word	0x00026828
        /*03e4*/ 	.short	0x010a
        /*03e6*/ 	.byte	0x3f
	.zero		1


	//   ....[39]....
        /*03e8*/ 	.word	0x0000aec0
        /*03ec*/ 	.word	0x00000003
        /*03f0*/ 	.word	0x00026840
        /*03f4*/ 	.short	0x010a
        /*03f6*/ 	.byte	0x3f
	.zero		1


	//   ....[40]....
        /*03f8*/ 	.word	0x0000af90
        /*03fc*/ 	.word	0x00000007
        /*0400*/ 	.word	0x00000000
        /*0404*/ 	.short	0x010a
        /*0406*/ 	.byte	0x3f
	.zero		1


	//   ....[41]....
        /*0408*/ 	.word	0x0000afe0
        /*040c*/ 	.word	0x00000003
        /*0410*/ 	.word	0x00000000
        /*0414*/ 	.short	0x010a
        /*0416*/ 	.byte	0x3f
	.zero		1


	//   ....[42]....
        /*0418*/ 	.word	0x0000b030
        /*041c*/ 	.word	0x00000005
        /*0420*/ 	.word	0x00000000
        /*0424*/ 	.short	0x010a
        /*0426*/ 	.byte	0x3f
	.zero		1


	//----- nvinfo : EIATTR_NUM_MBARRIERS
	.align		4
.L_607:
        /*0428*/ 	.byte	0x03, 0x38
        /*042a*/ 	.short	0x0009


	//----- nvinfo : EIATTR_EXIT_INSTR_OFFSETS
	.align		4
        /*042c*/ 	.byte	0x04, 0x1c
        /*042e*/ 	.short	(.L_609 - .L_608)


	//   ....[0]....
.L_608:
        /*0430*/ 	.word	0x0000a8b0


	//----- nvinfo : EIATTR_MAX_THREADS
	.align		4
.L_609:
        /*0434*/ 	.byte	0x04, 0x05
        /*0436*/ 	.short	(.L_611 - .L_610)
.L_610:
        /*0438*/ 	.word	0x00000180
        /*043c*/ 	.word	0x00000001
        /*0440*/ 	.word	0x00000001


	//----- nvinfo : EIATTR_CRS_STACK_SIZE
	.align		4
.L_611:
        /*0444*/ 	.byte	0x04, 0x1e
        /*0446*/ 	.short	(.L_613 - .L_612)
.L_612:
        /*0448*/ 	.word	0x00000000


	//----- nvinfo : EIATTR_CBANK_PARAM_SIZE
	.align		4
.L_613:
        /*044c*/ 	.byte	0x03, 0x19
        /*044e*/ 	.short	0x06f0


	//----- nvinfo : EIATTR_PARAM_CBANK
	.align		4
        /*0450*/ 	.byte	0x04, 0x0a
        /*0452*/ 	.short	(.L_615 - .L_614)
	.align		4
.L_614:
        /*0454*/ 	.word	index@(.nv.constant0._ZN7cutlass13device_kernelIN5flash11enable_sm90INS1_16FlashAttnBwdSm90INS1_25CollectiveMainloopBwdSm90ILi2ELi2ELi2EN4cute5tupleIJNS5_1CILi1EEES8_S8_EEENS6_IJNS7_ILi64EEENS7_ILi128EEENS7_ILi96EEEEEENS_6half_tEfNS_4arch4Sm90ELb0ELb1ELb0ELb1ELb1ELb1ELb0ELb0ELi2ELi1ELi2ELi1ELb1EEENS1_24CollectiveEpilogueBwdGQAISD_fSG_Li256ELb1ELb1EEENS1_19SingleTileSchedulerILb1ELb0ELb0ELi128EEEEEEEEEvNT_6ParamsE)
        /*0458*/ 	.short	0x0210
        /*045a*/ 	.short	0x06f0


	//----- nvinfo : EIATTR_SW_WAR
	.align		4
.L_615:
        /*045c*/ 	.byte	0x04, 0x36
        /*045e*/ 	.short	(.L_617 - .L_616)
.L_616:
        /*0460*/ 	.word	0x00000008
.L_617:


//--------------------- .nv.info._ZN7cutlass13device_kernelIN5flash11enable_sm90INS1_16FlashAttnBwdSm90INS1_25CollectiveMainloopBwdSm90ILi2ELi2ELi2EN4cute5tupleIJNS5_1CILi1EEES8_S8_EEENS6_IJNS7_ILi64EEENS7_ILi128EEENS7_ILi96EEEEEENS_6half_tEfNS_4arch4Sm90ELb1ELb0ELb0ELb0ELb0ELb1ELb0ELb0ELi2ELi1ELi2ELi1ELb1EEENS1_21CollectiveEpilogueBwdISD_SE_SG_Li256ELb0ELb0ELi1EEENS1_25SingleTileBwdLPTSchedulerILb0ELi128ELb0EEEEEEEEEvNT_6ParamsE --------------------------
	.section	.nv.info._ZN7cutlass13device_kernelIN5flash11enable_sm90INS1_16FlashAttnBwdSm90INS1_25CollectiveMainloopBwdSm90ILi2ELi2ELi2EN4cute5tupleIJNS5_1CILi1EEES8_S8_EEENS6_IJNS7_ILi64EEENS7_ILi128EEENS7_ILi96EEEEEENS_6half_tEfNS_4arch4Sm90ELb1ELb0ELb0ELb0ELb0ELb1ELb0ELb0ELi2ELi1ELi2ELi1ELb1EEENS1_21CollectiveEpilogueBwdISD_SE_SG_Li256ELb0ELb0ELi1EEENS1_25SingleTileBwdLPTSchedulerILb0ELi128ELb0EEEEEEEEEvNT_6ParamsE,"",@"SHT_CUDA_INFO"
	.sectionflags	@""
	.align	4


	//----- nvinfo : EIATTR_CUDA_API_VERSION
	.align		4
        /*0000*/ 	.byte	0x04, 0x37
        /*0002*/ 	.short	(.L_619 - .L_618)
.L_618:
        /*0004*/ 	.word	0x00000082


	//----- nvinfo : EIATTR_KPARAM_INFO
	.align		4
.L_619:
        /*0008*/ 	.byte	0x04, 0x17
        /*000a*/ 	.short	(.L_621 - .L_620)
.L_620:
        /*000c*/ 	.word	0x00000000
        /*0010*/ 	.short	0x0000
        /*0012*/ 	.short	0x0070
        /*0014*/ 	.byte	0x00, 0xf0, 0x01, 0x24


	//----- nvinfo : EIATTR_SPARSE_MMA_MASK
	.align		4
.L_621:
        /*0018*/ 	.byte	0x03, 0x50
        /*001a*/ 	.short	0x0000


	//----- nvinfo : EIATTR_MAXREG_COUNT
	.align		4
        /*001c*/ 	.byte	0x03, 0x1b
        /*001e*/ 	.short	0x00a8


	//----- nvinfo : EIATTR_NUM_BARRIERS
	.align		4
        /*0020*/ 	.byte	0x02, 0x4c
        /*0022*/ 	.byte	0x10
	.zero		1


	//----- nvinfo : EIATTR_EXTERNS
	.align		4
        /*0024*/ 	.byte	0x04, 0x0f
        /*0026*/ 	.short	(.L_623 - .L_622)


	//   ....[0]....
	.align		4
.L_622:
        /*0028*/ 	.word	index@(__assertfail)


	//----- nvinfo : EIATTR_ANNOTATIONS
	.align		4
.L_623:
        /*002c*/ 	.byte	0x04, 0x55
        /*002e*/ 	.short	(.L_625 - .L_624)


	//   ....[0]....
.L_624:
        /*0030*/ 	.word	0x00000001
        /*0034*/ 	.byte	0x60, 0x79, 0x00, 0x00, 0x01, 0x00, 0x00, 0x00, 0x10, 0x86, 0x00, 0x00


	//----- nvinfo : EIATTR_MERCURY_ISA_VERSION
	.align		4
.L_625:
        /*0040*/ 	.byte	0x03, 0x5f
        /*0042*/ 	.short	0x0101


	//----- nvinfo : EIATTR_INT_WARP_WIDE_INSTR_OFFSETS
	.align		4
        /*0044*/ 	.byte	0x04, 0x31
        /*0046*/ 	.short	(.L_627 - .L_626)


	//   ....[0]....
.L_626:
        /*0048*/ 	.word	0x000001f0


	//   ....[1]....
        /*004c*/ 	.word	0x00000220


	//----- nvinfo : EIATTR_COOP_GROUP_MASK_REGIDS
	.align		4
.L_627:
        /*0050*/ 	.byte	0x04, 0x29
        /*0052*/ 	.short	(.L_629 - .L_628)


	//   ....[0]....
.L_628:
        /*0054*/ 	.word	0xffffffff


	//   ....[1]....
        /*0058*/ 	.word	0xffffffff


	//   ....[2]....
        /*005c*/ 	.word	0xffffffff


	//   ....[3]....
        /*0060*/ 	.word	0xffffffff


	//   ....[4]....
        /*0064*/ 	.word	0xffffffff


	//   ....[5]....
        /*0068*/ 	.word	0xffffffff


	//   ....[6]....
        /*006c*/ 	.word	0xffffffff


	//   ....[7]....
        /*0070*/ 	.word	0xffffffff


	//   ....[8]....
        /*0074*/ 	.word	0x0500000f


	//----- nvinfo : EIATTR_COOP_GROUP_INSTR_OFFSETS
	.align		4
.L_629:
        /*0078*/ 	.byte	0x04, 0x28
        /*007a*/ 	.short	(.L_631 - .L_630)


	//   ....[0]....
.L_630:
        /*007c*/ 	.word	0x00000070


	//   ....[1]....
        /*0080*/ 	.word	0x00000200


	//   ....[2]....
        /*0084*/ 	.word	0x00000250


	//   ....[3]....
        /*0088*/ 	.word	0x00000440


	//   ....[4]....
        /*008c*/ 	.word	0x00000670


	//   ....[5]....
        /*0090*/ 	.word	0x00001230


	//   ....[6]....
        /*0094*/ 	.word	0x00004f60


	//   ....[7]....
        /*0098*/ 	.word	0x00005c90


	//   ....[8]....
        /*009c*/ 	.word	0x00009330


	//----- nvinfo : EIATTR_REG_RECONFIG
	.align		4
.L_631:
        /*00a0*/ 	.byte	0x01, 0x54
	.zero		2


	//----- nvinfo : EIATTR_SYSCALL_OFFSETS
	.align		4
        /*00a4*/ 	.byte	0x04, 0x46
        /*00a6*/ 	.short	(.L_633 - .L_632)


	//   ....[0]....
.L_632:
        /*00a8*/ 	.word	0x00000e90


	//   ....[1]....
        /*00ac*/ 	.word	0x00000f80


	//   ....[2]....
        /*00b0*/ 	.word	0x000010e0


	//   ....[3]....
        /*00b4*/ 	.word	0x000011d0


	//   ....[4]....
        /*00b8*/ 	.word	0x00001450


	//   ....[5]....
        /*00bc*/ 	.word	0x00004790


	//   ....[6]....
        /*00c0*/ 	.word	0x000048d0


	//   ....[7]....
        /*00c4*/ 	.word	0x000049f0


	//   ....[8]....
        /*00c8*/ 	.word	0x00004b10


	//----- nvinfo : EIATTR_MBARRIER_INSTR_OFFSETS
	.align		4
.L_633:
        /*00cc*/ 	.byte	0x04, 0x39
        /*00ce*/ 	.short	(.L_635 - .L_634)


	//   ....[0]....
.L_634:
        /*00d0*/ 	.word	0x000002f0
        /*00d4*/ 	.word	0x000000ff
        /*00d8*/ 	.word	0x00026800
        /*00dc*/ 	.short	0x0100
        /*00de*/ 	.byte	0x06
	.zero		1


	//   ....[1]....
        /*00e0*/ 	.word	0x000003f0
        /*00e4*/ 	.word	0x000000ff
        /*00e8*/ 	.word	0x00026810
        /*00ec*/ 	.short	0x0100
        /*00ee*/ 	.byte	0x08
	.zero		1


	//   ....[2]....
        /*00f0*/ 	.word	0x00000400
        /*00f4*/ 	.word	0x000000ff
        /*00f8*/ 	.word	0x00026820
        /*00fc*/ 	.short	0x0100
        /*00fe*/ 	.byte	0x08
	.zero		1


	//   ....[3]....
        /*0100*/ 	.word	0x00000410
        /*0104*/ 	.word	0x000000ff
        /*0108*/ 	.word	0x00026818
        /*010c*/ 	.short	0x0100
        /*010e*/ 	.byte	0x08
	.zero		1


	//   ....[4]....
        /*0110*/ 	.word	0x00000420
        /*0114*/ 	.word	0x000000ff
        /*0118*/ 	.word	0x00026828
        /*011c*/ 	.short	0x0100
        /*011e*/ 	.byte	0x08
	.zero		1


	//   ....[5]....
        /*0120*/ 	.word	0x00000550
        /*0124*/ 	.word	0x000000ff
        /*0128*/ 	.word	0x00026830
        /*012c*/ 	.short	0x0100
        /*012e*/ 	.byte	0x08
	.zero		1


	//   ....[6]....
        /*0130*/ 	.word	0x00000560
        /*0134*/ 	.word	0x000000ff
        /*0138*/ 	.word	0x00026840
        /*013c*/ 	.short	0x0100
        /*013e*/ 	.byte	0x08
	.zero		1


	//   ....[7]....
        /*0140*/ 	.word	0x00000570
        /*0144*/ 	.word	0x000000ff
        /*0148*/ 	.word	0x00026838
        /*014c*/ 	.short	0x0100
        /*014e*/ 	.byte	0x08
	.zero		1


	//   ....[8]....
        /*0150*/ 	.word	0x00000580
        /*0154*/ 	.word	0x000000ff
        /*0158*/ 	.word	0x00026848
        /*015c*/ 	.short	0x0100
        /*015e*/ 	.byte	0x08
	.zero		1


	//   ....[9]....
        /*0160*/ 	.word	0x00001270
        /*0164*/ 	.word	0x00000002
        /*0168*/ 	.word	0x00026800
        /*016c*/ 	.short	0x010a
        /*016e*/ 	.byte	0x3f
	.zero		1


	//   ....[10]....
        /*0170*/ 	.word	0x00001310
        /*0174*/ 	.word	0x00000002
        /*0178*/ 	.word	0x00026800
        /*017c*/ 	.short	0x010a
        /*017e*/ 	.byte	0x3f
	.zero		1


	//   ....[11]....
        /*0180*/ 	.word	0x00001c90
        /*0184*/ 	.word	0x000000ff
        /*0188*/ 	.word	0x00026810
        /*018c*/ 	.short	0x010a
        /*018e*/ 	.byte	0x07
	.zero		1


	//   ....[12]....
        /*0190*/ 	.word	0x00001cd0
        /*0194*/ 	.word	0x000000ff
        /*0198*/ 	.word	0x00026810
        /*019c*/ 	.short	0x010a
        /*019e*/ 	.byte	0x07
	.zero		1


	//   ....[13]....
        /*01a0*/ 	.word	0x00002110
        /*01a4*/ 	.word	0x000000ff
        /*01a8*/ 	.word	0x00026830
        /*01ac*/ 	.short	0x010a
        /*01ae*/ 	.byte	0x07
	.zero		1


	//   ....[14]....
        /*01b0*/ 	.word	0x00002150
        /*01b4*/ 	.word	0x000000ff
        /*01b8*/ 	.word	0x00026830
        /*01bc*/ 	.short	0x010a
        /*01be*/ 	.byte	0x07
	.zero		1


	//   ....[15]....
        /*01c0*/ 	.word	0x00003fb0
        /*01c4*/ 	.word	0x000000ff
        /*01c8*/ 	.word	0x00000000
        /*01cc*/ 	.short	0x0101
        /*01ce*/ 	.byte	0x0a
	.zero		1


	//   ....[16]....
        /*01d0*/ 	.word	0x000042c0
        /*01d4*/ 	.word	0x000000ff
        /*01d8*/ 	.word	0x00000000
        /*01dc*/ 	.short	0x0101
        /*01de*/ 	.byte	0x07
	.zero		1


	//   ....[17]....
        /*01e0*/ 	.word	0x000070e0
        /*01e4*/ 	.word	0x00000010
        /*01e8*/ 	.word	0x00026820
        /*01ec*/ 	.short	0x010a
        /*01ee*/ 	.byte	0x3f
	.zero		1


	//   ....[18]....
        /*01f0*/ 	.word	0x000079f0
        /*01f4*/ 	.word	0x00000010
        /*01f8*/ 	.word	0x00026840
        /*01fc*/ 	.short	0x010a
        /*01fe*/ 	.byte	0x3f
	.zero		1


	//   ....[19]....
        /*0200*/ 	.word	0x00007d00
        /*0204*/ 	.word	0x00000010
        /*0208*/ 	.word	0x00026828
        /*020c*/ 	.short	0x010a
        /*020e*/ 	.byte	0x3f
	.zero		1


	//   ....[20]....
        /*0210*/ 	.word	0x00008010
        /*0214*/ 	.word	0x00000010
        /*0218*/ 	.word	0x00026848
        /*021c*/ 	.short	0x010a
        /*021e*/ 	.byte	0x3f
	.zero		1


	//   ....[21]....
        /*0220*/ 	.word	0x000082d0
        /*0224*/ 	.word	0x00000010
        /*0228*/ 	.word	0x00026820
        /*022c*/ 	.short	0x010a
        /*022e*/ 	.byte	0x3f
	.zero		1


	//   ....[22]....
        /*0230*/ 	.word	0x00008670
        /*0234*/ 	.word	0x00000010
        /*0238*/ 	.word	0x00026840
        /*023c*/ 	.short	0x010a
        /*023e*/ 	.byte	0x3f
	.zero		1


	//   ....[23]....
        /*0240*/ 	.word	0x00008950
        /*0244*/ 	.word	0x00000010
        /*0248*/ 	.word	0x00026828
        /*024c*/ 	.short	0x010a
        /*024e*/ 	.byte	0x3f
	.zero		1


	//   ....[24]....
        /*0250*/ 	.word	0x00008ce0
        /*0254*/ 	.word	0x00000003
        /*0258*/ 	.word	0x00026840
        /*025c*/ 	.short	0x010a
        /*025e*/ 	.byte	0x3f
	.zero		1


	//   ....[25]....
        /*0260*/ 	.word	0x00009190
        /*0264*/ 	.word	0x00000006
        /*0268*/ 	.word	0x00000000
        /*026c*/ 	.short	0x010a
        /*026e*/ 	.byte	0x3f
	.zero		1


	//   ....[26]....
        /*0270*/ 	.word	0x000091f0
        /*0274*/ 	.word	0x00000003
        /*0278*/ 	.word	0x00000000
        /*027c*/ 	.short	0x010a
        /*027e*/ 	.byte	0x3f
	.zero		1


	//   ....[27]....
        /*0280*/ 	.word	0x00009250
        /*0284*/ 	.word	0x00000000
        /*0288*/ 	.word	0x00000000
        /*028c*/ 	.short	0x010a
        /*028e*/ 	.byte	0x3f
	.zero		1


	//   ....[28]....
        /*0290*/ 	.word	0x00009280
        /*0294*/ 	.word	0x00000003
        /*0298*/ 	.word	0x00000000
        /*029c*/ 	.short	0x010a
        /*029e*/ 	.byte	0x3f
	.zero		1


	//   ....[29]....
        /*02a0*/ 	.word	0x00009360
        /*02a4*/ 	.word	0x00000002
        /*02a8*/ 	.word	0x00026800
        /*02ac*/ 	.short	0x010a
        /*02ae*/ 	.byte	0x3f
	.zero		1


	//   ....[30]....
        /*02b0*/ 	.word	0x000093c0
        /*02b4*/ 	.word	0x00000005
        /*02b8*/ 	.word	0x00026810
        /*02bc*/ 	.short	0x010a
        /*02be*/ 	.byte	0x3f
	.zero		1


	//   ....[31]....
        /*02c0*/ 	.word	0x00009420
        /*02c4*/ 	.word	0x00000005
        /*02c8*/ 	.word	0x00026830
        /*02cc*/ 	.short	0x010a
        /*02ce*/ 	.byte	0x3f
	.zero		1


	//   ....[32]....
        /*02d0*/ 	.word	0x00009470
        /*02d4*/ 	.word	0x00000010
        /*02d8*/ 	.word	0x00026820
        /*02dc*/ 	.short	0x010a
        /*02de*/ 	.byte	0x3f
	.zero		1


	//   ....[33]....
        /*02e0*/ 	.word	0x000094c0
        /*02e4*/ 	.word	0x00000010
        /*02e8*/ 	.word	0x00026840
        /*02ec*/ 	.short	0x010a
        /*02ee*/ 	.byte	0x3f
	.zero		1


	//   ....[34]....
        /*02f0*/ 	.word	0x00009510
        /*02f4*/ 	.word	0x00000010
        /*02f8*/ 	.word	0x00026828
        /*02fc*/ 	.short	0x010a
        /*02fe*/ 	.byte	0x3f
	.zero		1


	//   ....[35]....
        /*0300*/ 	.word	0x00009560
        /*0304*/ 	.word	0x00000010
        /*0308*/ 	.word	0x00026848
        /*030c*/ 	.short	0x010a
        /*030e*/ 	.byte	0x3f
	.zero		1


	//   ....[36]....
        /*0310*/ 	.word	0x000095c0
        /*0314*/ 	.word	0x00000010
        /*0318*/ 	.word	0x00026820
        /*031c*/ 	.short	0x010a
        /*031e*/ 	.byte	0x3f
	.zero		1


	//   ....[37]....
        /*0320*/ 	.word	0x00009610
        /*0324*/ 	.word	0x00000010
        /*0328*/ 	.word	0x00026840
        /*032c*/ 	.short	0x010a
        /*032e*/ 	.byte	0x3f
	.zero		1


	//   ....[38]....
        /*0330*/ 	.word	0x00009660
        /*0334*/ 	.word	0x00000010
        /*0338*/ 	.word	0x00026828
        /*033c*/ 	.short	0x010a
        /*033e*/ 	.byte	0x3f
	.zero		1


	//   ....[39]....
        /*0340*/ 	.word	0x000096b0
        /*0344*/ 	.word	0x00000003
        /*0348*/ 	.word	0x00026840
        /*034c*/ 	.short	0x010a
        /*034e*/ 	.byte	0x3f
	.zero		1


	//   ....[40]....
        /*0350*/ 	.word	0x00009780
        /*0354*/ 	.word	0x00000006
        /*0358*/ 	.word	0x00000000
        /*035c*/ 	.short	0x010a
        /*035e*/ 	.byte	0x3f
	.zero		1


	//   ....[41]....
        /*0360*/ 	.word	0x000097d0
        /*0364*/ 	.word	0x00000003
        /*0368*/ 	.word	0x00000000
        /*036c*/ 	.short	0x010a
        /*036e*/ 	.byte	0x3f
	.zero		1


	//   ....[42]....
        /*0370*/ 	.word	0x00009820
        /*0374*/ 	.word	0x00000000
        /*0378*/ 	.word	0x00000000
        /*037c*/ 	.short	0x010a
        /*037e*/ 	.byte	0x3f
	.zero		1


	//----- nvinfo : EIATTR_NUM_MBARRIERS
	.align		4
.L_635:
        /*0380*/ 	.byte	0x03, 0x38
        /*0382*/ 	.short	0x0009


	//----- nvinfo : EIATTR_EXIT_INSTR_OFFSETS
	.align		4
        /*0384*/ 	.byte	0x04, 0x1c
        /*0386*/ 	.short	(.L_637 - .L_636)


	//   ....[0]....
.L_636:
        /*0388*/ 	.word	0x00000920


	//   ....[1]....
        /*038c*/ 	.word	0x00005460


	//   ....[2]....
        /*0390*/ 	.word	0x00005c40


	//   ....[3]....
        /*0394*/ 	.word	0x000092d0


	//----- nvinfo : EIATTR_MAX_THREADS
	.align		4
.L_637:
        /*0398*/ 	.byte	0x04, 0x05
        /*039a*/ 	.short	(.L_639 - .L_638)
.L_638:
        /*039c*/ 	.word	0x00000180
        /*03a0*/ 	.word	0x00000001
        /*03a4*/ 	.word	0x00000001


	//----- nvinfo : EIATTR_CRS_STACK_SIZE
	.align		4
.L_639:
        /*03a8*/ 	.byte	0x04, 0x1e
        /*03aa*/ 	.short	(.L_641 - .L_640)
.L_640:
        /*03ac*/ 	.word	0x00000000


	//----- nvinfo : EIATTR_CBANK_PARAM_SIZE
	.align		4
.L_641:
        /*03b0*/ 	.byte	0x03, 0x19
        /*03b2*/ 	.short	0x0970


	//----- nvinfo : EIATTR_PARAM_CBANK
	.align		4
        /*03b4*/ 	.byte	0x04, 0x0a
        /*03b6*/ 	.short	(.L_643 - .L_642)
	.align		4
.L_642:
        /*03b8*/ 	.word	index@(.nv.constant0._ZN7cutlass13device_kernelIN5flash11enable_sm90INS1_16FlashAttnBwdSm90INS1_25CollectiveMainloopBwdSm90ILi2ELi2ELi2EN4cute5tupleIJNS5_1CILi1EEES8_S8_EEENS6_IJNS7_ILi64EEENS7_ILi128EEENS7_ILi96EEEEEENS_6half_tEfNS_4arch4Sm90ELb1ELb0ELb0ELb0ELb0ELb1ELb0ELb0ELi2ELi1ELi2ELi1ELb1EEENS1_21CollectiveEpilogueBwdISD_SE_SG_Li256ELb0ELb0ELi1EEENS1_25SingleTileBwdLPTSchedulerILb0ELi128ELb0EEEEEEEEEvNT_6ParamsE)
        /*03bc*/ 	.short	0x0210
        /*03be*/ 	.short	0x0970


	//----- nvinfo : EIATTR_SW_WAR
	.align		4
.L_643:
        /*03c0*/ 	.byte	0x04, 0x36
        /*03c2*/ 	.short	(.L_645 - .L_644)
.L_644:
        /*03c4*/ 	.word	0x00000008
.L_645:


//--------------------- .nv.info._ZN7cutlass13device_kernelIN5flash11enable_sm90INS1_16FlashAttnBwdSm90INS1_25CollectiveMainloopBwdSm90ILi2ELi2ELi2EN4cute5tupleIJNS5_1CILi1EEES8_S8_EEENS6_IJNS7_ILi64EEENS7_ILi128EEENS7_ILi96EEEEEENS_6half_tEfNS_4arch4Sm90ELb1ELb0ELb0ELb0ELb1ELb1ELb0ELb0ELi2ELi1ELi2ELi1ELb1EEENS1_21CollectiveEpilogueBwdISD_SE_SG_Li256ELb0ELb0ELi1EEENS1_25SingleTileBwdLPTSchedulerILb0ELi128ELb1EEEEEEEEEvNT_6ParamsE --------------------------
	.section	.nv.info._ZN7cutlass13device_kernelIN5flash11enable_sm90INS1_16FlashAttnBwdSm90INS1_25CollectiveMainloopBwdSm90ILi2ELi2ELi2EN4cute5tupleIJNS5_1CILi1EEES8_S8_EEENS6_IJNS7_ILi64EEENS7_ILi128EEENS7_ILi96EEEEEENS_6half_tEfNS_4arch4Sm90ELb1ELb0ELb0ELb0ELb1ELb1ELb0ELb0ELi2ELi1ELi2ELi1ELb1EEENS1_21CollectiveEpilogueBwdISD_SE_SG_Li256ELb0ELb0ELi1EEENS1_25SingleTileBwdLPTSchedulerILb0ELi128ELb1EEEEEEEEEvNT_6ParamsE,"",@"SHT_CUDA_INFO"
	.sectionflags	@""
	.align	4


	//----- nvinfo : EIATTR_CUDA_API_VERSION
	.align		4
        /*0000*/ 	.byte	0x04, 0x37
        /*0002*/ 	.short	(.L_647 - .L_646)
.L_646:
        /*0004*/ 	.word	0x00000082


	//----- nvinfo : EIATTR_KPARAM_INFO
	.align		4
.L_647:
        /*0008*/ 	.byte	0x04, 0x17
        /*000a*/ 	.short	(.L_649 - .L_648)
.L_648:
        /*000c*/ 	.word	0x00000000
        /*0010*/ 	.short	0x0000
        /*0012*/ 	.short	0x0070
        /*0014*/ 	.byte	0x00, 0xf0, 0x01, 0x24


	//----- nvinfo : EIATTR_SPARSE_MMA_MASK
	.align		4
.L_649:
        /*0018*/ 	.byte	0x03, 0x50
        /*001a*/ 	.short	0x0000


	//----- nvinfo : EIATTR_MAXREG_COUNT
	.align		4
        /*001c*/ 	.byte	0x03, 0x1b
        /*001e*/ 	.short	0x00a8


	//----- nvinfo : EIATTR_NUM_BARRIERS
	.align		4
        /*0020*/ 	.byte	0x02, 0x4c
        /*0022*/ 	.byte	0x10
	.zero		1


	//----- nvinfo : EIATTR_EXTERNS
	.align		4
        /*0024*/ 	.byte	0x04, 0x0f
        /*0026*/ 	.short	(.L_651 - .L_650)


	//   ....[0]....
	.align		4
.L_650:
        /*0028*/ 	.word	index@(__assertfail)


	//----- nvinfo : EIATTR_ANNOTATIONS
	.align		4
.L_651:
        /*002c*/ 	.byte	0x04, 0x55
        /*002e*/ 	.short	(.L_653 - .L_652)


	//   ....[0]....
.L_652:
        /*0030*/ 	.word	0x00000001
        /*0034*/ 	.byte	0x80, 0x83, 0x00, 0x00, 0x01, 0x00, 0x00, 0x00, 0x30, 0x90, 0x00, 0x00


	//----- nvinfo : EIATTR_MERCURY_ISA_VERSION
	.align		4
.L_653:
        /*0040*/ 	.byte	0x03, 0x5f
        /*0042*/ 	.short	0x0101


	//----- nvinfo : EIATTR_INT_WARP_WIDE_INSTR_OFFSETS
	.align		4
        /*0044*/ 	.byte	0x04, 0x31
        /*0046*/ 	.short	(.L_655 - .L_654)


	//   ....[0]....
.L_654:
        /*0048*/ 	.word	0x000001f0


	//   ....[1]....
        /*004c*/ 	.word	0x00000220


	//   ....[2]....
        /*0050*/ 	.word	0x00006880


	//   ....[3]....
        /*0054*/ 	.word	0x00006ef0


	//   ....[4]....
        /*0058*/ 	.word	0x00007410


	//----- nvinfo : EIATTR_COOP_GROUP_MASK_REGIDS
	.align		4
.L_655:
        /*005c*/ 	.byte	0x04, 0x29
        /*005e*/ 	.short	(.L_657 - .L_656)


	//   ....[0]....
.L_656:
        /*0060*/ 	.word	0xffffffff


	//   ....[1]....
        /*0064*/ 	.word	0xffffffff


	//   ....[2]....
        /*0068*/ 	.word	0xffffffff


	//   ....[3]....
        /*006c*/ 	.word	0xffffffff


	//   ....[4]....
        /*0070*/ 	.word	0xffffffff


	//   ....[5]....
        /*0074*/ 	.word	0xffffffff


	//   ....[6]....
        /*0078*/ 	.word	0xffffffff


	//   ....[7]....
        /*007c*/ 	.word	0xffffffff


	//   ....[8]....
        /*0080*/ 	.word	0xffffffff


	//   ....[9]....
        /*0084*/ 	.word	0xffffffff


	//   ....[10]....
        /*0088*/ 	.word	0xffffffff


	//   ....[11]....
        /*008c*/ 	.word	0xffffffff


	//   ....[12]....
        /*0090*/ 	.word	0xffffffff


	//   ....[13]....
        /*0094*/ 	.word	0xffffffff


	//   ....[14]....
        /*0098*/ 	.word	0x0500000f


	//   ....[15]....
        /*009c*/ 	.word	0x0500000f


	//   ....[16]....
        /*00a0*/ 	.word	0x0500000f


	//   ....[17]....
        /*00a4*/ 	.word	0x0500000f


	//----- nvinfo : EIATTR_COOP_GROUP_INSTR_OFFSETS
	.align		4
.L_657:
        /*00a8*/ 	.byte	0x04, 0x28
        /*00aa*/ 	.short	(.L_659 - .L_658)


	//   ....[0]....
.L_658:
        /*00ac*/ 	.word	0x00000070


	//   ....[1]....
        /*00b0*/ 	.word	0x00000200


	//   ....[2]....
        /*00b4*/ 	.word	0x00000250


	//   ....[3]....
        /*00b8*/ 	.word	0x00000440


	//   ....[4]....
        /*00bc*/ 	.word	0x00000680


	//   ....[5]....
        /*00c0*/ 	.word	0x00001270


	//   ....[6]....
        /*00c4*/ 	.word	0x00004f40


	//   ....[7]....
        /*00c8*/ 	.word	0x00005cb0


	//   ....[8]....
        /*00cc*/ 	.word	0x00006480


	//   ....[9]....
        /*00d0*/ 	.word	0x000067b0


	//   ....[10]....
        /*00d4*/ 	.word	0x00006b70


	//   ....[11]....
        /*00d8*/ 	.word	0x00006e20


	//   ....[12]....
        /*00dc*/ 	.word	0x000070d0


	//   ....[13]....
        /*00e0*/ 	.word	0x00007340


	//   ....[14]....
        /*00e4*/ 	.word	0x00009d50


	//   ....[15]....
        /*00e8*/ 	.word	0x00009ec0


	//   ....[16]....
        /*00ec*/ 	.word	0x00009f30


	//   ....[17]....
        /*00f0*/ 	.word	0x00009fa0


	//----- nvinfo : EIATTR_REG_RECONFIG
	.align		4
.L_659:
        /*00f4*/ 	.byte	0x01, 0x54
	.zero		2


	//----- nvinfo : EIATTR_SYSCALL_OFFSETS
	.align		4
        /*00f8*/ 	.byte	0x04, 0x46
        /*00fa*/ 	.short	(.L_661 - .L_660)


	//   ....[0]....
.L_660:
        /*00fc*/ 	.word	0x00000ed0


	//   ....[1]....
        /*0100*/ 	.word	0x00000fc0


	//   ....[2]....
        /*0104*/ 	.word	0x00001120


	//   ....[3]....
        /*0108*/ 	.word	0x00001210


	//   ....[4]....
        /*010c*/ 	.word	0x00001490


	//   ....[5]....
        /*0110*/ 	.word	0x00004770


	//   ....[6]....
        /*0114*/ 	.word	0x000048b0


	//   ....[7]....
        /*0118*/ 	.word	0x000049d0


	//   ....[8]....
        /*011c*/ 	.word	0x00004af0


	//----- nvinfo : EIATTR_MBARRIER_INSTR_OFFSETS
	.align		4
.L_661:
        /*0120*/ 	.byte	0x04, 0x39
        /*0122*/ 	.short	(.L_663 - .L_662)


	//   ....[0]....
.L_662:
        /*0124*/ 	.word	0x000002f0
        /*0128*/ 	.word	0x000000ff
        /*012c*/ 	.word	0x00026800
        /*0130*/ 	.short	0x0100
        /*0132*/ 	.byte	0x06
	.zero		1


	//   ....[1]....
        /*0134*/ 	.word	0x000003f0
        /*0138*/ 	.word	0x000000ff
        /*013c*/ 	.word	0x00026810
        /*0140*/ 	.short	0x0100
        /*0142*/ 	.byte	0x08
	.zero		1


	//   ....[2]....
        /*0144*/ 	.word	0x00000400
        /*0148*/ 	.word	0x000000ff
        /*014c*/ 	.word	0x00026820
        /*0150*/ 	.short	0x0100
        /*0152*/ 	.byte	0x08
	.zero		1


	//   ....[3]....
        /*0154*/ 	.word	0x00000410
        /*0158*/ 	.word	0x000000ff
        /*015c*/ 	.word	0x00026818
        /*0160*/ 	.short	0x0100
        /*0162*/ 	.byte	0x08
	.zero		1


	//   ....[4]....
        /*0164*/ 	.word	0x00000420
        /*0168*/ 	.word	0x000000ff
        /*016c*/ 	.word	0x00026828
        /*0170*/ 	.short	0x0100
        /*0172*/ 	.byte	0x08
	.zero		1


	//   ....[5]....
        /*0174*/ 	.word	0x00000550
        /*0178*/ 	.word	0x000000ff
        /*017c*/ 	.word	0x00026830
        /*0180*/ 	.short	0x0100
        /*0182*/ 	.byte	0x08
	.zero		1


	//   ....[6]....
        /*0184*/ 	.word	0x00000560
        /*0188*/ 	.word	0x000000ff
        /*018c*/ 	.word	0x00026840
        /*0190*/ 	.short	0x0100
        /*0192*/ 	.byte	0x08
	.zero		1


	//   ....[7]....
        /*0194*/ 	.word	0x00000570
        /*0198*/ 	.word	0x000000ff
        /*019c*/ 	.word	0x00026838
        /*01a0*/ 	.short	0x0100
        /*01a2*/ 	.byte	0x08
	.zero		1


	//   ....[8]....
        /*01a4*/ 	.word	0x00000580
        /*01a8*/ 	.word	0x000000ff
        /*01ac*/ 	.word	0x00026848
        /*01b0*/ 	.short	0x0100
        /*01b2*/ 	.byte	0x08
	.zero		1


	//   ....[9]....
        /*01b4*/ 	.word	0x000012b0
        /*01b8*/ 	.word	0x00000002
        /*01bc*/ 	.word	0x00026800
        /*01c0*/ 	.short	0x010a
        /*01c2*/ 	.byte	0x3f
	.zero		1


	//   ....[10]....
        /*01c4*/ 	.word	0x00001350
        /*01c8*/ 	.word	0x00000002
        /*01cc*/ 	.word	0x00026800
        /*01d0*/ 	.short	0x010a
        /*01d2*/ 	.byte	0x3f
	.zero		1


	//   ....[11]....
        /*01d4*/ 	.word	0x00001cd0
        /*01d8*/ 	.word	0x000000ff
        /*01dc*/ 	.word	0x00026810
        /*01e0*/ 	.short	0x010a
        /*01e2*/ 	.byte	0x08
	.zero		1


	//   ....[12]....
        /*01e4*/ 	.word	0x00001d10
        /*01e8*/ 	.word	0x000000ff
        /*01ec*/ 	.word	0x00026810
        /*01f0*/ 	.short	0x010a
        /*01f2*/ 	.byte	0x08
	.zero		1


	//   ....[13]....
        /*01f4*/ 	.word	0x00002150
        /*01f8*/ 	.word	0x000000ff
        /*01fc*/ 	.word	0x00026830
        /*0200*/ 	.short	0x010a
        /*0202*/ 	.byte	0x08
	.zero		1


	//   ....[14]....
        /*0204*/ 	.word	0x00002190
        /*0208*/ 	.word	0x000000ff
        /*020c*/ 	.word	0x00026830
        /*0210*/ 	.short	0x010a
        /*0212*/ 	.byte	0x08
	.zero		1


	//   ....[15]....
        /*0214*/ 	.word	0x00003fb0
        /*0218*/ 	.word	0x000000ff
        /*021c*/ 	.word	0x00000000
        /*0220*/ 	.short	0x0101
        /*0222*/ 	.byte	0x0b
	.zero		1


	//   ....[16]....
        /*0224*/ 	.word	0x000042a0
        /*0228*/ 	.word	0x000000ff
        /*022c*/ 	.word	0x00000000
        /*0230*/ 	.short	0x0101
        /*0232*/ 	.byte	0x08
	.zero		1


	//   ....[17]....
        /*0234*/ 	.word	0x00007b00
        /*0238*/ 	.word	0x00000010
        /*023c*/ 	.word	0x00026820
        /*0240*/ 	.short	0x010a
        /*0242*/ 	.byte	0x3f
	.zero		1


	//   ....[18]....
        /*0244*/ 	.word	0x00008410
        /*0248*/ 	.word	0x00000010
        /*024c*/ 	.word	0x00026840
        /*0250*/ 	.short	0x010a
        /*0252*/ 	.byte	0x3f
	.zero		1


	//   ....[19]....
        /*0254*/ 	.word	0x00008720
        /*0258*/ 	.word	0x00000010
        /*025c*/ 	.word	0x00026828
        /*0260*/ 	.short	0x010a
        /*0262*/ 	.byte	0x3f
	.zero		1


	//   ....[20]....
        /*0264*/ 	.word	0x00008a30
        /*0268*/ 	.word	0x00000010
        /*026c*/ 	.word	0x00026848
        /*0270*/ 	.short	0x010a
        /*0272*/ 	.byte	0x3f
	.zero		1


	//   ....[21]....
        /*0274*/ 	.word	0x00008cf0
        /*0278*/ 	.word	0x00000010
        /*027c*/ 	.word	0x00026820
        /*0280*/ 	.short	0x010a
        /*0282*/ 	.byte	0x3f
	.zero		1


	//   ....[22]....
        /*0284*/ 	.word	0x00009090
        /*0288*/ 	.word	0x00000010
        /*028c*/ 	.word	0x00026840
        /*0290*/ 	.short	0x010a
        /*0292*/ 	.byte	0x3f
	.zero		1


	//   ....[23]....
        /*0294*/ 	.word	0x00009370
        /*0298*/ 	.word	0x00000010
        /*029c*/ 	.word	0x00026828
        /*02a0*/ 	.short	0x010a
        /*02a2*/ 	.byte	0x3f
	.zero		1


	//   ....[24]....
        /*02a4*/ 	.word	0x00009700
        /*02a8*/ 	.word	0x00000003
        /*02ac*/ 	.word	0x00026840
        /*02b0*/ 	.short	0x010a
        /*02b2*/ 	.byte	0x3f
	.zero		1


	//   ....[25]....
        /*02b4*/ 	.word	0x00009bb0
        /*02b8*/ 	.word	0x00000006
        /*02bc*/ 	.word	0x00000000
        /*02c0*/ 	.short	0x010a
        /*02c2*/ 	.byte	0x3f
	.zero		1


	//   ....[26]....
        /*02c4*/ 	.word	0x00009c10
        /*02c8*/ 	.word	0x00000003
        /*02cc*/ 	.word	0x00000000
        /*02d0*/ 	.short	0x010a
        /*02d2*/ 	.byte	0x3f
	.zero		1


	//   ....[27]....
        /*02d4*/ 	.word	0x00009c70
        /*02d8*/ 	.word	0x00000000
        /*02dc*/ 	.word	0x00000000
        /*02e0*/ 	.short	0x010a
        /*02e2*/ 	.byte	0x3f
	.zero		1


	//   ....[28]....
        /*02e4*/ 	.word	0x00009ca0
        /*02e8*/ 	.word	0x00000003
        /*02ec*/ 	.word	0x00000000
        /*02f0*/ 	.short	0x010a
        /*02f2*/ 	.byte	0x3f
	.zero		1


	//   ....[29]....
        /*02f4*/ 	.word	0x00009d80
        /*02f8*/ 	.word	0x00000002
        /*02fc*/ 	.word	0x00026800
        /*0300*/ 	.short	0x010a
        /*0302*/ 	.byte	0x3f
	.zero		1


	//   ....[30]....
        /*0304*/ 	.word	0x00009de0
        /*0308*/ 	.word	0x00000005
        /*030c*/ 	.word	0x00026810
        /*0310*/ 	.short	0x010a
        /*0312*/ 	.byte	0x3f
	.zero		1


	//   ....[31]....
        /*0314*/ 	.word	0x00009e40
        /*0318*/ 	.word	0x00000005
        /*031c*/ 	.word	0x00026830
        /*0320*/ 	.short	0x010a
        /*0322*/ 	.byte	0x3f
	.zero		1


	//   ....[32]....
        /*0324*/ 	.word	0x00009fe0
        /*0328*/ 	.word	0x00000010
        /*032c*/ 	.word	0x00026820
        /*0330*/ 	.short	0x010a
        /*0332*/ 	.byte	0x3f
	.zero		1


	//   ....[33]....
        /*0334*/ 	.word	0x0000a030
        /*0338*/ 	.word	0x00000010
        /*033c*/ 	.word	0x00026840
        /*0340*/ 	.short	0x010a
        /*0342*/ 	.byte	0x3f
	.zero		1


	//   ....[34]....
        /*0344*/ 	.word	0x0000a080
        /*0348*/ 	.word	0x00000010
        /*034c*/ 	.word	0x00026828
        /*0350*/ 	.short	0x010a
        /*0352*/ 	.byte	0x3f
	.zero		1


	//   ....[35]....
        /*0354*/ 	.word	0x0000a0d0
        /*0358*/ 	.word	0x00000010
        /*035c*/ 	.word	0x00026848
        /*0360*/ 	.short	0x010a
        /*0362*/ 	.byte	0x3f
	.zero		1


	//   ....[36]....
        /*0364*/ 	.word	0x0000a130
        /*0368*/ 	.word	0x00000010
        /*036c*/ 	.word	0x00026820
        /*0370*/ 	.short	0x010a
        /*0372*/ 	.byte	0x3f
	.zero		1


	//   ....[37]....
        /*0374*/ 	.word	0x0000a180
        /*0378*/ 	.word	0x00000010
        /*037c*/ 	.word	0x00026840
        /*0380*/ 	.short	0x010a
        /*0382*/ 	.byte	0x3f
	.zero		1


	//   ....[38]....
        /*0384*/ 	.word	0x0000a1d0
        /*0388*/ 	.word	0x00000010
        /*038c*/ 	.word	0x00026828
        /*0390*/ 	.short	0x010a
        /*0392*/ 	.byte	0x3f
	.zero		1


	//   ....[39]....
        /*0394*/ 	.word	0x0000a220
        /*0398*/ 	.word	0x00000003
        /*039c*/ 	.word	0x00026840
        /*03a0*/ 	.short	0x010a
        /*03a2*/ 	.byte	0x3f
	.zero		1


	//   ....[40]....
        /*03a4*/ 	.word	0x0000a2f0
        /*03a8*/ 	.word	0x00000006
        /*03ac*/ 	.word	0x00000000
        /*03b0*/ 	.short	0x010a
        /*03b2*/ 	.byte	0x3f
	.zero		1


	//   ....[41]....
        /*03b4*/ 	.word	0x0000a340
        /*03b8*/ 	.word	0x00000003
        /*03bc*/ 	.word	0x00000000
        /*03c0*/ 	.short	0x010a
        /*03c2*/ 	.byte	0x3f
	.zero		1


	//   ....[42]....
        /*03c4*/ 	.word	0x0000a390
        /*03c8*/ 	.word	0x00000000
        /*03cc*/ 	.word	0x00000000
        /*03d0*/ 	.short	0x010a
        /*03d2*/ 	.byte	0x3f
	.zero		1


	//----- nvinfo : EIATTR_NUM_MBARRIERS
	.align		4
.L_663:
        /*03d4*/ 	.byte	0x03, 0x38
        /*03d6*/ 	.short	0x0009


	//----- nvinfo : EIATTR_EXIT_INSTR_OFFSETS
	.align		4
        /*03d8*/ 	.byte	0x04, 0x1c
        /*03da*/ 	.short	(.L_665 - .L_664)


	//   ....[0]....
.L_664:
        /*03dc*/ 	.word	0x00000960


	//   ....[1]....
        /*03e0*/ 	.word	0x00005470


	//   ....[2]....
        /*03e4*/ 	.word	0x00005c60


	//   ....[3]....
        /*03e8*/ 	.word	0x00009cf0


	//----- nvinfo : EIATTR_MAX_THREADS
	.align		4
.L_665:
        /*03ec*/ 	.byte	0x04, 0x05
        /*03ee*/ 	.short	(.L_667 - .L_666)
.L_666:
        /*03f0*/ 	.word	0x00000180
        /*03f4*/ 	.word	0x00000001
        /*03f8*/ 	.word	0x00000001


	//----- nvinfo : EIATTR_CRS_STACK_SIZE
	.align		4
.L_667:
        /*03fc*/ 	.byte	0x04, 0x1e
        /*03fe*/ 	.short	(.L_669 - .L_668)
.L_668:
        /*0400*/ 	.word	0x00000000


	//----- nvinfo : EIATTR_CBANK_PARAM_SIZE
	.align		4
.L_669:
        /*0404*/ 	.byte	0x03, 0x19
        /*0406*/ 	.short	0x0970


	//----- nvinfo : EIATTR_PARAM_CBANK
	.align		4
        /*0408*/ 	.byte	0x04, 0x0a
        /*040a*/ 	.short	(.L_671 - .L_670)
	.align		4
.L_670:
        /*040c*/ 	.word	index@(.nv.constant0._ZN7cutlass13device_kernelIN5flash11enable_sm90INS1_16FlashAttnBwdSm90INS1_25CollectiveMainloopBwdSm90ILi2ELi2ELi2EN4cute5tupleIJNS5_1CILi1EEES8_S8_EEENS6_IJNS7_ILi64EEENS7_ILi128EEENS7_ILi96EEEEEENS_6half_tEfNS_4arch4Sm90ELb1ELb0ELb0ELb0ELb1ELb1ELb0ELb0ELi2ELi1ELi2ELi1ELb1EEENS1_21CollectiveEpilogueBwdISD_SE_SG_Li256ELb0ELb0ELi1EEENS1_25SingleTileBwdLPTSchedulerILb0ELi128ELb1EEEEEEEEEvNT_6ParamsE)
        /*0410*/ 	.short	0x0210
        /*0412*/ 	.short	0x0970


	//----- nvinfo : EIATTR_SW_WAR
	.align		4
.L_671:
        /*0414*/ 	.byte	0x04, 0x36
        /*0416*/ 	.short	(.L_673 - .L_672)
.L_672:
        /*0418*/ 	.word	0x00000008
.L_673:


//--------------------- .nv.info._ZN7cutlass13device_kernelIN5flash11enable_sm90INS1_16FlashAttnBwdSm90INS1_25CollectiveMainloopBwdSm90ILi2ELi2ELi2EN4cute5tupleIJNS5_1CILi1EEES8_S8_EEENS6_IJNS7_ILi64EEENS7_ILi128EEENS7_ILi96EEEEEENS_6half_tEfNS_4arch4Sm90ELb1ELb0ELb0ELb0ELb0ELb1ELb0ELb0ELi2ELi1ELi2ELi1ELb1EEENS1_24CollectiveEpilogueBwdGQAISD_fSG_Li256ELb0ELb0EEENS1_25SingleTileBwdLPTSchedulerILb0ELi128ELb0EEEEEEEEEvNT_6ParamsE --------------------------
	.section	.nv.info._ZN7cutlass13device_kernelIN5flash11enable_sm90INS1_16FlashAttnBwdSm90INS1_25CollectiveMainloopBwdSm90ILi2ELi2ELi2EN4cute5tupleIJNS5_1CILi1EEES8_S8_EEENS6_IJNS7_ILi64EEENS7_ILi128EEENS7_ILi96EEEEEENS_6half_tEfNS_4arch4Sm90ELb1ELb0ELb0ELb0ELb0ELb1ELb0ELb0ELi2ELi1ELi2ELi1ELb1EEENS1_24CollectiveEpilogueBwdGQAISD_fSG_Li256ELb0ELb0EEENS1_25SingleTileBwdLPTSchedulerILb0ELi128ELb0EEEEEEEEEvNT_6ParamsE,"",@"SHT_CUDA_INFO"
	.sectionflags	@""
	.align	4


	//----- nvinfo : EIATTR_CUDA_API_VERSION
	.align		4
        /*0000*/ 	.byte	0x04, 0x37
        /*0002*/ 	.short	(.L_675 - .L_674)
.L_674:
        /*0004*/ 	.word	0x00000082


	//----- nvinfo : EIATTR_KPARAM_INFO
	.align		4
.L_675:
        /*0008*/ 	.byte	0x04, 0x17
        /*000a*/ 	.short	(.L_677 - .L_676)
.L_676:
        /*000c*/ 	.word	0x00000000
        /*0010*/ 	.short	0x0000
        /*0012*/ 	.short	0x0070
        /*0014*/ 	.byte	0x00, 0xf0, 0x01, 0x1c


	//----- nvinfo : EIATTR_SPARSE_MMA_MASK
	.align		4
.L_677:
        /*0018*/ 	.byte	0x03, 0x50
        /*001a*/ 	.short	0x0000


	//----- nvinfo : EIATTR_MAXREG_COUNT
	.align		4
        /*001c*/ 	.byte	0x03, 0x1b
        /*001e*/ 	.short	0x00a8


	//----- nvinfo : EIATTR_NUM_BARRIERS
	.align		4
        /*0020*/ 	.byte	0x02, 0x4c
        /*0022*/ 	.byte	0x10
	.zero		1


	//----- nvinfo : EIATTR_EXTERNS
	.align		4
        /*0024*/ 	.byte	0x04, 0x0f
        /*0026*/ 	.short	(.L_679 - .L_678)


	//   ....[0]....
	.align		4
.L_678:
        /*0028*/ 	.word	index@(__assertfail)


	//----- nvinfo : EIATTR_ANNOTATIONS
	.align		4
.L_679:
        /*002c*/ 	.byte	0x04, 0x55
        /*002e*/ 	.short	(.L_681 - .L_680)


	//   ....[0]....
.L_680:
        /*0030*/ 	.word	0x00000001
        /*0034*/ 	.byte	0x40, 0x6a, 0x00, 0x00, 0x01, 0x00, 0x00, 0x00, 0xf0, 0x76, 0x00, 0x00


	//----- nvinfo : EIATTR_MERCURY_ISA_VERSION
	.align		4
.L_681:
        /*0040*/ 	.byte	0x03, 0x5f
        /*0042*/ 	.short	0x0101


	//----- nvinfo : EIATTR_INT_WARP_WIDE_INSTR_OFFSETS
	.align		4
        /*0044*/ 	.byte	0x04, 0x31
        /*0046*/ 	.short	(.L_683 - .L_682)


	//   ....[0]....
.L_682:
        /*0048*/ 	.word	0x00000190


	//   ....[1]....
        /*004c*/ 	.word	0x000001c0


	//----- nvinfo : EIATTR_COOP_GROUP_MASK_REGIDS
	.align		4
.L_683:
        /*0050*/ 	.byte	0x04, 0x29
        /*0052*/ 	.short	(.L_685 - .L_684)


	//   ....[0]....
.L_684:
        /*0054*/ 	.word	0xffffffff


	//   ....[1]....
        /*0058*/ 	.word	0xffffffff


	//   ....[2]....
        /*005c*/ 	.word	0xffffffff


	//   ....[3]....
        /*0060*/ 	.word	0xffffffff


	//   ....[4]....
        /*0064*/ 	.word	0xffffffff


	//   ....[5]....
        /*0068*/ 	.word	0xffffffff


	//   ....[6]....
        /*006c*/ 	.word	0xffffffff


	//   ....[7]....
        /*0070*/ 	.word	0x0500000f


	//----- nvinfo : EIATTR_COOP_GROUP_INSTR_OFFSETS
	.align		4
.L_685:
        /*0074*/ 	.byte	0x04, 0x28
        /*0076*/ 	.short	(.L_687 - .L_686)


	//   ....[0]....
.L_686:
        /*0078*/ 	.word	0x00000070


	//   ....[1]....
        /*007c*/ 	.word	0x000001a0


	//   ....[2]....
        /*0080*/ 	.word	0x000001f0


	//   ....[3]....
        /*0084*/ 	.word	0x000003e0


	//   ....[4]....
        /*0088*/ 	.word	0x00000620


	//   ....[5]....
        /*008c*/ 	.word	0x000011e0


	//   ....[6]....
        /*0090*/ 	.word	0x00004d80


	//   ....[7]....
        /*0094*/ 	.word	0x00008410


	//----- nvinfo : EIATTR_REG_RECONFIG
	.align		4
.L_687:
        /*0098*/ 	.byte	0x01, 0x54
	.zero		2


	//----- nvinfo : EIATTR_SYSCALL_OFFSETS
	.align		4
        /*009c*/ 	.byte	0x04, 0x46
        /*009e*/ 	.short	(.L_689 - .L_688)


	//   ....[0]....
.L_688:
        /*00a0*/ 	.word	0x00000e40


	//   ....[1]....
        /*00a4*/ 	.word	0x00000f30


	//   ....[2]....
        /*00a8*/ 	.word	0x00001090


	//   ....[3]....
        /*00ac*/ 	.word	0x00001180


	//   ....[4]....
        /*00b0*/ 	.word	0x00001400


	//----- nvinfo : EIATTR_MBARRIER_INSTR_OFFSETS
	.align		4
.L_689:
        /*00b4*/ 	.byte	0x04, 0x39
        /*00b6*/ 	.short	(.L_691 - .L_690)


	//   ....[0]....
.L_690:
        /*00b8*/ 	.word	0x00000290
        /*00bc*/ 	.word	0x000000ff
        /*00c0*/ 	.word	0x00026800
        /*00c4*/ 	.short	0x0100
        /*00c6*/ 	.byte	0x06
	.zero		1


	//   ....[1]....
        /*00c8*/ 	.word	0x00000390
        /*00cc*/ 	.word	0x000000ff
        /*00d0*/ 	.word	0x00026810
        /*00d4*/ 	.short	0x0100
        /*00d6*/ 	.byte	0x08
	.zero		1


	//   ....[2]....
        /*00d8*/ 	.word	0x000003a0
        /*00dc*/ 	.word	0x000000ff
        /*00e0*/ 	.word	0x00026820
        /*00e4*/ 	.short	0x0100
        /*00e6*/ 	.byte	0x08
	.zero		1


	//   ....[3]....
        /*00e8*/ 	.word	0x000003b0
        /*00ec*/ 	.word	0x000000ff
        /*00f0*/ 	.word	0x00026818
        /*00f4*/ 	.short	0x0100
        /*00f6*/ 	.byte	0x08
	.zero		1


	//   ....[4]....
        /*00f8*/ 	.word	0x000003c0
        /*00fc*/ 	.word	0x000000ff
        /*0100*/ 	.word	0x00026828
        /*0104*/ 	.short	0x0100
        /*0106*/ 	.byte	0x08
	.zero		1


	//   ....[5]....
        /*0108*/ 	.word	0x000004f0
        /*010c*/ 	.word	0x000000ff
        /*0110*/ 	.word	0x00026830
        /*0114*/ 	.short	0x0100
        /*0116*/ 	.byte	0x08
	.zero		1


	//   ....[6]....
        /*0118*/ 	.word	0x00000500
        /*011c*/ 	.word	0x000000ff
        /*0120*/ 	.word	0x00026840
        /*0124*/ 	.short	0x0100
        /*0126*/ 	.byte	0x08
	.zero		1


	//   ....[7]....
        /*0128*/ 	.word	0x00000510
        /*012c*/ 	.word	0x000000ff
        /*0130*/ 	.word	0x00026838
        /*0134*/ 	.short	0x0100
        /*0136*/ 	.byte	0x08
	.zero		1


	//   ....[8]....
        /*0138*/ 	.word	0x00000520
        /*013c*/ 	.word	0x000000ff
        /*0140*/ 	.word	0x00026848
        /*0144*/ 	.short	0x0100
        /*0146*/ 	.byte	0x08
	.zero		1


	//   ....[9]....
        /*0148*/ 	.word	0x00001220
        /*014c*/ 	.word	0x00000002
        /*0150*/ 	.word	0x00026800
        /*0154*/ 	.short	0x010a
        /*0156*/ 	.byte	0x3f
	.zero		1


	//   ....[10]....
        /*0158*/ 	.word	0x000012c0
        /*015c*/ 	.word	0x00000002
        /*0160*/ 	.word	0x00026800
        /*0164*/ 	.short	0x010a
        /*0166*/ 	.byte	0x3f
	.zero		1


	//   ....[11]....
        /*0168*/ 	.word	0x00001c40
        /*016c*/ 	.word	0x000000ff
        /*0170*/ 	.word	0x00026810
        /*0174*/ 	.short	0x010a
        /*0176*/ 	.byte	0x07
	.zero		1


	//   ....[12]....
        /*0178*/ 	.word	0x00001c80
        /*017c*/ 	.word	0x000000ff
        /*0180*/ 	.word	0x00026810
        /*0184*/ 	.short	0x010a
        /*0186*/ 	.byte	0x07
	.zero		1


	//   ....[13]....
        /*0188*/ 	.word	0x000020c0
        /*018c*/ 	.word	0x000000ff
        /*0190*/ 	.word	0x00026830
        /*0194*/ 	.short	0x010a
        /*0196*/ 	.byte	0x07
	.zero		1


	//   ....[14]....
        /*0198*/ 	.word	0x00002100
        /*019c*/ 	.word	0x000000ff
        /*01a0*/ 	.word	0x00026830
        /*01a4*/ 	.short	0x010a
        /*01a6*/ 	.byte	0x07
	.zero		1


	//   ....[15]....
        /*01a8*/ 	.word	0x00003f30
        /*01ac*/ 	.word	0x000000ff
        /*01b0*/ 	.word	0x00000000
        /*01b4*/ 	.short	0x0101
        /*01b6*/ 	.byte	0x0a
	.zero		1


	//   ....[16]....
        /*01b8*/ 	.word	0x00004240
        /*01bc*/ 	.word	0x000000ff
        /*01c0*/ 	.word	0x00000000
        /*01c4*/ 	.short	0x0101
        /*01c6*/ 	.byte	0x07
	.zero		1


	//   ....[17]....
        /*01c8*/ 	.word	0x000061d0
        /*01cc*/ 	.word	0x00000010
        /*01d0*/ 	.word	0x00026820
        /*01d4*/ 	.short	0x010a
        /*01d6*/ 	.byte	0x3f
	.zero		1


	//   ....[18]....
        /*01d8*/ 	.word	0x00006ad0
        /*01dc*/ 	.word	0x00000010
        /*01e0*/ 	.word	0x00026840
        /*01e4*/ 	.short	0x010a
        /*01e6*/ 	.byte	0x3f
	.zero		1


	//   ....[19]....
        /*01e8*/ 	.word	0x00006de0
        /*01ec*/ 	.word	0x00000010
        /*01f0*/ 	.word	0x00026828
        /*01f4*/ 	.short	0x010a
        /*01f6*/ 	.byte	0x3f
	.zero		1


	//   ....[20]....
        /*01f8*/ 	.word	0x000070f0
        /*01fc*/ 	.word	0x00000010
        /*0200*/ 	.word	0x00026848
        /*0204*/ 	.short	0x010a
        /*0206*/ 	.byte	0x3f
	.zero		1


	//   ....[21]....
        /*0208*/ 	.word	0x000073b0
        /*020c*/ 	.word	0x00000010
        /*0210*/ 	.word	0x00026820
        /*0214*/ 	.short	0x010a
        /*0216*/ 	.byte	0x3f
	.zero		1


	//   ....[22]....
        /*0218*/ 	.word	0x00007750
        /*021c*/ 	.word	0x00000010
        /*0220*/ 	.word	0x00026840
        /*0224*/ 	.short	0x010a
        /*0226*/ 	.byte	0x3f
	.zero		1


	//   ....[23]....
        /*0228*/ 	.word	0x00007a30
        /*022c*/ 	.word	0x00000010
        /*0230*/ 	.word	0x00026828
        /*0234*/ 	.short	0x010a
        /*0236*/ 	.byte	0x3f
	.zero		1


	//   ....[24]....
        /*0238*/ 	.word	0x00007dc0
        /*023c*/ 	.word	0x00000003
        /*0240*/ 	.word	0x00026840
        /*0244*/ 	.short	0x010a
        /*0246*/ 	.byte	0x3f
	.zero		1


	//   ....[25]....
        /*0248*/ 	.word	0x00008270
        /*024c*/ 	.word	0x00000006
        /*0250*/ 	.word	0x00000000
        /*0254*/ 	.short	0x010a
        /*0256*/ 	.byte	0x3f
	.zero		1


	//   ....[26]....
        /*0258*/ 	.word	0x000082d0
        /*025c*/ 	.word	0x00000003
        /*0260*/ 	.word	0x00000000
        /*0264*/ 	.short	0x010a
        /*0266*/ 	.byte	0x3f
	.zero		1


	//   ....[27]....
        /*0268*/ 	.word	0x00008330
        /*026c*/ 	.word	0x00000000
        /*0270*/ 	.word	0x00000000
        /*0274*/ 	.short	0x010a
        /*0276*/ 	.byte	0x3f
	.zero		1


	//   ....[28]....
        /*0278*/ 	.word	0x00008360
        /*027c*/ 	.word	0x00000003
        /*0280*/ 	.word	0x00000000
        /*0284*/ 	.short	0x010a
        /*0286*/ 	.byte	0x3f
	.zero		1


	//   ....[29]....
        /*0288*/ 	.word	0x00008440
        /*028c*/ 	.word	0x00000002
        /*0290*/ 	.word	0x00026800
        /*0294*/ 	.short	0x010a
        /*0296*/ 	.byte	0x3f
	.zero		1


	//   ....[30]....
        /*0298*/ 	.word	0x000084a0
        /*029c*/ 	.word	0x00000005
        /*02a0*/ 	.word	0x00026810
        /*02a4*/ 	.short	0x010a
        /*02a6*/ 	.byte	0x3f
	.zero		1


	//   ....[31]....
        /*02a8*/ 	.word	0x00008500
        /*02ac*/ 	.word	0x00000005
        /*02b0*/ 	.word	0x00026830
        /*02b4*/ 	.short	0x010a
        /*02b6*/ 	.byte	0x3f
	.zero		1


	//   ....[32]....
        /*02b8*/ 	.word	0x00008550
        /*02bc*/ 	.word	0x00000010
        /*02c0*/ 	.word	0x00026820
        /*02c4*/ 	.short	0x010a
        /*02c6*/ 	.byte	0x3f
	.zero		1


	//   ....[33]....
        /*02c8*/ 	.word	0x000085a0
        /*02cc*/ 	.word	0x00000010
        /*02d0*/ 	.word	0x00026840
        /*02d4*/ 	.short	0x010a
        /*02d6*/ 	.byte	0x3f
	.zero		1


	//   ....[34]....
        /*02d8*/ 	.word	0x000085f0
        /*02dc*/ 	.word	0x00000010
        /*02e0*/ 	.word	0x00026828
        /*02e4*/ 	.short	0x010a
        /*02e6*/ 	.byte	0x3f
	.zero		1


	//   ....[35]....
        /*02e8*/ 	.word	0x00008640
        /*02ec*/ 	.word	0x00000010
        /*02f0*/ 	.word	0x00026848
        /*02f4*/ 	.short	0x010a
        /*02f6*/ 	.byte	0x3f
	.zero		1


	//   ....[36]....
        /*02f8*/ 	.word	0x000086a0
        /*02fc*/ 	.word	0x00000010
        /*0300*/ 	.word	0x00026820
        /*0304*/ 	.short	0x010a
        /*0306*/ 	.byte	0x3f
	.zero		1


	//   ....[37]....
        /*0308*/ 	.word	0x000086f0
        /*030c*/ 	.word	0x00000010
        /*0310*/ 	.word	0x00026840
        /*0314*/ 	.short	0x010a
        /*0316*/ 	.byte	0x3f
	.zero		1


	//   ....[38]....
        /*0318*/ 	.word	0x00008740
        /*031c*/ 	.word	0x00000010
        /*0320*/ 	.word	0x00026828
        /*0324*/ 	.short	0x010a
        /*0326*/ 	.byte	0x3f
	.zero		1


	//   ....[39]....
        /*0328*/ 	.word	0x00008790
        /*032c*/ 	.word	0x00000003
        /*0330*/ 	.word	0x00026840
        /*0334*/ 	.short	0x010a
        /*0336*/ 	.byte	0x3f
	.zero		1


	//   ....[40]....
        /*0338*/ 	.word	0x00008860
        /*033c*/ 	.word	0x00000006
        /*0340*/ 	.word	0x00000000
        /*0344*/ 	.short	0x010a
        /*0346*/ 	.byte	0x3f
	.zero		1


	//   ....[41]....
        /*0348*/ 	.word	0x000088b0
        /*034c*/ 	.word	0x00000003
        /*0350*/ 	.word	0x00000000
        /*0354*/ 	.short	0x010a
        /*0356*/ 	.byte	0x3f
	.zero		1


	//   ....[42]....
        /*0358*/ 	.word	0x00008900
        /*035c*/ 	.word	0x00000000
        /*0360*/ 	.word	0x00000000
        /*0364*/ 	.short	0x010a
        /*0366*/ 	.byte	0x3f
	.zero		1


	//----- nvinfo : EIATTR_NUM_MBARRIERS
	.align		4
.L_691:
        /*0368*/ 	.byte	0x03, 0x38
        /*036a*/ 	.short	0x0009


	//----- nvinfo : EIATTR_EXIT_INSTR_OFFSETS
	.align		4
        /*036c*/ 	.byte	0x04, 0x1c
        /*036e*/ 	.short	(.L_693 - .L_692)


	//   ....[0]....
.L_692:
        /*0370*/ 	.word	0x000083b0


	//----- nvinfo : EIATTR_MAX_THREADS
	.align		4
.L_693:
        /*0374*/ 	.byte	0x04, 0x05
        /*0376*/ 	.short	(.L_695 - .L_694)
.L_694:
        /*0378*/ 	.word	0x00000180
        /*037c*/ 	.word	0x00000001
        /*0380*/ 	.word	0x00000001


	//----- nvinfo : EIATTR_CRS_STACK_SIZE
	.align		4
.L_695:
        /*0384*/ 	.byte	0x04, 0x1e
        /*0386*/ 	.short	(.L_697 - .L_696)
.L_696:
        /*0388*/ 	.word	0x00000000


	//----- nvinfo : EIATTR_CBANK_PARAM_SIZE
	.align		4
.L_697:
        /*038c*/ 	.byte	0x03, 0x19
        /*038e*/ 	.short	0x0770


	//----- nvinfo : EIATTR_PARAM_CBANK
	.align		4
        /*0390*/ 	.byte	0x04, 0x0a
        /*0392*/ 	.short	(.L_699 - .L_698)
	.align		4
.L_698:
        /*0394*/ 	.word	index@(.nv.constant0._ZN7cutlass13device_kernelIN5flash11enable_sm90INS1_16FlashAttnBwdSm90INS1_25CollectiveMainloopBwdSm90ILi2ELi2ELi2EN4cute5tupleIJNS5_1CILi1EEES8_S8_EEENS6_IJNS7_ILi64EEENS7_ILi128EEENS7_ILi96EEEEEENS_6half_tEfNS_4arch4Sm90ELb1ELb0ELb0ELb0ELb0ELb1ELb0ELb0ELi2ELi1ELi2ELi1ELb1EEENS1_24CollectiveEpilogueBwdGQAISD_fSG_Li256ELb0ELb0EEENS1_25SingleTileBwdLPTSchedulerILb0ELi128ELb0EEEEEEEEEvNT_6ParamsE)
        /*0398*/ 	.short	0x0210
        /*039a*/ 	.short	0x0770


	//----- nvinfo : EIATTR_SW_WAR
	.align		4
.L_699:
        /*039c*/ 	.byte	0x04, 0x36
        /*039e*/ 	.short	(.L_701 - .L_700)
.L_700:
        /*03a0*/ 	.word	0x00000008
.L_701:


//--------------------- .nv.info._ZN7cutlass13device_kernelIN5flash11enable_sm90INS1_16FlashAttnBwdSm90INS1_25CollectiveMainloopBwdSm90ILi2ELi2ELi2EN4cute5tupleIJNS5_1CILi1EEES8_S8_EEENS6_IJNS7_ILi64EEENS7_ILi128EEENS7_ILi96EEEEEENS_6half_tEfNS_4arch4Sm90ELb1ELb0ELb0ELb0ELb1ELb1ELb0ELb0ELi2ELi1ELi2ELi1ELb1EEENS1_24CollectiveEpilogueBwdGQAISD_fSG_Li256ELb0ELb1EEENS1_25SingleTileBwdLPTSchedulerILb0ELi128ELb1EEEEEEEEEvNT_6ParamsE --------------------------
	.section	.nv.info._ZN7cutlass13device_kernelIN5flash11enable_sm90INS1_16FlashAttnBwdSm90INS1_25CollectiveMainloopBwdSm90ILi2ELi2ELi2EN4cute5tupleIJNS5_1CILi1EEES8_S8_EEENS6_IJNS7_ILi64EEENS7_ILi128EEENS7_ILi96EEEEEENS_6half_tEfNS_4arch4Sm90ELb1ELb0ELb0ELb0ELb1ELb1ELb0ELb0ELi2ELi1ELi2ELi1ELb1EEENS1_24CollectiveEpilogueBwdGQAISD_fSG_Li256ELb0ELb1EEENS1_25SingleTileBwdLPTSchedulerILb0ELi128ELb1EEEEEEEEEvNT_6ParamsE,"",@"SHT_CUDA_INFO"
	.sectionflags	@""
	.align	4


	//----- nvinfo : EIATTR_CUDA_API_VERSION
	.align		4
        /*0000*/ 	.byte	0x04, 0x37
        /*0002*/ 	.short	(.L_703 - .L_702)
.L_702:
        /*0004*/ 	.word	0x00000082


	//----- nvinfo : EIATTR_KPARAM_INFO
	.align		4
.L_703:
        /*0008*/ 	.byte	0x04, 0x17
        /*000a*/ 	.short	(.L_705 - .L_704)
.L_704:
        /*000c*/ 	.word	0x00000000
        /*0010*/ 	.short	0x0000
        /*0012*/ 	.short	0x0070
        /*0014*/ 	.byte	0x00, 0xf0, 0x01, 0x1c


	//----- nvinfo : EIATTR_SPARSE_MMA_MASK
	.align		4
.L_705:
        /*0018*/ 	.byte	0x03, 0x50
        /*001a*/ 	.short	0x0000


	//----- nvinfo : EIATTR_MAXREG_COUNT
	.align		4
        /*001c*/ 	.byte	0x03, 0x1b
        /*001e*/ 	.short	0x00a8


	//----- nvinfo : EIATTR_NUM_BARRIERS
	.align		4
        /*0020*/ 	.byte	0x02, 0x4c
        /*0022*/ 	.byte	0x10
	.zero		1


	//----- nvinfo : EIATTR_EXTERNS
	.align		4
        /*0024*/ 	.byte	0x04, 0x0f
        /*0026*/ 	.short	(.L_707 - .L_706)


	//   ....[0]....
	.align		4
.L_706:
        /*0028*/ 	.word	index@(__assertfail)


	//----- nvinfo : EIATTR_ANNOTATIONS
	.align		4
.L_707:
        /*002c*/ 	.byte	0x04, 0x55
        /*002e*/ 	.short	(.L_709 - .L_708)


	//   ....[0]....
.L_708:
        /*0030*/ 	.word	0x00000001
        /*0034*/ 	.byte	0x50, 0x79, 0x00, 0x00, 0x01, 0x00, 0x00, 0x00, 0x00, 0x86, 0x00, 0x00


	//----- nvinfo : EIATTR_MERCURY_ISA_VERSION
	.align		4
.L_709:
        /*0040*/ 	.byte	0x03, 0x5f
        /*0042*/ 	.short	0x0101


	//----- nvinfo : EIATTR_INT_WARP_WIDE_INSTR_OFFSETS
	.align		4
        /*0044*/ 	.byte	0x04, 0x31
        /*0046*/ 	.short	(.L_711 - .L_710)


	//   ....[0]....
.L_710:
        /*0048*/ 	.word	0x00000190


	//   ....[1]....
        /*004c*/ 	.word	0x000001c0


	//   ....[2]....
        /*0050*/ 	.word	0x00005e60


	//   ....[3]....
        /*0054*/ 	.word	0x000064d0


	//   ....[4]....
        /*0058*/ 	.word	0x000069f0


	//----- nvinfo : EIATTR_COOP_GROUP_MASK_REGIDS
	.align		4
.L_711:
        /*005c*/ 	.byte	0x04, 0x29
        /*005e*/ 	.short	(.L_713 - .L_712)


	//   ....[0]....
.L_712:
        /*0060*/ 	.word	0xffffffff


	//   ....[1]....
        /*0064*/ 	.word	0xffffffff


	//   ....[2]....
        /*0068*/ 	.word	0xffffffff


	//   ....[3]....
        /*006c*/ 	.word	0xffffffff


	//   ....[4]....
        /*0070*/ 	.word	0xffffffff


	//   ....[5]....
        /*0074*/ 	.word	0xffffffff


	//   ....[6]....
        /*0078*/ 	.word	0xffffffff


	//   ....[7]....
        /*007c*/ 	.word	0xffffffff


	//   ....[8]....
        /*0080*/ 	.word	0xffffffff


	//   ....[9]....
        /*0084*/ 	.word	0xffffffff


	//   ....[10]....
        /*0088*/ 	.word	0xffffffff


	//   ....[11]....
        /*008c*/ 	.word	0xffffffff


	//   ....[12]....
        /*0090*/ 	.word	0xffffffff


	//   ....[13]....
        /*0094*/ 	.word	0xffffffff


	//   ....[14]....
        /*0098*/ 	.word	0xffffffff


	//   ....[15]....
        /*009c*/ 	.word	0xffffffff


	//   ....[16]....
        /*00a0*/ 	.word	0xffffffff


	//   ....[17]....
        /*00a4*/ 	.word	0x0500000f


	//   ....[18]....
        /*00a8*/ 	.word	0x0500000f


	//   ....[19]....
        /*00ac*/ 	.word	0x0500000f


	//   ....[20]....
        /*00b0*/ 	.word	0x0500000f


	//   ....[21]....
        /*00b4*/ 	.word	0x0500000f


	//   ....[22]....
        /*00b8*/ 	.word	0x0500000f


	//----- nvinfo : EIATTR_COOP_GROUP_INSTR_OFFSETS
	.align		4
.L_713:
        /*00bc*/ 	.byte	0x04, 0x28
        /*00be*/ 	.short	(.L_715 - .L_714)


	//   ....[0]....
.L_714:
        /*00c0*/ 	.word	0x00000070


	//   ....[1]....
        /*00c4*/ 	.word	0x000001a0


	//   ....[2]....
        /*00c8*/ 	.word	0x000001f0


	//   ....[3]....
        /*00cc*/ 	.word	0x000003e0


	//   ....[4]....
        /*00d0*/ 	.word	0x00000630


	//   ....[5]....
        /*00d4*/ 	.word	0x00001220


	//   ....[6]....
        /*00d8*/ 	.word	0x00004bc0


	//   ....[7]....
        /*00dc*/ 	.word	0x00004d40


	//   ....[8]....
        /*00e0*/ 	.word	0x00004ff0


	//   ....[9]....
        /*00e4*/ 	.word	0x00005180


	//   ....[10]....
        /*00e8*/ 	.word	0x00005290


	//   ....[11]....
        /*00ec*/ 	.word	0x00005a60


	//   ....[12]....
        /*00f0*/ 	.word	0x00005d90


	//   ....[13]....
        /*00f4*/ 	.word	0x00006150


	//   ....[14]....
        /*00f8*/ 	.word	0x00006400


	//   ....[15]....
        /*00fc*/ 	.word	0x000066b0


	//   ....[16]....
        /*0100*/ 	.word	0x00006920


	//   ....[17]....
        /*0104*/ 	.word	0x00009320


	//   ....[18]....
        /*0108*/ 	.word	0x00009490


	//   ....[19]....
        /*010c*/ 	.word	0x00009500


	//   ....[20]....
        /*0110*/ 	.word	0x00009570


	//   ....[21]....
        /*0114*/ 	.word	0x000095e0


	//   ....[22]....
        /*0118*/ 	.word	0x00009650


	//----- nvinfo : EIATTR_REG_RECONFIG
	.align		4
.L_715:
        /*011c*/ 	.byte	0x01, 0x54
	.zero		2


	//----- nvinfo : EIATTR_SYSCALL_OFFSETS
	.align		4
        /*0120*/ 	.byte	0x04, 0x46
        /*0122*/ 	.short	(.L_717 - .L_716)


	//   ....[0]....
.L_716:
        /*0124*/ 	.word	0x00000e80


	//   ....[1]....
        /*0128*/ 	.word	0x00000f70


	//   ....[2]....
        /*012c*/ 	.word	0x000010d0


	//   ....[3]....
        /*0130*/ 	.word	0x000011c0


	//   ....[4]....
        /*0134*/ 	.word	0x00001440


	//----- nvinfo : EIATTR_MBARRIER_INSTR_OFFSETS
	.align		4
.L_717:
        /*0138*/ 	.byte	0x04, 0x39
        /*013a*/ 	.short	(.L_719 - .L_718)


	//   ....[0]....
.L_718:
        /*013c*/ 	.word	0x00000290
        /*0140*/ 	.word	0x000000ff
        /*0144*/ 	.word	0x00026800
        /*0148*/ 	.short	0x0100
        /*014a*/ 	.byte	0x06
	.zero		1


	//   ....[1]....
        /*014c*/ 	.word	0x00000390
        /*0150*/ 	.word	0x000000ff
        /*0154*/ 	.word	0x00026810
        /*0158*/ 	.short	0x0100
        /*015a*/ 	.byte	0x08
	.zero		1


	//   ....[2]....
        /*015c*/ 	.word	0x000003a0
        /*0160*/ 	.word	0x000000ff
        /*0164*/ 	.word	0x00026820
        /*0168*/ 	.short	0x0100
        /*016a*/ 	.byte	0x08
	.zero		1


	//   ....[3]....
        /*016c*/ 	.word	0x000003b0
        /*0170*/ 	.word	0x000000ff
        /*0174*/ 	.word	0x00026818
        /*0178*/ 	.short	0x0100
        /*017a*/ 	.byte	0x08
	.zero		1


	//   ....[4]....
        /*017c*/ 	.word	0x000003c0
        /*0180*/ 	.word	0x000000ff
        /*0184*/ 	.word	0x00026828
        /*0188*/ 	.short	0x0100
        /*018a*/ 	.byte	0x08
	.zero		1


	//   ....[5]....
        /*018c*/ 	.word	0x000004f0
        /*0190*/ 	.word	0x000000ff
        /*0194*/ 	.word	0x00026830
        /*0198*/ 	.short	0x0100
        /*019a*/ 	.byte	0x08
	.zero		1


	//   ....[6]....
        /*019c*/ 	.word	0x00000500
        /*01a0*/ 	.word	0x000000ff
        /*01a4*/ 	.word	0x00026840
        /*01a8*/ 	.short	0x0100
        /*01aa*/ 	.byte	0x08
	.zero		1


	//   ....[7]....
        /*01ac*/ 	.word	0x00000510
        /*01b0*/ 	.word	0x000000ff
        /*01b4*/ 	.word	0x00026838
        /*01b8*/ 	.short	0x0100
        /*01ba*/ 	.byte	0x08
	.zero		1


	//   ....[8]....
        /*01bc*/ 	.word	0x00000520
        /*01c0*/ 	.word	0x000000ff
        /*01c4*/ 	.word	0x00026848
        /*01c8*/ 	.short	0x0100
        /*01ca*/ 	.byte	0x08
	.zero		1


	//   ....[9]....
        /*01cc*/ 	.word	0x00001260
        /*01d0*/ 	.word	0x00000002
        /*01d4*/ 	.word	0x00026800
        /*01d8*/ 	.short	0x010a
        /*01da*/ 	.byte	0x3f
	.zero		1


	//   ....[10]....
        /*01dc*/ 	.word	0x00001300
        /*01e0*/ 	.word	0x00000002
        /*01e4*/ 	.word	0x00026800
        /*01e8*/ 	.short	0x010a
        /*01ea*/ 	.byte	0x3f
	.zero		1


	//   ....[11]....
        /*01ec*/ 	.word	0x00001c80
        /*01f0*/ 	.word	0x000000ff
        /*01f4*/ 	.word	0x00026810
        /*01f8*/ 	.short	0x010a
        /*01fa*/ 	.byte	0x08
	.zero		1


	//   ....[12]....
        /*01fc*/ 	.word	0x00001cc0
        /*0200*/ 	.word	0x000000ff
        /*0204*/ 	.word	0x00026810
        /*0208*/ 	.short	0x010a
        /*020a*/ 	.byte	0x08
	.zero		1


	//   ....[13]....
        /*020c*/ 	.word	0x00002100
        /*0210*/ 	.word	0x000000ff
        /*0214*/ 	.word	0x00026830
        /*0218*/ 	.short	0x010a
        /*021a*/ 	.byte	0x08
	.zero		1


	//   ....[14]....
        /*021c*/ 	.word	0x00002140
        /*0220*/ 	.word	0x000000ff
        /*0224*/ 	.word	0x00026830
        /*0228*/ 	.short	0x010a
        /*022a*/ 	.byte	0x08
	.zero		1


	//   ....[15]....
        /*022c*/ 	.word	0x00003f60
        /*0230*/ 	.word	0x000000ff
        /*0234*/ 	.word	0x00000000
        /*0238*/ 	.short	0x0101
        /*023a*/ 	.byte	0x0a
	.zero		1


	//   ....[16]....
        /*023c*/ 	.word	0x00004240
        /*0240*/ 	.word	0x000000ff
        /*0244*/ 	.word	0x00000000
        /*0248*/ 	.short	0x0101
        /*024a*/ 	.byte	0x08
	.zero		1


	//   ....[17]....
        /*024c*/ 	.word	0x000070e0
        /*0250*/ 	.word	0x00000010
        /*0254*/ 	.word	0x00026820
        /*0258*/ 	.short	0x010a
        /*025a*/ 	.byte	0x3f
	.zero		1


	//   ....[18]....
        /*025c*/ 	.word	0x000079e0
        /*0260*/ 	.word	0x00000010
        /*0264*/ 	.word	0x00026840
        /*0268*/ 	.short	0x010a
        /*026a*/ 	.byte	0x3f
	.zero		1


	//   ....[19]....
        /*026c*/ 	.word	0x00007cf0
        /*0270*/ 	.word	0x00000010
        /*0274*/ 	.word	0x00026828
        /*0278*/ 	.short	0x010a
        /*027a*/ 	.byte	0x3f
	.zero		1


	//   ....[20]....
        /*027c*/ 	.word	0x00008000
        /*0280*/ 	.word	0x00000010
        /*0284*/ 	.word	0x00026848
        /*0288*/ 	.short	0x010a
        /*028a*/ 	.byte	0x3f
	.zero		1


	//   ....[21]....
        /*028c*/ 	.word	0x000082c0
        /*0290*/ 	.word	0x00000010
        /*0294*/ 	.word	0x00026820
        /*0298*/ 	.short	0x010a
        /*029a*/ 	.byte	0x3f
	.zero		1


	//   ....[22]....
        /*029c*/ 	.word	0x00008660
        /*02a0*/ 	.word	0x00000010
        /*02a4*/ 	.word	0x00026840
        /*02a8*/ 	.short	0x010a
        /*02aa*/ 	.byte	0x3f
	.zero		1


	//   ....[23]....
        /*02ac*/ 	.word	0x00008940
        /*02b0*/ 	.word	0x00000010
        /*02b4*/ 	.word	0x00026828
        /*02b8*/ 	.short	0x010a
        /*02ba*/ 	.byte	0x3f
	.zero		1


	//   ....[24]....
        /*02bc*/ 	.word	0x00008cd0
        /*02c0*/ 	.word	0x00000003
        /*02c4*/ 	.word	0x00026840
        /*02c8*/ 	.short	0x010a
        /*02ca*/ 	.byte	0x3f
	.zero		1


	//   ....[25]....
        /*02cc*/ 	.word	0x00009180
        /*02d0*/ 	.word	0x00000006
        /*02d4*/ 	.word	0x00000000
        /*02d8*/ 	.short	0x010a
        /*02da*/ 	.byte	0x3f
	.zero		1


	//   ....[26]....
        /*02dc*/ 	.word	0x000091e0
        /*02e0*/ 	.word	0x00000003
        /*02e4*/ 	.word	0x00000000
        /*02e8*/ 	.short	0x010a
        /*02ea*/ 	.byte	0x3f
	.zero		1


	//   ....[27]....
        /*02ec*/ 	.word	0x00009240
        /*02f0*/ 	.word	0x00000000
        /*02f4*/ 	.word	0x00000000
        /*02f8*/ 	.short	0x010a
        /*02fa*/ 	.byte	0x3f
	.zero		1


	//   ....[28]....
        /*02fc*/ 	.word	0x00009270
        /*0300*/ 	.word	0x00000003
        /*0304*/ 	.word	0x00000000
        /*0308*/ 	.short	0x010a
        /*030a*/ 	.byte	0x3f
	.zero		1


	//   ....[29]....
        /*030c*/ 	.word	0x00009350
        /*0310*/ 	.word	0x00000002
        /*0314*/ 	.word	0x00026800
        /*0318*/ 	.short	0x010a
        /*031a*/ 	.byte	0x3f
	.zero		1


	//   ....[30]....
        /*031c*/ 	.word	0x000093b0
        /*0320*/ 	.word	0x00000005
        /*0324*/ 	.word	0x00026810
        /*0328*/ 	.short	0x010a
        /*032a*/ 	.byte	0x3f
	.zero		1


	//   ....[31]....
        /*032c*/ 	.word	0x00009410
        /*0330*/ 	.word	0x00000005
        /*0334*/ 	.word	0x00026830
        /*0338*/ 	.short	0x010a
        /*033a*/ 	.byte	0x3f
	.zero		1


	//   ....[32]....
        /*033c*/ 	.word	0x00009690
        /*0340*/ 	.word	0x00000010
        /*0344*/ 	.word	0x00026820
        /*0348*/ 	.short	0x010a
        /*034a*/ 	.byte	0x3f
	.zero		1


	//   ....[33]....
        /*034c*/ 	.word	0x000096e0
        /*0350*/ 	.word	0x00000010
        /*0354*/ 	.word	0x00026840
        /*0358*/ 	.short	0x010a
        /*035a*/ 	.byte	0x3f
	.zero		1


	//   ....[34]....
        /*035c*/ 	.word	0x00009730
        /*0360*/ 	.word	0x00000010
        /*0364*/ 	.word	0x00026828
        /*0368*/ 	.short	0x010a
        /*036a*/ 	.byte	0x3f
	.zero		1


	//   ....[35]....
        /*036c*/ 	.word	0x00009780
        /*0370*/ 	.word	0x00000010
        /*0374*/ 	.word	0x00026848
        /*0378*/ 	.short	0x010a
        /*037a*/ 	.byte	0x3f
	.zero		1


	//   ....[36]....
        /*037c*/ 	.word	0x000097e0
        /*0380*/ 	.word	0x00000010
        /*0384*/ 	.word	0x00026820
        /*0388*/ 	.short	0x010a
        /*038a*/ 	.byte	0x3f
	.zero		1


	//   ....[37]....
        /*038c*/ 	.word	0x00009830
        /*0390*/ 	.word	0x00000010
        /*0394*/ 	.word	0x00026840
        /*0398*/ 	.short	0x010a
        /*039a*/ 	.byte	0x3f
	.zero		1


	//   ....[38]....
        /*039c*/ 	.word	0x00009880
        /*03a0*/ 	.word	0x00000010
        /*03a4*/ 	.word	0x00026828
        /*03a8*/ 	.short	0x010a
        /*03aa*/ 	.byte	0x3f
	.zero		1


	//   ....[39]....
        /*03ac*/ 	.word	0x000098d0
        /*03b0*/ 	.word	0x00000003
        /*03b4*/ 	.word	0x00026840
        /*03b8*/ 	.short	0x010a
        /*03ba*/ 	.byte	0x3f
	.zero		1


	//   ....[40]....
        /*03bc*/ 	.word	0x000099a0
        /*03c0*/ 	.word	0x00000006
        /*03c4*/ 	.word	0x00000000
        /*03c8*/ 	.short	0x010a
        /*03ca*/ 	.byte	0x3f
	.zero		1


	//   ....[41]....
        /*03cc*/ 	.word	0x000099f0
        /*03d0*/ 	.word	0x00000003
        /*03d4*/ 	.word	0x00000000
        /*03d8*/ 	.short	0x010a
        /*03da*/ 	.byte	0x3f
	.zero		1


	//   ....[42]....
        /*03dc*/ 	.word	0x00009a40
        /*03e0*/ 	.word	0x00000000
        /*03e4*/ 	.word	0x00000000
        /*03e8*/ 	.short	0x010a
        /*03ea*/ 	.byte	0x3f
	.zero		1


	//----- nvinfo : EIATTR_NUM_MBARRIERS
	.align		4
.L_719:
        /*03ec*/ 	.byte	0x03, 0x38
        /*03ee*/ 	.short	0x0009


	//----- nvinfo : EIATTR_EXIT_INSTR_OFFSETS
	.align		4
        /*03f0*/ 	.byte	0x04, 0x1c
        /*03f2*/ 	.short	(.L_721 - .L_720)


	//   ....[0]....
.L_720:
        /*03f4*/ 	.word	0x000092c0


	//----- nvinfo : EIATTR_MAX_THREADS
	.align		4
.L_721:
        /*03f8*/ 	.byte	0x04, 0x05
        /*03fa*/ 	.short	(.L_723 - .L_722)
.L_722:
        /*03fc*/ 	.word	0x00000180
        /*0400*/ 	.word	0x00000001
        /*0404*/ 	.word	0x00000001


	//----- nvinfo : EIATTR_CRS_STACK_SIZE
	.align		4
.L_723:
        /*0408*/ 	.byte	0x04, 0x1e
        /*040a*/ 	.short	(.L_725 - .L_724)
.L_724:
        /*040c*/ 	.word	0x00000000


	//----- nvinfo : EIATTR_CBANK_PARAM_SIZE
	.align		4
.L_725:
        /*0410*/ 	.byte	0x03, 0x19
        /*0412*/ 	.short	0x0770


	//----- nvinfo : EIATTR_PARAM_CBANK
	.align		4
        /*0414*/ 	.byte	0x04, 0x0a
        /*0416*/ 	.short	(.L_727 - .L_726)
	.align		4
.L_726:
        /*0418*/ 	.word	index@(.nv.constant0._ZN7cutlass13device_kernelIN5flash11enable_sm90INS1_16FlashAttnBwdSm90INS1_25CollectiveMainloopBwdSm90ILi2ELi2ELi2EN4cute5tupleIJNS5_1CILi1EEES8_S8_EEENS6_IJNS7_ILi64EEENS7_ILi128EEENS7_ILi96EEEEEENS_6half_tEfNS_4arch4Sm90ELb1ELb0ELb0ELb0ELb1ELb1ELb0ELb0ELi2ELi1ELi2ELi1ELb1EEENS1_24CollectiveEpilogueBwdGQAISD_fSG_Li256ELb0ELb1EEENS1_25SingleTileBwdLPTSchedulerILb0ELi128ELb1EEEEEEEEEvNT_6ParamsE)
        /*041c*/ 	.short	0x0210
        /*041e*/ 	.short	0x0770


	//----- nvinfo : EIATTR_SW_WAR
	.align		4
.L_727:
        /*0420*/ 	.byte	0x04, 0x36
        /*0422*/ 	.short	(.L_729 - .L_728)
.L_728:
        /*0424*/ 	.word	0x00000008
.L_729:


//--------------------- .nv.info._ZN7cutlass13device_kernelIN5flash22FlashAttnBwdPreprocessIN4cute5tupleIJNS3_1CILi64EEENS5_ILi96EEEEEENS_6half_tEfNS_4arch4Sm90ELb1ELb0EEEEEvNT_6ParamsE --------------------------
	.section	.nv.info._ZN7cutlass13device_kernelIN5flash22FlashAttnBwdPreprocessIN4cute5tupleIJNS3_1CILi64EEENS5_ILi96EEEEEENS_6half_tEfNS_4arch4Sm90ELb1ELb0EEEEEvNT_6ParamsE,"",@"SHT_CUDA_INFO"
	.sectionflags	@""
	.align	4


	//----- nvinfo : EIATTR_CUDA_API_VERSION
	.align		4
        /*0000*/ 	.byte	0x04, 0x37
        /*0002*/ 	.short	(.L_731 - .L_730)
.L_730:
        /*0004*/ 	.word	0x00000082


	//----- nvinfo : EIATTR_KPARAM_INFO
	.align		4
.L_731:
        /*0008*/ 	.byte	0x04, 0x17
        /*000a*/ 	.short	(.L_733 - .L_732)
.L_732:
        /*000c*/ 	.word	0x00000000
        /*0010*/ 	.short	0x0000
        /*0012*/ 	.short	0x0000
        /*0014*/ 	.byte	0x00, 0xf0, 0xc1, 0x03


	//----- nvinfo : EIATTR_SPARSE_MMA_MASK
	.align		4
.L_733:
        /*0018*/ 	.byte	0x03, 0x50
        /*001a*/ 	.short	0x0000


	//----- nvinfo : EIATTR_MAXREG_COUNT
	.align		4
        /*001c*/ 	.byte	0x03, 0x1b
        /*001e*/ 	.short	0x0080


	//----- nvinfo : EIATTR_MERCURY_ISA_VERSION
	.align		4
        /*0020*/ 	.byte	0x03, 0x5f
        /*0022*/ 	.short	0x0101


	//----- nvinfo : EIATTR_COOP_GROUP_MASK_REGIDS
	.align		4
        /*0024*/ 	.byte	0x04, 0x29
        /*0026*/ 	.short	(.L_735 - .L_734)


	//   ....[0]....
.L_734:
        /*0028*/ 	.word	0xffffffff


	//   ....[1]....
        /*002c*/ 	.word	0xffffffff


	//----- nvinfo : EIATTR_COOP_GROUP_INSTR_OFFSETS
	.align		4
.L_735:
        /*0030*/ 	.byte	0x04, 0x28
        /*0032*/ 	.short	(.L_737 - .L_736)


	//   ....[0]....
.L_736:
        /*0034*/ 	.word	0x00000cf0


	//   ....[1]....
        /*0038*/ 	.word	0x00000d10


	//----- nvinfo : EIATTR_EXIT_INSTR_OFFSETS
	.align		4
.L_737:
        /*003c*/ 	.byte	0x04, 0x1c
        /*003e*/ 	.short	(.L_739 - .L_738)


	//   ....[0]....
.L_738:
        /*0040*/ 	.word	0x00001260


	//   ....[1]....
        /*0044*/ 	.word	0x000012e0


	//----- nvinfo : EIATTR_MAX_THREADS
	.align		4
.L_739:
        /*0048*/ 	.byte	0x04, 0x05
        /*004a*/ 	.short	(.L_741 - .L_740)
.L_740:
        /*004c*/ 	.word	0x00000100
        /*0050*/ 	.word	0x00000001
        /*0054*/ 	.word	0x00000001


	//----- nvinfo : EIATTR_CRS_STACK_SIZE
	.align		4
.L_741:
        /*0058*/ 	.byte	0x04, 0x1e
        /*005a*/ 	.short	(.L_743 - .L_742)
.L_742:
        /*005c*/ 	.word	0x00000000


	//----- nvinfo : EIATTR_CBANK_PARAM_SIZE
	.align		4
.L_743:
        /*0060*/ 	.byte	0x03, 0x19
        /*0062*/ 	.short	0x00f0


	//----- nvinfo : EIATTR_PARAM_CBANK
	.align		4
        /*0064*/ 	.byte	0x04, 0x0a
        /*0066*/ 	.short	(.L_745 - .L_744)
	.align		4
.L_744:
        /*0068*/ 	.word	index@(.nv.constant0._ZN7cutlass13device_kernelIN5flash22FlashAttnBwdPreprocessIN4cute5tupleIJNS3_1CILi64EEENS5_ILi96EEEEEENS_6half_tEfNS_4arch4Sm90ELb1ELb0EEEEEvNT_6ParamsE)
        /*006c*/ 	.short	0x0210
        /*006e*/ 	.short	0x00f0


	//----- nvinfo : EIATTR_SW_WAR
	.align		4
.L_745:
        /*0070*/ 	.byte	0x04, 0x36
        /*0072*/ 	.short	(.L_747 - .L_746)
.L_746:
        /*0074*/ 	.word	0x00000008
.L_747:


//--------------------- .nv.info._ZN7cutlass13device_kernelIN5flash11enable_sm90INS1_16FlashAttnBwdSm90INS1_25CollectiveMainloopBwdSm90ILi2ELi2ELi2EN4cute5tupleIJNS5_1CILi1EEES8_S8_EEENS6_IJNS7_ILi64EEENS7_ILi128EEENS7_ILi96EEEEEENS_6half_tEfNS_4arch4Sm90ELb1ELb0ELb0ELb1ELb0ELb1ELb0ELb0ELi2ELi1ELi2ELi1ELb1EEENS1_21CollectiveEpilogueBwdISD_SE_SG_Li256ELb1ELb0ELi1EEENS1_25SingleTileBwdLPTSchedulerILb1ELi128ELb0EEEEEEEEEvNT_6ParamsE --------------------------
	.section	.nv.info._ZN7cutlass13device_kernelIN5flash11enable_sm90INS1_16FlashAttnBwdSm90INS1_25CollectiveMainloopBwdSm90ILi2ELi2ELi2EN4cute5tupleIJNS5_1CILi1EEES8_S8_EEENS6_IJNS7_ILi64EEENS7_ILi128EEENS7_ILi96EEEEEENS_6half_tEfNS_4arch4Sm90ELb1ELb0ELb0ELb1ELb0ELb1ELb0ELb0ELi2ELi1ELi2ELi1ELb1EEENS1_21CollectiveEpilogueBwdISD_SE_SG_Li256ELb1ELb0ELi1EEENS1_25SingleTileBwdLPTSchedulerILb1ELi128ELb0EEEEEEEEEvNT_6ParamsE,"",@"SHT_CUDA_INFO"
	.sectionflags	@""
	.align	4


	//----- nvinfo : EIATTR_CUDA_API_VERSION
	.align		4
        /*0000*/ 	.byte	0x04, 0x37
        /*0002*/ 	.short	(.L_749 - .L_748)
.L_748:
        /*0004*/ 	.word	0x00000082


	//----- nvinfo : EIATTR_KPARAM_INFO
	.align		4
.L_749:
        /*0008*/ 	.byte	0x04, 0x17
        /*000a*/ 	.short	(.L_751 - .L_750)
.L_750:
        /*000c*/ 	.word	0x00000000
        /*0010*/ 	.short	0x0000
        /*0012*/ 	.short	0x0070
        /*0014*/ 	.byte	0x00, 0xf0, 0x01, 0x1a


	//----- nvinfo : EIATTR_SPARSE_MMA_MASK
	.align		4
.L_751:
        /*0018*/ 	.byte	0x03, 0x50
        /*001a*/ 	.short	0x0000


	//----- nvinfo : EIATTR_MAXREG_COUNT
	.align		4
        /*001c*/ 	.byte	0x03, 0x1b
        /*001e*/ 	.short	0x00a8


	//----- nvinfo : EIATTR_NUM_BARRIERS
	.align		4
        /*0020*/ 	.byte	0x02, 0x4c
        /*0022*/ 	.byte	0x10
	.zero		1


	//----- nvinfo : EIATTR_EXTERNS
	.align		4
        /*0024*/ 	.byte	0x04, 0x0f
        /*0026*/ 	.short	(.L_753 - .L_752)


	//   ....[0]....
	.align		4
.L_752:
        /*0028*/ 	.word	index@(__assertfail)


	//----- nvinfo : EIATTR_ANNOTATIONS
	.align		4
.L_753:
        /*002c*/ 	.byte	0x04, 0x55
        /*002e*/ 	.short	(.L_755 - .L_754)


	//   ....[0]....
.L_754:
        /*0030*/ 	.word	0x00000001
        /*0034*/ 	.byte	0x40, 0x8c, 0x00, 0x00, 0x01, 0x00, 0x00, 0x00, 0x70, 0x90, 0x00, 0x00, 0x01, 0x00, 0x00, 0x00
        /*0044*/ 	.byte	0x90, 0x9d, 0x00, 0x00, 0x01, 0x00, 0x00, 0x00, 0xb0, 0x9d, 0x00, 0x00, 0x01, 0x00, 0x00, 0x00
        /*0054*/ 	.byte	0x90, 0xa1, 0x00, 0x00


	//----- nvinfo : EIATTR_MERCURY_ISA_VERSION
	.align		4
.L_755:
        /*0058*/ 	.byte	0x03, 0x5f
        /*005a*/ 	.short	0x0101


	//----- nvinfo : EIATTR_INT_WARP_WIDE_INSTR_OFFSETS
	.align		4
        /*005c*/ 	.byte	0x04, 0x31
        /*005e*/ 	.short	(.L_757 - .L_756)


	//   ....[0]....
.L_756:
        /*0060*/ 	.word	0x00000190


	//   ....[1]....
        /*0064*/ 	.word	0x000001c0


	//----- nvinfo : EIATTR_COOP_GROUP_MASK_REGIDS
	.align		4
.L_757:
        /*0068*/ 	.byte	0x04, 0x29
        /*006a*/ 	.short	(.L_759 - .L_758)


	//   ....[0]....
.L_758:
        /*006c*/ 	.word	0xffffffff


	//   ....[1]....
        /*0070*/ 	.word	0xffffffff


	//   ....[2]....
        /*0074*/ 	.word	0xffffffff


	//   ....[3]....
        /*0078*/ 	.word	0xffffffff


	//   ....[4]....
        /*007c*/ 	.word	0xffffffff


	//   ....[5]....
        /*0080*/ 	.word	0xffffffff


	//   ....[6]....
        /*0084*/ 	.word	0xffffffff


	//   ....[7]....
        /*0088*/ 	.word	0x0500000f


	//----- nvinfo : EIATTR_COOP_GROUP_INSTR_OFFSETS
	.align		4
.L_759:
        /*008c*/ 	.byte	0x04, 0x28
        /*008e*/ 	.short	(.L_761 - .L_760)


	//   ....[0]....
.L_760:
        /*0090*/ 	.word	0x00000070


	//   ....[1]....
        /*0094*/ 	.word	0x000001a0


	//   ....[2]....
        /*0098*/ 	.word	0x000001f0


	//   ....[3]....
        /*009c*/ 	.word	0x000003e0


	//   ....[4]....
        /*00a0*/ 	.word	0x00000630


	//   ....[5]....
        /*00a4*/ 	.word	0x00001710


	//   ....[6]....
        /*00a8*/ 	.word	0x000066c0


	//   ....[7]....
        /*00ac*/ 	.word	0x0000aad0


	//----- nvinfo : EIATTR_REG_RECONFIG
	.align		4
.L_761:
        /*00b0*/ 	.byte	0x01, 0x54
	.zero		2


	//----- nvinfo : EIATTR_SYSCALL_OFFSETS
	.align		4
        /*00b4*/ 	.byte	0x04, 0x46
        /*00b6*/ 	.short	(.L_763 - .L_762)


	//   ....[0]....
.L_762:
        /*00b8*/ 	.word	0x00001370


	//   ....[1]....
        /*00bc*/ 	.word	0x00001460


	//   ....[2]....
        /*00c0*/ 	.word	0x000015c0


	//   ....[3]....
        /*00c4*/ 	.word	0x000016b0


	//   ....[4]....
        /*00c8*/ 	.word	0x00001930


	//----- nvinfo : EIATTR_MBARRIER_INSTR_OFFSETS
	.align		4
.L_763:
        /*00cc*/ 	.byte	0x04, 0x39
        /*00ce*/ 	.short	(.L_765 - .L_764)


	//   ....[0]....
.L_764:
        /*00d0*/ 	.word	0x00000290
        /*00d4*/ 	.word	0x000000ff
        /*00d8*/ 	.word	0x00026800
        /*00dc*/ 	.short	0x0100
        /*00de*/ 	.byte	0x06
	.zero		1


	//   ....[1]....
        /*00e0*/ 	.word	0x00000390
        /*00e4*/ 	.word	0x000000ff
        /*00e8*/ 	.word	0x00026810
        /*00ec*/ 	.short	0x0100
        /*00ee*/ 	.byte	0x08
	.zero		1


	//   ....[2]....
        /*00f0*/ 	.word	0x000003a0
        /*00f4*/ 	.word	0x000000ff
        /*00f8*/ 	.word	0x00026820
        /*00fc*/ 	.short	0x0100
        /*00fe*/ 	.byte	0x08
	.zero		1


	//   ....[3]....
        /*0100*/ 	.word	0x000003b0
        /*0104*/ 	.word	0x000000ff
        /*0108*/ 	.word	0x00026818
        /*010c*/ 	.short	0x0100
        /*010e*/ 	.byte	0x08
	.zero		1


	//   ....[4]....
        /*0110*/ 	.word	0x000003c0
        /*0114*/ 	.word	0x000000ff
        /*0118*/ 	.word	0x00026828
        /*011c*/ 	.short	0x0100
        /*011e*/ 	.byte	0x08
	.zero		1


	//   ....[5]....
        /*0120*/ 	.word	0x000004f0
        /*0124*/ 	.word	0x000000ff
        /*0128*/ 	.word	0x00026830
        /*012c*/ 	.short	0x0100
        /*012e*/ 	.byte	0x08
	.zero		1


	//   ....[6]....
        /*0130*/ 	.word	0x00000500
        /*0134*/ 	.word	0x000000ff
        /*0138*/ 	.word	0x00026840
        /*013c*/ 	.short	0x0100
        /*013e*/ 	.byte	0x08
	.zero		1


	//   ....[7]....
        /*0140*/ 	.word	0x00000510
        /*0144*/ 	.word	0x000000ff
        /*0148*/ 	.word	0x00026838
        /*014c*/ 	.short	0x0100
        /*014e*/ 	.byte	0x08
	.zero		1


	//   ....[8]....
        /*0150*/ 	.word	0x00000520
        /*0154*/ 	.word	0x000000ff
        /*0158*/ 	.word	0x00026848
        /*015c*/ 	.short	0x0100
        /*015e*/ 	.byte	0x08
	.zero		1


	//   ....[9]....
        /*0160*/ 	.word	0x00001750
        /*0164*/ 	.word	0x00000002
        /*0168*/ 	.word	0x00026800
        /*016c*/ 	.short	0x010a
        /*016e*/ 	.byte	0x3f
	.zero		1


	//   ....[10]....
        /*0170*/ 	.word	0x000017f0
        /*0174*/ 	.word	0x00000002
        /*0178*/ 	.word	0x00026800
        /*017c*/ 	.short	0x010a
        /*017e*/ 	.byte	0x3f
	.zero		1


	//   ....[11]....
        /*0180*/ 	.word	0x00002150
        /*0184*/ 	.word	0x000000ff
        /*0188*/ 	.word	0x00026810
        /*018c*/ 	.short	0x010a
        /*018e*/ 	.byte	0x07
	.zero		1


	//   ....[12]....
        /*0190*/ 	.word	0x00002190
        /*0194*/ 	.word	0x000000ff
        /*0198*/ 	.word	0x00026810
        /*019c*/ 	.short	0x010a
        /*019e*/ 	.byte	0x07
	.zero		1


	//   ....[13]....
        /*01a0*/ 	.word	0x000025d0
        /*01a4*/ 	.word	0x000000ff
        /*01a8*/ 	.word	0x00026830
        /*01ac*/ 	.short	0x010a
        /*01ae*/ 	.byte	0x07
	.zero		1


	//   ....[14]....
        /*01b0*/ 	.word	0x00002610
        /*01b4*/ 	.word	0x000000ff
        /*01b8*/ 	.word	0x00026830
        /*01bc*/ 	.short	0x010a
        /*01be*/ 	.byte	0x07
	.zero		1


	//   ....[15]....
        /*01c0*/ 	.word	0x00004430
        /*01c4*/ 	.word	0x000000ff
        /*01c8*/ 	.word	0x00000000
        /*01cc*/ 	.short	0x0101
        /*01ce*/ 	.byte	0x08
	.zero		1


	//   ....[16]....
        /*01d0*/ 	.word	0x00004710
        /*01d4*/ 	.word	0x000000ff
        /*01d8*/ 	.word	0x00000000
        /*01dc*/ 	.short	0x0101
        /*01de*/ 	.byte	0x07
	.zero		1


	//   ....[17]....
        /*01e0*/ 	.word	0x00008810
        /*01e4*/ 	.word	0x0000000f
        /*01e8*/ 	.word	0x00026820
        /*01ec*/ 	.short	0x010a
        /*01ee*/ 	.byte	0x3f
	.zero		1


	//   ....[18]....
        /*01f0*/ 	.word	0x000090d0
        /*01f4*/ 	.word	0x0000000f
        /*01f8*/ 	.word	0x00026840
        /*01fc*/ 	.short	0x010a
        /*01fe*/ 	.byte	0x3f
	.zero		1


	//   ....[19]....
        /*0200*/ 	.word	0x00009410
        /*0204*/ 	.word	0x0000000f
        /*0208*/ 	.word	0x00026828
        /*020c*/ 	.short	0x010a
        /*020e*/ 	.byte	0x3f
	.zero		1


	//   ....[20]....
        /*0210*/ 	.word	0x00009750
        /*0214*/ 	.word	0x0000000f
        /*0218*/ 	.word	0x00026848
        /*021c*/ 	.short	0x010a
        /*021e*/ 	.byte	0x3f
	.zero		1


	//   ....[21]....
        /*0220*/ 	.word	0x00009a30
        /*0224*/ 	.word	0x0000000f
        /*0228*/ 	.word	0x00026820
        /*022c*/ 	.short	0x010a
        /*022e*/ 	.byte	0x3f
	.zero		1


	//   ....[22]....
        /*0230*/ 	.word	0x00009de0
        /*0234*/ 	.word	0x0000000f
        /*0238*/ 	.word	0x00026840
        /*023c*/ 	.short	0x010a
        /*023e*/ 	.byte	0x3f
	.zero		1


	//   ....[23]....
        /*0240*/ 	.word	0x0000a0f0
        /*0244*/ 	.word	0x0000000f
        /*0248*/ 	.word	0x00026828
        /*024c*/ 	.short	0x010a
        /*024e*/ 	.byte	0x3f
	.zero		1


	//   ....[24]....
        /*0250*/ 	.word	0x0000a470
        /*0254*/ 	.word	0x00000003
        /*0258*/ 	.word	0x00026840
        /*025c*/ 	.short	0x010a
        /*025e*/ 	.byte	0x3f
	.zero		1


	//   ....[25]....
        /*0260*/ 	.word	0x0000a940
        /*0264*/ 	.word	0x00000007
        /*0268*/ 	.word	0x00000000
        /*026c*/ 	.short	0x010a
        /*026e*/ 	.byte	0x3f
	.zero		1


	//   ....[26]....
        /*0270*/ 	.word	0x0000a990
        /*0274*/ 	.word	0x00000003
        /*0278*/ 	.word	0x00000000
        /*027c*/ 	.short	0x010a
        /*027e*/ 	.byte	0x3f
	.zero		1


	//   ....[27]....
        /*0280*/ 	.word	0x0000a9f0
        /*0284*/ 	.word	0x00000005
        /*0288*/ 	.word	0x00000000
        /*028c*/ 	.short	0x010a
        /*028e*/ 	.byte	0x3f
	.zero		1


	//   ....[28]....
        /*0290*/ 	.word	0x0000aa20
        /*0294*/ 	.word	0x00000003
        /*0298*/ 	.word	0x00000000
        /*029c*/ 	.short	0x010a
        /*029e*/ 	.byte	0x3f
	.zero		1


	//   ....[29]....
        /*02a0*/ 	.word	0x0000ab00
        /*02a4*/ 	.word	0x00000002
        /*02a8*/ 	.word	0x00026800
        /*02ac*/ 	.short	0x010a
        /*02ae*/ 	.byte	0x3f
	.zero		1


	//   ....[30]....
        /*02b0*/ 	.word	0x0000ab60
        /*02b4*/ 	.word	0x00000005
        /*02b8*/ 	.word	0x00026810
        /*02bc*/ 	.short	0x010a
        /*02be*/ 	.byte	0x3f
	.zero		1


	//   ....[31]....
        /*02c0*/ 	.word	0x0000abc0
        /*02c4*/ 	.word	0x00000005
        /*02c8*/ 	.word	0x00026830
        /*02cc*/ 	.short	0x010a
        /*02ce*/ 	.byte	0x3f
	.zero		1


	//   ....[32]....
        /*02d0*/ 	.word	0x0000ac10
        /*02d4*/ 	.word	0x0000000f
        /*02d8*/ 	.word	0x00026820
        /*02dc*/ 	.short	0x010a
        /*02de*/ 	.byte	0x3f
	.zero		1


	//   ....[33]....
        /*02e0*/ 	.word	0x0000ac60
        /*02e4*/ 	.word	0x0000000f
        /*02e8*/ 	.word	0x00026840
        /*02ec*/ 	.short	0x010a
        /*02ee*/ 	.byte	0x3f
	.zero		1


	//   ....[34]....
        /*02f0*/ 	.word	0x0000acb0
        /*02f4*/ 	.word	0x0000000f
        /*02f8*/ 	.word	0x00026828
        /*02fc*/ 	.short	0x010a
        /*02fe*/ 	.byte	0x3f
	.zero		1


	//   ....[35]....
        /*0300*/ 	.word	0x0000ad00
        /*0304*/ 	.word	0x0000000f
        /*0308*/ 	.word	0x00026848
        /*030c*/ 	.short	0x010a
        /*030e*/ 	.byte	0x3f
	.zero		1


	//   ....[36]....
        /*0310*/ 	.word	0x0000ad60
        /*0314*/ 	.word	0x0000000f
        /*0318*/ 	.word	0x00026820
        /*031c*/ 	.short	0x010a
        /*031e*/ 	.byte	0x3f
	.zero		1


	//   ....[37]....
        /*0320*/ 	.word	0x0000adb0
        /*0324*/ 	.word	0x0000000f
        /*0328*/ 	.word	0x00026840
        /*032c*/ 	.short	0x010a
        /*032e*/ 	.byte	0x3f
	.zero		1


	//   ....[38]....
        /*0330*/ 	.word	0x0000ae00
        /*0334*/ 	.word	0x0000000f
        /*0338*/ 	.word	0x00026828
        /*033c*/ 	.short	0x010a
        /*033e*/ 	.byte	0x3f
	.zero		1


	//   ....[39]....
        /*0340*/ 	.word	0x0000ae50
        /*0344*/ 	.word	0x00000003
        /*0348*/ 	.word	0x00026840
        /*034c*/ 	.short	0x010a
        /*034e*/ 	.byte	0x3f
	.zero		1


	//   ....[40]....
        /*0350*/ 	.word	0x0000af20
        /*0354*/ 	.word	0x00000007
        /*0358*/ 	.word	0x00000000
        /*035c*/ 	.short	0x010a
        /*035e*/ 	.byte	0x3f
	.zero		1


	//   ....[41]....
        /*0360*/ 	.word	0x0000af70
        /*0364*/ 	.word	0x00000003
        /*0368*/ 	.word	0x00000000
        /*036c*/ 	.short	0x010a
        /*036e*/ 	.byte	0x3f
	.zero		1


	//   ....[42]....
        /*0370*/ 	.word	0x0000afc0
        /*0374*/ 	.word	0x00000005
        /*0378*/ 	.word	0x00000000
        /*037c*/ 	.short	0x010a
        /*037e*/ 	.byte	0x3f
	.zero		1


	//----- nvinfo : EIATTR_NUM_MBARRIERS
	.align		4
.L_765:
        /*0380*/ 	.byte	0x03, 0x38
        /*0382*/ 	.short	0x0009


	//----- nvinfo : EIATTR_EXIT_INSTR_OFFSETS
	.align		4
        /*0384*/ 	.byte	0x04, 0x1c
        /*0386*/ 	.short	(.L_767 - .L_766)


	//   ....[0]....
.L_766:
        /*0388*/ 	.word	0x0000aa70


	//----- nvinfo : EIATTR_MAX_THREADS
	.align		4
.L_767:
        /*038c*/ 	.byte	0x04, 0x05
        /*038e*/ 	.short	(.L_769 - .L_768)
.L_768:
        /*0390*/ 	.word	0x00000180
        /*0394*/ 	.word	0x00000001
        /*0398*/ 	.word	0x00000001


	//----- nvinfo : EIATTR_CRS_STACK_SIZE
	.align		4
.L_769:
        /*039c*/ 	.byte	0x04, 0x1e
        /*039e*/ 	.short	(.L_771 - .L_770)
.L_770:
        /*03a0*/ 	.word	0x00000000


	//----- nvinfo : EIATTR_CBANK_PARAM_SIZE
	.align		4
.L_771:
        /*03a4*/ 	.byte	0x03, 0x19
        /*03a6*/ 	.short	0x06f0


	//----- nvinfo : EIATTR_PARAM_CBANK
	.align		4
        /*03a8*/ 	.byte	0x04, 0x0a
        /*03aa*/ 	.short	(.L_773 - .L_772)
	.align		4
.L_772:
        /*03ac*/ 	.word	index@(.nv.constant0._ZN7cutlass13device_kernelIN5flash11enable_sm90INS1_16FlashAttnBwdSm90INS1_25CollectiveMainloopBwdSm90ILi2ELi2ELi2EN4cute5tupleIJNS5_1CILi1EEES8_S8_EEENS6_IJNS7_ILi64EEENS7_ILi128EEENS7_ILi96EEEEEENS_6half_tEfNS_4arch4Sm90ELb1ELb0ELb0ELb1ELb0ELb1ELb0ELb0ELi2ELi1ELi2ELi1ELb1EEENS1_21CollectiveEpilogueBwdISD_SE_SG_Li256ELb1ELb0ELi1EEENS1_25SingleTileBwdLPTSchedulerILb1ELi128ELb0EEEEEEEEEvNT_6ParamsE)
        /*03b0*/ 	.short	0x0210
        /*03b2*/ 	.short	0x06f0


	//----- nvinfo : EIATTR_SW_WAR
	.align		4
.L_773:
        /*03b4*/ 	.byte	0x04, 0x36
        /*03b6*/ 	.short	(.L_775 - .L_774)
.L_774:
        /*03b8*/ 	.word	0x00000008
.L_775:


//--------------------- .nv.info._ZN7cutlass13device_kernelIN5flash11enable_sm90INS1_16FlashAttnBwdSm90INS1_25CollectiveMainloopBwdSm90ILi2ELi2ELi2EN4cute5tupleIJNS5_1CILi1EEES8_S8_EEENS6_IJNS7_ILi64EEENS7_ILi128EEENS7_ILi96EEEEEENS_6half_tEfNS_4arch4Sm90ELb1ELb0ELb0ELb1ELb1ELb1ELb0ELb0ELi2ELi1ELi2ELi1ELb1EEENS1_21CollectiveEpilogueBwdISD_SE_SG_Li256ELb1ELb0ELi1EEENS1_25SingleTileBwdLPTSchedulerILb1ELi128ELb1EEEEEEEEEvNT_6ParamsE --------------------------
	.section	.nv.info._ZN7cutlass13device_kernelIN5flash11enable_sm90INS1_16FlashAttnBwdSm90INS1_25CollectiveMainloopBwdSm90ILi2ELi2ELi2EN4cute5tupleIJNS5_1CILi1EEES8_S8_EEENS6_IJNS7_ILi64EEENS7_ILi128EEENS7_ILi96EEEEEENS_6half_tEfNS_4arch4Sm90ELb1ELb0ELb0ELb1ELb1ELb1ELb0ELb0ELi2ELi1ELi2ELi1ELb1EEENS1_21CollectiveEpilogueBwdISD_SE_SG_Li256ELb1ELb0ELi1EEENS1_25SingleTileBwdLPTSchedulerILb1ELi128ELb1EEEEEEEEEvNT_6ParamsE,"",@"SHT_CUDA_INFO"
	.sectionflags	@""
	.align	4


	//----- nvinfo : EIATTR_CUDA_API_VERSION
	.align		4
        /*0000*/ 	.byte	0x04, 0x37
        /*0002*/ 	.short	(.L_777 - .L_776)
.L_776:
        /*0004*/ 	.word	0x00000082


	//----- nvinfo : EIATTR_KPARAM_INFO
	.align		4
.L_777:
        /*0008*/ 	.byte	0x04, 0x17
        /*000a*/ 	.short	(.L_779 - .L_778)
.L_778:
        /*000c*/ 	.word	0x00000000
        /*0010*/ 	.short	0x0000
        /*0012*/ 	.short	0x0070
        /*0014*/ 	.byte	0x00, 0xf0, 0x01, 0x1a


	//----- nvinfo : EIATTR_SPARSE_MMA_MASK
	.align		4
.L_779:
        /*0018*/ 	.byte	0x03, 0x50
        /*001a*/ 	.short	0x0000


	//----- nvinfo : EIATTR_MAXREG_COUNT
	.align		4
        /*001c*/ 	.byte	0x03, 0x1b
        /*001e*/ 	.short	0x00a8


	//----- nvinfo : EIATTR_NUM_BARRIERS
	.align		4
        /*0020*/ 	.byte	0x02, 0x4c
        /*0022*/ 	.byte	0x10
	.zero		1


	//----- nvinfo : EIATTR_EXTERNS
	.align		4
        /*0024*/ 	.byte	0x04, 0x0f
        /*0026*/ 	.short	(.L_781 - .L_780)


	//   ....[0]....
	.align		4
.L_780:
        /*0028*/ 	.word	index@(__assertfail)


	//----- nvinfo : EIATTR_ANNOTATIONS
	.align		4
.L_781:
        /*002c*/ 	.byte	0x04, 0x55
        /*002e*/ 	.short	(.L_783 - .L_782)


	//   ....[0]....
.L_782:
        /*0030*/ 	.word	0x00000001
        /*0034*/ 	.byte	0x50, 0x95, 0x00, 0x00, 0x01, 0x00, 0x00, 0x00, 0x80, 0x99, 0x00, 0x00, 0x01, 0x00, 0x00, 0x00
        /*0044*/ 	.byte	0xa0, 0xa6, 0x00, 0x00, 0x01, 0x00, 0x00, 0x00, 0xc0, 0xa6, 0x00, 0x00, 0x01, 0x00, 0x00, 0x00
        /*0054*/ 	.byte	0xa0, 0xaa, 0x00, 0x00


	//----- nvinfo : EIATTR_MERCURY_ISA_VERSION
	.align		4
.L_783:
        /*0058*/ 	.byte	0x03, 0x5f
        /*005a*/ 	.short	0x0101


	//----- nvinfo : EIATTR_INT_WARP_WIDE_INSTR_OFFSETS
	.align		4
        /*005c*/ 	.byte	0x04, 0x31
        /*005e*/ 	.short	(.L_785 - .L_784)


	//   ....[0]....
.L_784:
        /*0060*/ 	.word	0x00000190


	//   ....[1]....
        /*0064*/ 	.word	0x000001c0


	//   ....[2]....
        /*0068*/ 	.word	0x00007890


	//   ....[3]....
        /*006c*/ 	.word	0x00007f40


	//   ....[4]....
        /*0070*/ 	.word	0x00008460


	//----- nvinfo : EIATTR_COOP_GROUP_MASK_REGIDS
	.align		4
.L_785:
        /*0074*/ 	.byte	0x04, 0x29
        /*0076*/ 	.short	(.L_787 - .L_786)


	//   ....[0]....
.L_786:
        /*0078*/ 	.word	0xffffffff


	//   ....[1]....
        /*007c*/ 	.word	0xffffffff


	//   ....[2]....
        /*0080*/ 	.word	0xffffffff


	//   ....[3]....
        /*0084*/ 	.word	0xffffffff


	//   ....[4]....
        /*0088*/ 	.word	0xffffffff


	//   ....[5]....
        /*008c*/ 	.word	0xffffffff


	//   ....[6]....
        /*0090*/ 	.word	0xffffffff


	//   ....[7]....
        /*0094*/ 	.word	0xffffffff


	//   ....[8]....
        /*0098*/ 	.word	0xffffffff


	//   ....[9]....
        /*009c*/ 	.word	0xffffffff


	//   ....[10]....
        /*00a0*/ 	.word	0xffffffff


	//   ....[11]....
        /*00a4*/ 	.word	0xffffffff


	//   ....[12]....
        /*00a8*/ 	.word	0xffffffff


	//   ....[13]....
        /*00ac*/ 	.word	0x0500000f


	//   ....[14]....
        /*00b0*/ 	.word	0x0500000f


	//   ....[15]....
        /*00b4*/ 	.word	0x0500000f


	//   ....[16]....
        /*00b8*/ 	.word	0x0500000f


	//----- nvinfo : EIATTR_COOP_GROUP_INSTR_OFFSETS
	.align		4
.L_787:
        /*00bc*/ 	.byte	0x04, 0x28
        /*00be*/ 	.short	(.L_789 - .L_788)


	//   ....[0]....
.L_788:
        /*00c0*/ 	.word	0x00000070


	//   ....[1]....
        /*00c4*/ 	.word	0x000001a0


	//   ....[2]....
        /*00c8*/ 	.word	0x000001f0


	//   ....[3]....
        /*00cc*/ 	.word	0x000003e0


	//   ....[4]....
        /*00d0*/ 	.word	0x00000630


	//   ....[5]....
        /*00d4*/ 	.word	0x00001730


	//   ....[6]....
        /*00d8*/ 	.word	0x000066e0


	//   ....[7]....
        /*00dc*/ 	.word	0x00007490


	//   ....[8]....
        /*00e0*/ 	.word	0x000077c0


	//   ....[9]....
        /*00e4*/ 	.word	0x00007bc0


	//   ....[10]....
        /*00e8*/ 	.word	0x00007e70


	//   ....[11]....
        /*00ec*/ 	.word	0x00008120


	//   ....[12]....
        /*00f0*/ 	.word	0x00008390


	//   ....[13]....
        /*00f4*/ 	.word	0x0000b3e0


	//   ....[14]....
        /*00f8*/ 	.word	0x0000b550


	//   ....[15]....
        /*00fc*/ 	.word	0x0000b5c0


	//   ....[16]....
        /*0100*/ 	.word	0x0000b630


	//----- nvinfo : EIATTR_REG_RECONFIG
	.align		4
.L_789:
        /*0104*/ 	.byte	0x01, 0x54
	.zero		2


	//----- nvinfo : EIATTR_SYSCALL_OFFSETS
	.align		4
        /*0108*/ 	.byte	0x04, 0x46
        /*010a*/ 	.short	(.L_791 - .L_790)


	//   ....[0]....
.L_790:
        /*010c*/ 	.word	0x00001390


	//   ....[1]....
        /*0110*/ 	.word	0x00001480


	//   ....[2]....
        /*0114*/ 	.word	0x000015e0


	//   ....[3]....
        /*0118*/ 	.word	0x000016d0


	//   ....[4]....
        /*011c*/ 	.word	0x00001950


	//----- nvinfo : EIATTR_MBARRIER_INSTR_OFFSETS
	.align		4
.L_791:
        /*0120*/ 	.byte	0x04, 0x39
        /*0122*/ 	.short	(.L_793 - .L_792)


	//   ....[0]....
.L_792:
        /*0124*/ 	.word	0x00000290
        /*0128*/ 	.word	0x000000ff
        /*012c*/ 	.word	0x00026800
        /*0130*/ 	.short	0x0100
        /*0132*/ 	.byte	0x06
	.zero		1


	//   ....[1]....
        /*0134*/ 	.word	0x00000390
        /*0138*/ 	.word	0x000000ff
        /*013c*/ 	.word	0x00026810
        /*0140*/ 	.short	0x0100
        /*0142*/ 	.byte	0x08
	.zero		1


	//   ....[2]....
        /*0144*/ 	.word	0x000003a0
        /*0148*/ 	.word	0x000000ff
        /*014c*/ 	.word	0x00026820
        /*0150*/ 	.short	0x0100
        /*0152*/ 	.byte	0x08
	.zero		1


	//   ....[3]....
        /*0154*/ 	.word	0x000003b0
        /*0158*/ 	.word	0x000000ff
        /*015c*/ 	.word	0x00026818
        /*0160*/ 	.short	0x0100
        /*0162*/ 	.byte	0x08
	.zero		1


	//   ....[4]....
        /*0164*/ 	.word	0x000003c0
        /*0168*/ 	.word	0x000000ff
        /*016c*/ 	.word	0x00026828
        /*0170*/ 	.short	0x0100
        /*0172*/ 	.byte	0x08
	.zero		1


	//   ....[5]....
        /*0174*/ 	.word	0x000004f0
        /*0178*/ 	.word	0x000000ff
        /*017c*/ 	.word	0x00026830
        /*0180*/ 	.short	0x0100
        /*0182*/ 	.byte	0x08
	.zero		1


	//   ....[6]....
        /*0184*/ 	.word	0x00000500
        /*0188*/ 	.word	0x000000ff
        /*018c*/ 	.word	0x00026840
        /*0190*/ 	.short	0x0100
        /*0192*/ 	.byte	0x08
	.zero		1


	//   ....[7]....
        /*0194*/ 	.word	0x00000510
        /*0198*/ 	.word	0x000000ff
        /*019c*/ 	.word	0x00026838
        /*01a0*/ 	.short	0x0100
        /*01a2*/ 	.byte	0x08
	.zero		1


	//   ....[8]....
        /*01a4*/ 	.word	0x00000520
        /*01a8*/ 	.word	0x000000ff
        /*01ac*/ 	.word	0x00026848
        /*01b0*/ 	.short	0x0100
        /*01b2*/ 	.byte	0x08
	.zero		1


	//   ....[9]....
        /*01b4*/ 	.word	0x00001770
        /*01b8*/ 	.word	0x00000002
        /*01bc*/ 	.word	0x00026800
        /*01c0*/ 	.short	0x010a
        /*01c2*/ 	.byte	0x3f
	.zero		1


	//   ....[10]....
        /*01c4*/ 	.word	0x00001810
        /*01c8*/ 	.word	0x00000002
        /*01cc*/ 	.word	0x00026800
        /*01d0*/ 	.short	0x010a
        /*01d2*/ 	.byte	0x3f
	.zero		1


	//   ....[11]....
        /*01d4*/ 	.word	0x00002170
        /*01d8*/ 	.word	0x000000ff
        /*01dc*/ 	.word	0x00026810
        /*01e0*/ 	.short	0x010a
        /*01e2*/ 	.byte	0x07
	.zero		1


	//   ....[12]....
        /*01e4*/ 	.word	0x000021b0
        /*01e8*/ 	.word	0x000000ff
        /*01ec*/ 	.word	0x00026810
        /*01f0*/ 	.short	0x010a
        /*01f2*/ 	.byte	0x07
	.zero		1


	//   ....[13]....
        /*01f4*/ 	.word	0x000025f0
        /*01f8*/ 	.word	0x000000ff
        /*01fc*/ 	.word	0x00026830
        /*0200*/ 	.short	0x010a
        /*0202*/ 	.byte	0x07
	.zero		1


	//   ....[14]....
        /*0204*/ 	.word	0x00002630
        /*0208*/ 	.word	0x000000ff
        /*020c*/ 	.word	0x00026830
        /*0210*/ 	.short	0x010a
        /*0212*/ 	.byte	0x07
	.zero		1


	//   ....[15]....
        /*0214*/ 	.word	0x00004450
        /*0218*/ 	.word	0x000000ff
        /*021c*/ 	.word	0x00000000
        /*0220*/ 	.short	0x0101
        /*0222*/ 	.byte	0x08
	.zero		1


	//   ....[16]....
        /*0224*/ 	.word	0x00004730
        /*0228*/ 	.word	0x000000ff
        /*022c*/ 	.word	0x00000000
        /*0230*/ 	.short	0x0101
        /*0232*/ 	.byte	0x07
	.zero		1


	//   ....[17]....
        /*0234*/ 	.word	0x00009120
        /*0238*/ 	.word	0x0000000f
        /*023c*/ 	.word	0x00026820
        /*0240*/ 	.short	0x010a
        /*0242*/ 	.byte	0x3f
	.zero		1


	//   ....[18]....
        /*0244*/ 	.word	0x000099e0
        /*0248*/ 	.word	0x0000000f
        /*024c*/ 	.word	0x00026840
        /*0250*/ 	.short	0x010a
        /*0252*/ 	.byte	0x3f
	.zero		1


	//   ....[19]....
        /*0254*/ 	.word	0x00009d20
        /*0258*/ 	.word	0x0000000f
        /*025c*/ 	.word	0x00026828
        /*0260*/ 	.short	0x010a
        /*0262*/ 	.byte	0x3f
	.zero		1


	//   ....[20]....
        /*0264*/ 	.word	0x0000a060
        /*0268*/ 	.word	0x0000000f
        /*026c*/ 	.word	0x00026848
        /*0270*/ 	.short	0x010a
        /*0272*/ 	.byte	0x3f
	.zero		1


	//   ....[21]....
        /*0274*/ 	.word	0x0000a340
        /*0278*/ 	.word	0x0000000f
        /*027c*/ 	.word	0x00026820
        /*0280*/ 	.short	0x010a
        /*0282*/ 	.byte	0x3f
	.zero		1


	//   ....[22]....
        /*0284*/ 	.word	0x0000a6f0
        /*0288*/ 	.word	0x0000000f
        /*028c*/ 	.word	0x00026840
        /*0290*/ 	.short	0x010a
        /*0292*/ 	.byte	0x3f
	.zero		1


	//   ....[23]....
        /*0294*/ 	.word	0x0000aa00
        /*0298*/ 	.word	0x0000000f
        /*029c*/ 	.word	0x00026828
        /*02a0*/ 	.short	0x010a
        /*02a2*/ 	.byte	0x3f
	.zero		1


	//   ....[24]....
        /*02a4*/ 	.word	0x0000ad80
        /*02a8*/ 	.word	0x00000003
        /*02ac*/ 	.word	0x00026840
        /*02b0*/ 	.short	0x010a
        /*02b2*/ 	.byte	0x3f
	.zero		1


	//   ....[25]....
        /*02b4*/ 	.word	0x0000b250
        /*02b8*/ 	.word	0x00000007
        /*02bc*/ 	.word	0x00000000
        /*02c0*/ 	.short	0x010a
        /*02c2*/ 	.byte	0x3f
	.zero		1


	//   ....[26]....
        /*02c4*/ 	.word	0x0000b2a0
        /*02c8*/ 	.word	0x00000003
        /*02cc*/ 	.word	0x00000000
        /*02d0*/ 	.short	0x010a
        /*02d2*/ 	.byte	0x3f
	.zero		1


	//   ....[27]....
        /*02d4*/ 	.word	0x0000b300
        /*02d8*/ 	.word	0x00000005
        /*02dc*/ 	.word	0x00000000
        /*02e0*/ 	.short	0x010a
        /*02e2*/ 	.byte	0x3f
	.zero		1


	//   ....[28]....
        /*02e4*/ 	.word	0x0000b330
        /*02e8*/ 	.word	0x00000003
        /*02ec*/ 	.word	0x00000000
        /*02f0*/ 	.short	0x010a
        /*02f2*/ 	.byte	0x3f
	.zero		1


	//   ....[29]....
        /*02f4*/ 	.word	0x0000b410
        /*02f8*/ 	.word	0x00000002
        /*02fc*/ 	.word	0x00026800
        /*0300*/ 	.short	0x010a
        /*0302*/ 	.byte	0x3f
	.zero		1


	//   ....[30]....
        /*0304*/ 	.word	0x0000b470
        /*0308*/ 	.word	0x00000005
        /*030c*/ 	.word	0x00026810
        /*0310*/ 	.short	0x010a
        /*0312*/ 	.byte	0x3f
	.zero		1


	//   ....[31]....
        /*0314*/ 	.word	0x0000b4d0
        /*0318*/ 	.word	0x00000005
        /*031c*/ 	.word	0x00026830
        /*0320*/ 	.short	0x010a
        /*0322*/ 	.byte	0x3f
	.zero		1


	//   ....[32]....
        /*0324*/ 	.word	0x0000b670
        /*0328*/ 	.word	0x0000000f
        /*032c*/ 	.word	0x00026820
        /*0330*/ 	.short	0x010a
        /*0332*/ 	.byte	0x3f
	.zero		1


	//   ....[33]....
        /*0334*/ 	.word	0x0000b6c0
        /*0338*/ 	.word	0x0000000f
        /*033c*/ 	.word	0x00026840
        /*0340*/ 	.short	0x010a
        /*0342*/ 	.byte	0x3f
	.zero		1


	//   ....[34]....
        /*0344*/ 	.word	0x0000b710
        /*0348*/ 	.word	0x0000000f
        /*034c*/ 	.word	0x00026828
        /*0350*/ 	.short	0x010a
        /*0352*/ 	.byte	0x3f
	.zero		1


	//   ....[35]....
        /*0354*/ 	.word	0x0000b760
        /*0358*/ 	.word	0x0000000f
        /*035c*/ 	.word	0x00026848
        /*0360*/ 	.short	0x010a
        /*0362*/ 	.byte	0x3f
	.zero		1


	//   ....[36]....
        /*0364*/ 	.word	0x0000b7c0
        /*0368*/ 	.word	0x0000000f
        /*036c*/ 	.word	0x00026820
        /*0370*/ 	.short	0x010a
        /*0372*/ 	.byte	0x3f
	.zero		1


	//   ....[37]....
        /*0374*/ 	.word	0x0000b810
        /*0378*/ 	.word	0x0000000f
        /*037c*/ 	.word	0x00026840
        /*0380*/ 	.short	0x010a
        /*0382*/ 	.byte	0x3f
	.zero		1


	//   ....[38]....
        /*0384*/ 	.word	0x0000b860
        /*0388*/ 	.word	0x0000000f
        /*038c*/ 	.word	0x00026828
        /*0390*/ 	.short	0x010a
        /*0392*/ 	.byte	0x3f
	.zero		1


	//   ....[39]....
        /*0394*/ 	.word	0x0000b8b0
        /*0398*/ 	.word	0x00000003
        /*039c*/ 	.word	0x00026840
        /*03a0*/ 	.short	0x010a
        /*03a2*/ 	.byte	0x3f
	.zero		1


	//   ....[40]....
        /*03a4*/ 	.word	0x0000b980
        /*03a8*/ 	.word	0x00000007
        /*03ac*/ 	.word	0x00000000
        /*03b0*/ 	.short	0x010a
        /*03b2*/ 	.byte	0x3f
	.zero		1


	//   ....[41]....
        /*03b4*/ 	.word	0x0000b9d0
        /*03b8*/ 	.word	0x00000003
        /*03bc*/ 	.word	0x00000000
        /*03c0*/ 	.short	0x010a
        /*03c2*/ 	.byte	0x3f
	.zero		1


	//   ....[42]....
        /*03c4*/ 	.word	0x0000ba20
        /*03c8*/ 	.word	0x00000005
        /*03cc*/ 	.word	0x00000000
        /*03d0*/ 	.short	0x010a
        /*03d2*/ 	.byte	0x3f
	.zero		1


	//----- nvinfo : EIATTR_NUM_MBARRIERS
	.align		4
.L_793:
        /*03d4*/ 	.byte	0x03, 0x38
        /*03d6*/ 	.short	0x0009


	//----- nvinfo : EIATTR_EXIT_INSTR_OFFSETS
	.align		4
        /*03d8*/ 	.byte	0x04, 0x1c
        /*03da*/ 	.short	(.L_795 - .L_794)


	//   ....[0]....
.L_794:
        /*03dc*/ 	.word	0x0000b380


	//----- nvinfo : EIATTR_MAX_THREADS
	.align		4
.L_795:
        /*03e0*/ 	.byte	0x04, 0x05
        /*03e2*/ 	.short	(.L_797 - .L_796)
.L_796:
        /*03e4*/ 	.word	0x00000180
        /*03e8*/ 	.word	0x00000001
        /*03ec*/ 	.word	0x00000001


	//----- nvinfo : EIATTR_CRS_STACK_SIZE
	.align		4
.L_797:
        /*03f0*/ 	.byte	0x04, 0x1e
        /*03f2*/ 	.short	(.L_799 - .L_798)
.L_798:
        /*03f4*/ 	.word	0x00000000


	//----- nvinfo : EIATTR_CBANK_PARAM_SIZE
	.align		4
.L_799:
        /*03f8*/ 	.byte	0x03, 0x19
        /*03fa*/ 	.short	0x06f0


	//----- nvinfo : EIATTR_PARAM_CBANK
	.align		4
        /*03fc*/ 	.byte	0x04, 0x0a
        /*03fe*/ 	.short	(.L_801 - .L_800)
	.align		4
.L_800:
        /*0400*/ 	.word	index@(.nv.constant0._ZN7cutlass13device_kernelIN5flash11enable_sm90INS1_16FlashAttnBwdSm90INS1_25CollectiveMainloopBwdSm90ILi2ELi2ELi2EN4cute5tupleIJNS5_1CILi1EEES8_S8_EEENS6_IJNS7_ILi64EEENS7_ILi128EEENS7_ILi96EEEEEENS_6half_tEfNS_4arch4Sm90ELb1ELb0ELb0ELb1ELb1ELb1ELb0ELb0ELi2ELi1ELi2ELi1ELb1EEENS1_21CollectiveEpilogueBwdISD_SE_SG_Li256ELb1ELb0ELi1EEENS1_25SingleTileBwdLPTSchedulerILb1ELi128ELb1EEEEEEEEEvNT_6ParamsE)
        /*0404*/ 	.short	0x0210
        /*0406*/ 	.short	0x06f0


	//----- nvinfo : EIATTR_SW_WAR
	.align		4
.L_801:
        /*0408*/ 	.byte	0x04, 0x36
        /*040a*/ 	.short	(.L_803 - .L_802)
.L_802:
        /*040c*/ 	.word	0x00000008
.L_803:


//--------------------- .nv.info._ZN7cutlass13device_kernelIN5flash11enable_sm90INS1_16FlashAttnBwdSm90INS1_25CollectiveMainloopBwdSm90ILi2ELi2ELi2EN4cute5tupleIJNS5_1CILi1EEES8_S8_EEENS6_IJNS7_ILi64EEENS7_ILi128EEENS7_ILi96EEEEEENS_6half_tEfNS_4arch4Sm90ELb1ELb0ELb0ELb1ELb0ELb1ELb0ELb0ELi2ELi1ELi2ELi1ELb1EEENS1_24CollectiveEpilogueBwdGQAISD_fSG_Li256ELb1ELb0EEENS1_25SingleTileBwdLPTSchedulerILb1ELi128ELb0EEEEEEEEEvNT_6ParamsE --------------------------
	.section	.nv.info._ZN7cutlass13device_kernelIN5flash11enable_sm90INS1_16FlashAttnBwdSm90INS1_25CollectiveMainloopBwdSm90ILi2ELi2ELi2EN4cute5tupleIJNS5_1CILi1EEES8_S8_EEENS6_IJNS7_ILi64EEENS7_ILi128EEENS7_ILi96EEEEEENS_6half_tEfNS_4arch4Sm90ELb1ELb0ELb0ELb1ELb0ELb1ELb0ELb0ELi2ELi1ELi2ELi1ELb1EEENS1_24CollectiveEpilogueBwdGQAISD_fSG_Li256ELb1ELb0EEENS1_25SingleTileBwdLPTSchedulerILb1ELi128ELb0EEEEEEEEEvNT_6ParamsE,"",@"SHT_CUDA_INFO"
	.sectionflags	@""
	.align	4


	//----- nvinfo : EIATTR_CUDA_API_VERSION
	.align		4
        /*0000*/ 	.byte	0x04, 0x37
        /*0002*/ 	.short	(.L_805 - .L_804)
.L_804:
        /*0004*/ 	.word	0x00000082


	//----- nvinfo : EIATTR_KPARAM_INFO
	.align		4
.L_805:
        /*0008*/ 	.byte	0x04, 0x17
        /*000a*/ 	.short	(.L_807 - .L_806)
.L_806:
        /*000c*/ 	.word	0x00000000
        /*0010*/ 	.short	0x0000
        /*0012*/ 	.short	0x0070
        /*0014*/ 	.byte	0x00, 0xf0, 0x01, 0x1c


	//----- nvinfo : EIATTR_SPARSE_MMA_MASK
	.align		4
.L_807:
        /*0018*/ 	.byte	0x03, 0x50
        /*001a*/ 	.short	0x0000


	//----- nvinfo : EIATTR_MAXREG_COUNT
	.align		4
        /*001c*/ 	.byte	0x03, 0x1b
        /*001e*/ 	.short	0x00a8


	//----- nvinfo : EIATTR_NUM_BARRIERS
	.align		4
        /*0020*/ 	.byte	0x02, 0x4c
        /*0022*/ 	.byte	0x10
	.zero		1


	//----- nvinfo : EIATTR_EXTERNS
	.align		4
        /*0024*/ 	.byte	0x04, 0x0f
        /*0026*/ 	.short	(.L_809 - .L_808)


	//   ....[0]....
	.align		4
.L_808:
        /*0028*/ 	.word	index@(__assertfail)


	//----- nvinfo : EIATTR_ANNOTATIONS
	.align		4
.L_809:
        /*002c*/ 	.byte	0x04, 0x55
        /*002e*/ 	.short	(.L_811 - .L_810)


	//   ....[0]....
.L_810:
        /*0030*/ 	.word	0x00000001
        /*0034*/ 	.byte	0x20, 0x79, 0x00, 0x00, 0x01, 0x00, 0x00, 0x00, 0x50, 0x7d, 0x00, 0x00, 0x01, 0x00, 0x00, 0x00
        /*0044*/ 	.byte	0x70, 0x8a, 0x00, 0x00, 0x01, 0x00, 0x00, 0x00, 0x90, 0x8a, 0x00, 0x00, 0x01, 0x00, 0x00, 0x00
        /*0054*/ 	.byte	0x70, 0x8e, 0x00, 0x00


	//----- nvinfo : EIATTR_MERCURY_ISA_VERSION
	.align		4
.L_811:
        /*0058*/ 	.byte	0x03, 0x5f
        /*005a*/ 	.short	0x0101


	//----- nvinfo : EIATTR_INT_WARP_WIDE_INSTR_OFFSETS
	.align		4
        /*005c*/ 	.byte	0x04, 0x31
        /*005e*/ 	.short	(.L_813 - .L_812)


	//   ....[0]....
.L_812:
        /*0060*/ 	.word	0x00000190


	//   ....[1]....
        /*0064*/ 	.word	0x000001c0


	//----- nvinfo : EIATTR_COOP_GROUP_MASK_REGIDS
	.align		4
.L_813:
        /*0068*/ 	.byte	0x04, 0x29
        /*006a*/ 	.short	(.L_815 - .L_814)


	//   ....[0]....
.L_814:
        /*006c*/ 	.word	0xffffffff


	//   ....[1]....
        /*0070*/ 	.word	0xffffffff


	//   ....[2]....
        /*0074*/ 	.word	0xffffffff


	//   ....[3]....
        /*0078*/ 	.word	0xffffffff


	//   ....[4]....
        /*007c*/ 	.word	0xffffffff


	//   ....[5]....
        /*0080*/ 	.word	0xffffffff


	//   ....[6]....
        /*0084*/ 	.word	0xffffffff


	//   ....[7]....
        /*0088*/ 	.word	0x0500000f


	//----- nvinfo : EIATTR_COOP_GROUP_INSTR_OFFSETS
	.align		4
.L_815:
        /*008c*/ 	.byte	0x04, 0x28
        /*008e*/ 	.short	(.L_817 - .L_816)


	//   ....[0]....
.L_816:
        /*0090*/ 	.word	0x00000070


	//   ....[1]....
        /*0094*/ 	.word	0x000001a0


	//   ....[2]....
        /*0098*/ 	.word	0x000001f0


	//   ....[3]....
        /*009c*/ 	.word	0x000003e0


	//   ....[4]....
        /*00a0*/ 	.word	0x00000630


	//   ....[5]....
        /*00a4*/ 	.word	0x00001700


	//   ....[6]....
        /*00a8*/ 	.word	0x000053a0


	//   ....[7]....
        /*00ac*/ 	.word	0x000097b0


	//----- nvinfo : EIATTR_REG_RECONFIG
	.align		4
.L_817:
        /*00b0*/ 	.byte	0x01, 0x54
	.zero		2


	//----- nvinfo : EIATTR_SYSCALL_OFFSETS
	.align		4
        /*00b4*/ 	.byte	0x04, 0x46
        /*00b6*/ 	.short	(.L_819 - .L_818)


	//   ....[0]....
.L_818:
        /*00b8*/ 	.word	0x00001360


	//   ....[1]....
        /*00bc*/ 	.word	0x00001450


	//   ....[2]....
        /*00c0*/ 	.word	0x000015b0


	//   ....[3]....
        /*00c4*/ 	.word	0x000016a0


	//   ....[4]....
        /*00c8*/ 	.word	0x00001920


	//----- nvinfo : EIATTR_MBARRIER_INSTR_OFFSETS
	.align		4
.L_819:
        /*00cc*/ 	.byte	0x04, 0x39
        /*00ce*/ 	.short	(.L_821 - .L_820)


	//   ....[0]....
.L_820:
        /*00d0*/ 	.word	0x00000290
        /*00d4*/ 	.word	0x000000ff
        /*00d8*/ 	.word	0x00026800
        /*00dc*/ 	.short	0x0100
        /*00de*/ 	.byte	0x06
	.zero		1


	//   ....[1]....
        /*00e0*/ 	.word	0x00000390
        /*00e4*/ 	.word	0x000000ff
        /*00e8*/ 	.word	0x00026810
        /*00ec*/ 	.short	0x0100
        /*00ee*/ 	.byte	0x08
	.zero		1


	//   ....[2]....
        /*00f0*/ 	.word	0x000003a0
        /*00f4*/ 	.word	0x000000ff
        /*00f8*/ 	.word	0x00026820
        /*00fc*/ 	.short	0x0100
        /*00fe*/ 	.byte	0x08
	.zero		1


	//   ....[3]....
        /*0100*/ 	.word	0x000003b0
        /*0104*/ 	.word	0x000000ff
        /*0108*/ 	.word	0x00026818
        /*010c*/ 	.short	0x0100
        /*010e*/ 	.byte	0x08
	.zero		1


	//   ....[4]....
        /*0110*/ 	.word	0x000003c0
        /*0114*/ 	.word	0x000000ff
        /*0118*/ 	.word	0x00026828
        /*011c*/ 	.short	0x0100
        /*011e*/ 	.byte	0x08
	.zero		1


	//   ....[5]....
        /*0120*/ 	.word	0x000004f0
        /*0124*/ 	.word	0x000000ff
        /*0128*/ 	.word	0x00026830
        /*012c*/ 	.short	0x0100
        /*012e*/ 	.byte	0x08
	.zero		1


	//   ....[6]....
        /*0130*/ 	.word	0x00000500
        /*0134*/ 	.word	0x000000ff
        /*0138*/ 	.word	0x00026840
        /*013c*/ 	.short	0x0100
        /*013e*/ 	.byte	0x08
	.zero		1


	//   ....[7]....
        /*0140*/ 	.word	0x00000510
        /*0144*/ 	.word	0x000000ff
        /*0148*/ 	.word	0x00026838
        /*014c*/ 	.short	0x0100
        /*014e*/ 	.byte	0x08
	.zero		1


	//   ....[8]....
        /*0150*/ 	.word	0x00000520
        /*0154*/ 	.word	0x000000ff
        /*0158*/ 	.word	0x00026848
        /*015c*/ 	.short	0x0100
        /*015e*/ 	.byte	0x08
	.zero		1


	//   ....[9]....
        /*0160*/ 	.word	0x00001740
        /*0164*/ 	.word	0x00000002
        /*0168*/ 	.word	0x00026800
        /*016c*/ 	.short	0x010a
        /*016e*/ 	.byte	0x3f
	.zero		1


	//   ....[10]....
        /*0170*/ 	.word	0x000017e0
        /*0174*/ 	.word	0x00000002
        /*0178*/ 	.word	0x00026800
        /*017c*/ 	.short	0x010a
        /*017e*/ 	.byte	0x3f
	.zero		1


	//   ....[11]....
        /*0180*/ 	.word	0x00002140
        /*0184*/ 	.word	0x000000ff
        /*0188*/ 	.word	0x00026810
        /*018c*/ 	.short	0x010a
        /*018e*/ 	.byte	0x07
	.zero		1


	//   ....[12]....
        /*0190*/ 	.word	0x00002180
        /*0194*/ 	.word	0x000000ff
        /*0198*/ 	.word	0x00026810
        /*019c*/ 	.short	0x010a
        /*019e*/ 	.byte	0x07
	.zero		1


	//   ....[13]....
        /*01a0*/ 	.word	0x000025c0
        /*01a4*/ 	.word	0x000000ff
        /*01a8*/ 	.word	0x00026830
        /*01ac*/ 	.short	0x010a
        /*01ae*/ 	.byte	0x07
	.zero		1


	//   ....[14]....
        /*01b0*/ 	.word	0x00002600
        /*01b4*/ 	.word	0x000000ff
        /*01b8*/ 	.word	0x00026830
        /*01bc*/ 	.short	0x010a
        /*01be*/ 	.byte	0x07
	.zero		1


	//   ....[15]....
        /*01c0*/ 	.word	0x00004420
        /*01c4*/ 	.word	0x000000ff
        /*01c8*/ 	.word	0x00000000
        /*01cc*/ 	.short	0x0101
        /*01ce*/ 	.byte	0x0a
	.zero		1


	//   ....[16]....
        /*01d0*/ 	.word	0x00004710
        /*01d4*/ 	.word	0x000000ff
        /*01d8*/ 	.word	0x00000000
        /*01dc*/ 	.short	0x0101
        /*01de*/ 	.byte	0x07
	.zero		1


	//   ....[17]....
        /*01e0*/ 	.word	0x000074f0
        /*01e4*/ 	.word	0x0000000f
        /*01e8*/ 	.word	0x00026820
        /*01ec*/ 	.short	0x010a
        /*01ee*/ 	.byte	0x3f
	.zero		1


	//   ....[18]....
        /*01f0*/ 	.word	0x00007db0
        /*01f4*/ 	.word	0x0000000f
        /*01f8*/ 	.word	0x00026840
        /*01fc*/ 	.short	0x010a
        /*01fe*/ 	.byte	0x3f
	.zero		1


	//   ....[19]....
        /*0200*/ 	.word	0x000080f0
        /*0204*/ 	.word	0x0000000f
        /*0208*/ 	.word	0x00026828
        /*020c*/ 	.short	0x010a
        /*020e*/ 	.byte	0x3f
	.zero		1


	//   ....[20]....
        /*0210*/ 	.word	0x00008430
        /*0214*/ 	.word	0x0000000f
        /*0218*/ 	.word	0x00026848
        /*021c*/ 	.short	0x010a
        /*021e*/ 	.byte	0x3f
	.zero		1


	//   ....[21]....
        /*0220*/ 	.word	0x00008710
        /*0224*/ 	.word	0x0000000f
        /*0228*/ 	.word	0x00026820
        /*022c*/ 	.short	0x010a
        /*022e*/ 	.byte	0x3f
	.zero		1


	//   ....[22]....
        /*0230*/ 	.word	0x00008ac0
        /*0234*/ 	.word	0x0000000f
        /*0238*/ 	.word	0x00026840
        /*023c*/ 	.short	0x010a
        /*023e*/ 	.byte	0x3f
	.zero		1


	//   ....[23]....
        /*0240*/ 	.word	0x00008dd0
        /*0244*/ 	.word	0x0000000f
        /*0248*/ 	.word	0x00026828
        /*024c*/ 	.short	0x010a
        /*024e*/ 	.byte	0x3f
	.zero		1


	//   ....[24]....
        /*0250*/ 	.word	0x00009150
        /*0254*/ 	.word	0x00000003
        /*0258*/ 	.word	0x00026840
        /*025c*/ 	.short	0x010a
        /*025e*/ 	.byte	0x3f
	.zero		1


	//   ....[25]....
        /*0260*/ 	.word	0x00009620
        /*0264*/ 	.word	0x00000007
        /*0268*/ 	.word	0x00000000
        /*026c*/ 	.short	0x010a
        /*026e*/ 	.byte	0x3f
	.zero		1


	//   ....[26]....
        /*0270*/ 	.word	0x00009670
        /*0274*/ 	.word	0x00000003
        /*0278*/ 	.word	0x00000000
        /*027c*/ 	.short	0x010a
        /*027e*/ 	.byte	0x3f
	.zero		1


	//   ....[27]....
        /*0280*/ 	.word	0x000096d0
        /*0284*/ 	.word	0x00000005
        /*0288*/ 	.word	0x00000000
        /*028c*/ 	.short	0x010a
        /*028e*/ 	.byte	0x3f
	.zero		1


	//   ....[28]....
        /*0290*/ 	.word	0x00009700
        /*0294*/ 	.word	0x00000003
        /*0298*/ 	.word	0x00000000
        /*029c*/ 	.short	0x010a
        /*029e*/ 	.byte	0x3f
	.zero		1


	//   ....[29]....
        /*02a0*/ 	.word	0x000097e0
        /*02a4*/ 	.word	0x00000002
        /*02a8*/ 	.word	0x00026800
        /*02ac*/ 	.short	0x010a
        /*02ae*/ 	.byte	0x3f
	.zero		1


	//   ....[30]....
        /*02b0*/ 	.word	0x00009840
        /*02b4*/ 	.word	0x00000005
        /*02b8*/ 	.word	0x00026810
        /*02bc*/ 	.short	0x010a
        /*02be*/ 	.byte	0x3f
	.zero		1


	//   ....[31]....
        /*02c0*/ 	.word	0x000098a0
        /*02c4*/ 	.word	0x00000005
        /*02c8*/ 	.word	0x00026830
        /*02cc*/ 	.short	0x010a
        /*02ce*/ 	.byte	0x3f
	.zero		1


	//   ....[32]....
        /*02d0*/ 	.word	0x000098f0
        /*02d4*/ 	.word	0x0000000f
        /*02d8*/ 	.word	0x00026820
        /*02dc*/ 	.short	0x010a
        /*02de*/ 	.byte	0x3f
	.zero		1


	//   ....[33]....
        /*02e0*/ 	.word	0x00009940
        /*02e4*/ 	.word	0x0000000f
        /*02e8*/ 	.word	0x00026840
        /*02ec*/ 	.short	0x010a
        /*02ee*/ 	.byte	0x3f
	.zero		1


	//   ....[34]....
        /*02f0*/ 	.word	0x00009990
        /*02f4*/ 	.word	0x0000000f
        /*02f8*/ 	.word	0x00026828
        /*02fc*/ 	.short	0x010a
        /*02fe*/ 	.byte	0x3f
	.zero		1


	//   ....[35]....
        /*0300*/ 	.word	0x000099e0
        /*0304*/ 	.word	0x0000000f
        /*0308*/ 	.word	0x00026848
        /*030c*/ 	.short	0x010a
        /*030e*/ 	.byte	0x3f
	.zero		1


	//   ....[36]....
        /*0310*/ 	.word	0x00009a40
        /*0314*/ 	.word	0x0000000f
        /*0318*/ 	.word	0x00026820
        /*031c*/ 	.short	0x010a
        /*031e*/ 	.byte	0x3f
	.zero		1


	//   ....[37]....
        /*0320*/ 	.word	0x00009a90
        /*0324*/ 	.word	0x0000000f
        /*0328*/ 	.word	0x00026840
        /*032c*/ 	.short	0x010a
        /*032e*/ 	.byte	0x3f
	.zero		1


	//   ....[38]....
        /*0330*/ 	.word	0x00009ae0
        /*0334*/ 	.word	0x0000000f
        /*0338*/ 	.word	0x00026828
        /*033c*/ 	.short	0x010a
        /*033e*/ 	.byte	0x3f
	.zero		1


	//   ....[39]....
        /*0340*/ 	.word	0x00009b30
        /*0344*/ 	.word	0x00000003
        /*0348*/ 	.word	0x00026840
        /*034c*/ 	.short	0x010a
        /*034e*/ 	.byte	0x3f
	.zero		1


	//   ....[40]....
        /*0350*/ 	.word	0x00009c00
        /*0354*/ 	.word	0x00000007
        /*0358*/ 	.word	0x00000000
        /*035c*/ 	.short	0x010a
        /*035e*/ 	.byte	0x3f
	.zero		1


	//   ....[41]....
        /*0360*/ 	.word	0x00009c50
        /*0364*/ 	.word	0x00000003
        /*0368*/ 	.word	0x00000000
        /*036c*/ 	.short	0x010a
        /*036e*/ 	.byte	0x3f
	.zero		1


	//   ....[42]....
        /*0370*/ 	.word	0x00009ca0
        /*0374*/ 	.word	0x00000005
        /*0378*/ 	.word	0x00000000
        /*037c*/ 	.short	0x010a
        /*037e*/ 	.byte	0x3f
	.zero		1


	//----- nvinfo : EIATTR_NUM_MBARRIERS
	.align		4
.L_821:
        /*0380*/ 	.byte	0x03, 0x38
        /*0382*/ 	.short	0x0009


	//----- nvinfo : EIATTR_EXIT_INSTR_OFFSETS
	.align		4
        /*0384*/ 	.byte	0x04, 0x1c
        /*0386*/ 	.short	(.L_823 - .L_822)


	//   ....[0]....
.L_822:
        /*0388*/ 	.word	0x00009750


	//----- nvinfo : EIATTR_MAX_THREADS
	.align		4
.L_823:
        /*038c*/ 	.byte	0x04, 0x05
        /*038e*/ 	.short	(.L_825 - .L_824)
.L_824:
        /*0390*/ 	.word	0x00000180
        /*0394*/ 	.word	0x00000001
        /*0398*/ 	.word	0x00000001


	//----- nvinfo : EIATTR_CRS_STACK_SIZE
	.align		4
.L_825:
        /*039c*/ 	.byte	0x04, 0x1e
        /*039e*/ 	.short	(.L_827 - .L_826)
.L_826:
        /*03a0*/ 	.word	0x00000000


	//----- nvinfo : EIATTR_CBANK_PARAM_SIZE
	.align		4
.L_827:
        /*03a4*/ 	.byte	0x03, 0x19
        /*03a6*/ 	.short	0x0770


	//----- nvinfo : EIATTR_PARAM_CBANK
	.align		4
        /*03a8*/ 	.byte	0x04, 0x0a
        /*03aa*/ 	.short	(.L_829 - .L_828)
	.align		4
.L_828:
        /*03ac*/ 	.word	index@(.nv.constant0._ZN7cutlass13device_kernelIN5flash11enable_sm90INS1_16FlashAttnBwdSm90INS1_25CollectiveMainloopBwdSm90ILi2ELi2ELi2EN4cute5tupleIJNS5_1CILi1EEES8_S8_EEENS6_IJNS7_ILi64EEENS7_ILi128EEENS7_ILi96EEEEEENS_6half_tEfNS_4arch4Sm90ELb1ELb0ELb0ELb1ELb0ELb1ELb0ELb0ELi2ELi1ELi2ELi1ELb1EEENS1_24CollectiveEpilogueBwdGQAISD_fSG_Li256ELb1ELb0EEENS1_25SingleTileBwdLPTSchedulerILb1ELi128ELb0EEEEEEEEEvNT_6ParamsE)
        /*03b0*/ 	.short	0x0210
        /*03b2*/ 	.short	0x0770


	//----- nvinfo : EIATTR_SW_WAR
	.align		4
.L_829:
        /*03b4*/ 	.byte	0x04, 0x36
        /*03b6*/ 	.short	(.L_831 - .L_830)
.L_830:
        /*03b8*/ 	.word	0x00000008
.L_831:


//--------------------- .nv.info._ZN7cutlass13device_kernelIN5flash32FlashAttnBwdPostprocessConvertdQIN4cute5tupleIJNS3_1CILi128EEENS5_ILi96EEEEEENS_6half_tEfNS_4arch4Sm90ELi256ENS3_8TiledMMAINS3_8MMA_AtomIJNS3_4SM904GMMA25MMA_64x96x16_F32F16F16_RSILNSF_5MajorE0ELSH_1ELNSF_7ScaleInE1ELSI_1EEEEEENS3_6LayoutINS4_IJNS5_ILi2EEENS5_ILi1EEESN_EEENS4_IJSN_NS5_ILi0EEESP_EEEEENS4_IJNS3_10UnderscoreESS_SS_EEEEELb0EEEEEvNT_6ParamsE --------------------------
	.section	.nv.info._ZN7cutlass13device_kernelIN5flash32FlashAttnBwdPostprocessConvertdQIN4cute5tupleIJNS3_1CILi128EEENS5_ILi96EEEEEENS_6half_tEfNS_4arch4Sm90ELi256ENS3_8TiledMMAINS3_8MMA_AtomIJNS3_4SM904GMMA25MMA_64x96x16_F32F16F16_RSILNSF_5MajorE0ELSH_1ELNSF_7ScaleInE1ELSI_1EEEEEENS3_6LayoutINS4_IJNS5_ILi2EEENS5_ILi1EEESN_EEENS4_IJSN_NS5_ILi0EEESP_EEEEENS4_IJNS3_10UnderscoreESS_SS_EEEEELb0EEEEEvNT_6ParamsE,"",@"SHT_CUDA_INFO"
	.sectionflags	@""
	.align	4


	//----- nvinfo : EIATTR_CUDA_API_VERSION
	.align		4
        /*0000*/ 	.byte	0x04, 0x37
        /*0002*/ 	.short	(.L_833 - .L_832)
.L_832:
        /*0004*/ 	.word	0x00000082


	//----- nvinfo : EIATTR_KPARAM_INFO
	.align		4
.L_833:
        /*0008*/ 	.byte	0x04, 0x17
        /*000a*/ 	.short	(.L_835 - .L_834)
.L_834:
        /*000c*/ 	.word	0x00000000
        /*0010*/ 	.short	0x0000
        /*0012*/ 	.short	0x0000
        /*0014*/ 	.byte	0x00, 0xf0, 0xc1, 0x01


	//----- nvinfo : EIATTR_SPARSE_MMA_MASK
	.align		4
.L_835:
        /*0018*/ 	.byte	0x03, 0x50
        /*001a*/ 	.short	0x0000


	//----- nvinfo : EIATTR_MAXREG_COUNT
	.align		4
        /*001c*/ 	.byte	0x03, 0x1b
        /*001e*/ 	.short	0x0080


	//----- nvinfo : EIATTR_NUM_BARRIERS
	.align		4
        /*0020*/ 	.byte	0x02, 0x4c
        /*0022*/ 	.byte	0x01
	.zero		1


	//----- nvinfo : EIATTR_MERCURY_ISA_VERSION
	.align		4
        /*0024*/ 	.byte	0x03, 0x5f
        /*0026*/ 	.short	0x0101


	//----- nvinfo : EIATTR_MBARRIER_INSTR_OFFSETS
	.align		4
        /*0028*/ 	.byte	0x04, 0x39
        /*002a*/ 	.short	(.L_837 - .L_836)


	//   ....[0]....
.L_836:
        /*002c*/ 	.word	0x000004a0
        /*0030*/ 	.word	0x000000ff
        /*0034*/ 	.word	0x00012000
        /*0038*/ 	.short	0x0100
        /*003a*/ 	.byte	0x06
	.zero		1


	//   ....[1]....
        /*003c*/ 	.word	0x000005b0
        /*0040*/ 	.word	0x00000004
        /*0044*/ 	.word	0x00012000
        /*0048*/ 	.short	0x010a
        /*004a*/ 	.byte	0x3f
	.zero		1


	//----- nvinfo : EIATTR_NUM_MBARRIERS
	.align		4
.L_837:
        /*004c*/ 	.byte	0x03, 0x38
        /*004e*/ 	.short	0x0001


	//----- nvinfo : EIATTR_EXIT_INSTR_OFFSETS
	.align		4
        /*0050*/ 	.byte	0x04, 0x1c
        /*0052*/ 	.short	(.L_839 - .L_838)


	//   ....[0]....
.L_838:
        /*0054*/ 	.word	0x000001b0


	//   ....[1]....
        /*0058*/ 	.word	0x000011e0


	//   ....[2]....
        /*005c*/ 	.word	0x000013f0


	//   ....[3]....
        /*0060*/ 	.word	0x00001410


	//----- nvinfo : EIATTR_MAX_THREADS
	.align		4
.L_839:
        /*0064*/ 	.byte	0x04, 0x05
        /*0066*/ 	.short	(.L_841 - .L_840)
.L_840:
        /*0068*/ 	.word	0x00000100
        /*006c*/ 	.word	0x00000001
        /*0070*/ 	.word	0x00000001


	//----- nvinfo : EIATTR_CRS_STACK_SIZE
	.align		4
.L_841:
        /*0074*/ 	.byte	0x04, 0x1e
        /*0076*/ 	.short	(.L_843 - .L_842)
.L_842:
        /*0078*/ 	.word	0x00000000


	//----- nvinfo : EIATTR_CBANK_PARAM_SIZE
	.align		4
.L_843:
        /*007c*/ 	.byte	0x03, 0x19
        /*007e*/ 	.short	0x0070


	//----- nvinfo : EIATTR_PARAM_CBANK
	.align		4
        /*0080*/ 	.byte	0x04, 0x0a
        /*0082*/ 	.short	(.L_845 - .L_844)
	.align		4
.L_844:
        /*0084*/ 	.word	index@(.nv.constant0._ZN7cutlass13device_kernelIN5flash32FlashAttnBwdPostprocessConvertdQIN4cute5tupleIJNS3_1CILi128EEENS5_ILi96EEEEEENS_6half_tEfNS_4arch4Sm90ELi256ENS3_8TiledMMAINS3_8MMA_AtomIJNS3_4SM904GMMA25MMA_64x96x16_F32F16F16_RSILNSF_5MajorE0ELSH_1ELNSF_7ScaleInE1ELSI_1EEEEEENS3_6LayoutINS4_IJNS5_ILi2EEENS5_ILi1EEESN_EEENS4_IJSN_NS5_ILi0EEESP_EEEEENS4_IJNS3_10UnderscoreESS_SS_EEEEELb0EEEEEvNT_6ParamsE)
        /*0088*/ 	.short	0x0210
        /*008a*/ 	.short	0x0070


	//----- nvinfo : EIATTR_SW_WAR
	.align		4
.L_845:
        /*008c*/ 	.byte	0x04, 0x36
        /*008e*/ 	.short	(.L_847 - .L_846)
.L_846:
        /*0090*/ 	.word	0x00000008
.L_847:


//--------------------- .nv.info._ZN7cutlass13device_kernelIN5flash32FlashAttnBwdPostprocessConvertdQIN4cute5tupleIJNS3_1CILi64EEENS5_ILi96EEEEEENS_6half_tEfNS_4arch4Sm90ELi256ENS3_8TiledMMAINS3_8MMA_AtomIJNS3_4SM904GMMA25MMA_64x16x16_F32F16F16_SSILNSF_5MajorE0ELSH_1ELNSF_7ScaleInE1ELSI_1EEEEEENS3_6LayoutINS4_IJNS5_ILi1EEENS5_ILi2EEESM_EEENS4_IJNS5_ILi0EEESM_SP_EEEEENS4_IJNS3_10UnderscoreESS_SS_EEEEELb0EEEEEvNT_6ParamsE --------------------------
	.section	.nv.info._ZN7cutlass13device_kernelIN5flash32FlashAttnBwdPostprocessConvertdQIN4cute5tupleIJNS3_1CILi64EEENS5_ILi96EEEEEENS_6half_tEfNS_4arch4Sm90ELi256ENS3_8TiledMMAINS3_8MMA_AtomIJNS3_4SM904GMMA25MMA_64x16x16_F32F16F16_SSILNSF_5MajorE0ELSH_1ELNSF_7ScaleInE1ELSI_1EEEEEENS3_6LayoutINS4_IJNS5_ILi1EEENS5_ILi2EEESM_EEENS4_IJNS5_ILi0EEESM_SP_EEEEENS4_IJNS3_10UnderscoreESS_SS_EEEEELb0EEEEEvNT_6ParamsE,"",@"SHT_CUDA_INFO"
	.sectionflags	@""
	.align	4


	//----- nvinfo : EIATTR_CUDA_API_VERSION
	.align		4
        /*0000*/ 	.byte	0x04, 0x37
        /*0002*/ 	.short	(.L_849 - .L_848)
.L_848:
        /*0004*/ 	.word	0x00000082


	//----- nvinfo : EIATTR_KPARAM_INFO
	.align		4
.L_849:
        /*0008*/ 	.byte	0x04, 0x17
        /*000a*/ 	.short	(.L_851 - .L_850)
.L_850:
        /*000c*/ 	.word	0x00000000
        /*0010*/ 	.short	0x0000
        /*0012*/ 	.short	0x0000
        /*0014*/ 	.byte	0x00, 0xf0, 0xc1, 0x01


	//----- nvinfo : EIATTR_SPARSE_MMA_MASK
	.align		4
.L_851:
        /*0018*/ 	.byte	0x03, 0x50
        /*001a*/ 	.short	0x0000


	//----- nvinfo : EIATTR_MAXREG_COUNT
	.align		4
        /*001c*/ 	.byte	0x03, 0x1b
        /*001e*/ 	.short	0x0080


	//----- nvinfo : EIATTR_NUM_BARRIERS
	.align		4
        /*0020*/ 	.byte	0x02, 0x4c
        /*0022*/ 	.byte	0x01
	.zero		1


	//----- nvinfo : EIATTR_MERCURY_ISA_VERSION
	.align		4
        /*0024*/ 	.byte	0x03, 0x5f
        /*0026*/ 	.short	0x0101


	//----- nvinfo : EIATTR_MBARRIER_INSTR_OFFSETS
	.align		4
        /*0028*/ 	.byte	0x04, 0x39
        /*002a*/ 	.short	(.L_853 - .L_852)


	//   ....[0]....
.L_852:
        /*002c*/ 	.word	0x000004a0
        /*0030*/ 	.word	0x000000ff
        /*0034*/ 	.word	0x00009000
        /*0038*/ 	.short	0x0100
        /*003a*/ 	.byte	0x06
	.zero		1


	//   ....[1]....
        /*003c*/ 	.word	0x000005b0
        /*0040*/ 	.word	0x00000006
        /*0044*/ 	.word	0x00009000
        /*0048*/ 	.short	0x010a
        /*004a*/ 	.byte	0x3f
	.zero		1


	//----- nvinfo : EIATTR_NUM_MBARRIERS
	.align		4
.L_853:
        /*004c*/ 	.byte	0x03, 0x38
        /*004e*/ 	.short	0x0001


	//----- nvinfo : EIATTR_EXIT_INSTR_OFFSETS
	.align		4
        /*0050*/ 	.byte	0x04, 0x1c
        /*0052*/ 	.short	(.L_855 - .L_854)


	//   ....[0]....
.L_854:
        /*0054*/ 	.word	0x000001b0


	//   ....[1]....
        /*0058*/ 	.word	0x00000ca0


	//   ....[2]....
        /*005c*/ 	.word	0x00000ed0


	//   ....[3]....
        /*0060*/ 	.word	0x00000f00


	//----- nvinfo : EIATTR_MAX_THREADS
	.align		4
.L_855:
        /*0064*/ 	.byte	0x04, 0x05
        /*0066*/ 	.short	(.L_857 - .L_856)
.L_856:
        /*0068*/ 	.word	0x00000100
        /*006c*/ 	.word	0x00000001
        /*0070*/ 	.word	0x00000001


	//----- nvinfo : EIATTR_CRS_STACK_SIZE
	.align		4
.L_857:
        /*0074*/ 	.byte	0x04, 0x1e
        /*0076*/ 	.short	(.L_859 - .L_858)
.L_858:
        /*0078*/ 	.word	0x00000000


	//----- nvinfo : EIATTR_CBANK_PARAM_SIZE
	.align		4
.L_859:
        /*007c*/ 	.byte	0x03, 0x19
        /*007e*/ 	.short	0x0070


	//----- nvinfo : EIATTR_PARAM_CBANK
	.align		4
        /*0080*/ 	.byte	0x04, 0x0a
        /*0082*/ 	.short	(.L_861 - .L_860)
	.align		4
.L_860:
        /*0084*/ 	.word	index@(.nv.constant0._ZN7cutlass13device_kernelIN5flash32FlashAttnBwdPostprocessConvertdQIN4cute5tupleIJNS3_1CILi64EEENS5_ILi96EEEEEENS_6half_tEfNS_4arch4Sm90ELi256ENS3_8TiledMMAINS3_8MMA_AtomIJNS3_4SM904GMMA25MMA_64x16x16_F32F16F16_SSILNSF_5MajorE0ELSH_1ELNSF_7ScaleInE1ELSI_1EEEEEENS3_6LayoutINS4_IJNS5_ILi1EEENS5_ILi2EEESM_EEENS4_IJNS5_ILi0EEESM_SP_EEEEENS4_IJNS3_10UnderscoreESS_SS_EEEEELb0EEEEEvNT_6ParamsE)
        /*0088*/ 	.short	0x0210
        /*008a*/ 	.short	0x0070


	//----- nvinfo : EIATTR_SW_WAR
	.align		4
.L_861:
        /*008c*/ 	.byte	0x04, 0x36
        /*008e*/ 	.short	(.L_863 - .L_862)
.L_862:
        /*0090*/ 	.word	0x00000008
.L_863:


//--------------------- .nv.info._ZN7cutlass13device_kernelIN5flash11enable_sm90INS1_16FlashAttnBwdSm90INS1_25CollectiveMainloopBwdSm90ILi2ELi2ELi2EN4cute5tupleIJNS5_1CILi1EEES8_S8_EEENS6_IJNS7_ILi64EEENS7_ILi128EEENS7_ILi96EEEEEENS_6half_tEfNS_4arch4Sm90ELb1ELb0ELb0ELb1ELb1ELb1ELb0ELb0ELi2ELi1ELi2ELi1ELb1EEENS1_24CollectiveEpilogueBwdGQAISD_fSG_Li256ELb1ELb1EEENS1_25SingleTileBwdLPTSchedulerILb1ELi128ELb1EEEEEEEEEvNT_6ParamsE --------------------------
	.section	.nv.info._ZN7cutlass13device_kernelIN5flash11enable_sm90INS1_16FlashAttnBwdSm90INS1_25CollectiveMainloopBwdSm90ILi2ELi2ELi2EN4cute5tupleIJNS5_1CILi1EEES8_S8_EEENS6_IJNS7_ILi64EEENS7_ILi128EEENS7_ILi96EEEEEENS_6half_tEfNS_4arch4Sm90ELb1ELb0ELb0ELb1ELb1ELb1ELb0ELb0ELi2ELi1ELi2ELi1ELb1EEENS1_24CollectiveEpilogueBwdGQAISD_fSG_Li256ELb1ELb1EEENS1_25SingleTileBwdLPTSchedulerILb1ELi128ELb1EEEEEEEEEvNT_6ParamsE,"",@"SHT_CUDA_INFO"
	.sectionflags	@""
	.align	4


	//----- nvinfo : EIATTR_CUDA_API_VERSION
	.align		4
        /*0000*/ 	.byte	0x04, 0x37
        /*0002*/ 	.short	(.L_865 - .L_864)
.L_864:
        /*0004*/ 	.word	0x00000082


	//----- nvinfo : EIATTR_KPARAM_INFO
	.align		4
.L_865:
        /*0008*/ 	.byte	0x04, 0x17
        /*000a*/ 	.short	(.L_867 - .L_866)
.L_866:
        /*000c*/ 	.word	0x00000000
        /*0010*/ 	.short	0x0000
        /*0012*/ 	.short	0x0070
        /*0014*/ 	.byte	0x00, 0xf0, 0x01, 0x1c


	//----- nvinfo : EIATTR_SPARSE_MMA_MASK
	.align		4
.L_867:
        /*0018*/ 	.byte	0x03, 0x50
        /*001a*/ 	.short	0x0000


	//----- nvinfo : EIATTR_MAXREG_COUNT
	.align		4
        /*001c*/ 	.byte	0x03, 0x1b
        /*001e*/ 	.short	0x00a8


	//----- nvinfo : EIATTR_NUM_BARRIERS
	.align		4
        /*0020*/ 	.byte	0x02, 0x4c
        /*0022*/ 	.byte	0x10
	.zero		1


	//----- nvinfo : EIATTR_EXTERNS
	.align		4
        /*0024*/ 	.byte	0x04, 0x0f
        /*0026*/ 	.short	(.L_869 - .L_868)


	//   ....[0]....
	.align		4
.L_868:
        /*0028*/ 	.word	index@(__assertfail)


	//----- nvinfo : EIATTR_ANNOTATIONS
	.align		4
.L_869:
        /*002c*/ 	.byte	0x04, 0x55
        /*002e*/ 	.short	(.L_871 - .L_870)


	//   ....[0]....
.L_870:
        /*0030*/ 	.word	0x00000001
        /*0034*/ 	.byte	0x10, 0x87, 0x00, 0x00, 0x01, 0x00, 0x00, 0x00, 0x40, 0x8b, 0x00, 0x00, 0x01, 0x00, 0x00, 0x00
        /*0044*/ 	.byte	0x60, 0x98, 0x00, 0x00, 0x01, 0x00, 0x00, 0x00, 0x80, 0x98, 0x00, 0x00, 0x01, 0x00, 0x00, 0x00
        /*0054*/ 	.byte	0x60, 0x9c, 0x00, 0x00


	//----- nvinfo : EIATTR_MERCURY_ISA_VERSION
	.align		4
.L_871:
        /*0058*/ 	.byte	0x03, 0x5f
        /*005a*/ 	.short	0x0101


	//----- nvinfo : EIATTR_INT_WARP_WIDE_INSTR_OFFSETS
	.align		4
        /*005c*/ 	.byte	0x04, 0x31
        /*005e*/ 	.short	(.L_873 - .L_872)


	//   ....[0]....
.L_872:
        /*0060*/ 	.word	0x00000190


	//   ....[1]....
        /*0064*/ 	.word	0x000001c0


	//   ....[2]....
        /*0068*/ 	.word	0x00006a50


	//   ....[3]....
        /*006c*/ 	.word	0x00007100


	//   ....[4]....
        /*0070*/ 	.word	0x00007620


	//----- nvinfo : EIATTR_COOP_GROUP_MASK_REGIDS
	.align		4
.L_873:
        /*0074*/ 	.byte	0x04, 0x29
        /*0076*/ 	.short	(.L_875 - .L_874)


	//   ....[0]....
.L_874:
        /*0078*/ 	.word	0xffffffff


	//   ....[1]....
        /*007c*/ 	.word	0xffffffff


	//   ....[2]....
        /*0080*/ 	.word	0xffffffff


	//   ....[3]....
        /*0084*/ 	.word	0xffffffff


	//   ....[4]....
        /*0088*/ 	.word	0xffffffff


	//   ....[5]....
        /*008c*/ 	.word	0xffffffff


	//   ....[6]....
        /*0090*/ 	.word	0xffffffff


	//   ....[7]....
        /*0094*/ 	.word	0xffffffff


	//   ....[8]....
        /*0098*/ 	.word	0xffffffff


	//   ....[9]....
        /*009c*/ 	.word	0xffffffff


	//   ....[10]....
        /*00a0*/ 	.word	0xffffffff


	//   ....[11]....
        /*00a4*/ 	.word	0xffffffff


	//   ....[12]....
        /*00a8*/ 	.word	0xffffffff


	//   ....[13]....
        /*00ac*/ 	.word	0xffffffff


	//   ....[14]....
        /*00b0*/ 	.word	0xffffffff


	//   ....[15]....
        /*00b4*/ 	.word	0xffffffff


	//   ....[16]....
        /*00b8*/ 	.word	0xffffffff


	//   ....[17]....
        /*00bc*/ 	.word	0x0500000f


	//   ....[18]....
        /*00c0*/ 	.word	0x0500000f


	//   ....[19]....
        /*00c4*/ 	.word	0x0500000f


	//   ....[20]....
        /*00c8*/ 	.word	0x0500000f


	//   ....[21]....
        /*00cc*/ 	.word	0x0500000f


	//   ....[22]....
        /*00d0*/ 	.word	0x0500000f


	//----- nvinfo : EIATTR_COOP_GROUP_INSTR_OFFSETS
	.align		4
.L_875:
        /*00d4*/ 	.byte	0x04, 0x28
        /*00d6*/ 	.short	(.L_877 - .L_876)


	//   ....[0]....
.L_876:
        /*00d8*/ 	.word	0x00000070


	//   ....[1]....
        /*00dc*/ 	.word	0x000001a0


	//   ....[2]....
        /*00e0*/ 	.word	0x000001f0


	//   ....[3]....
        /*00e4*/ 	.word	0x000003e0


	//   ....[4]....
        /*00e8*/ 	.word	0x00000630


	//   ....[5]....
        /*00ec*/ 	.word	0x00001720


	//   ....[6]....
        /*00f0*/ 	.word	0x000051d0


	//   ....[7]....
        /*00f4*/ 	.word	0x00005350


	//   ....[8]....
        /*00f8*/ 	.word	0x00005600


	//   ....[9]....
        /*00fc*/ 	.word	0x00005790


	//   ....[10]....
        /*0100*/ 	.word	0x000058a0


	//   ....[11]....
        /*0104*/ 	.word	0x00006650


	//   ....[12]....
        /*0108*/ 	.word	0x00006980


	//   ....[13]....
        /*010c*/ 	.word	0x00006d80


	//   ....[14]....
        /*0110*/ 	.word	0x00007030


	//   ....[15]....
        /*0114*/ 	.word	0x000072e0


	//   ....[16]....
        /*0118*/ 	.word	0x00007550


	//   ....[17]....
        /*011c*/ 	.word	0x0000a5a0


	//   ....[18]....
        /*0120*/ 	.word	0x0000a710


	//   ....[19]....
        /*0124*/ 	.word	0x0000a780


	//   ....[20]....
        /*0128*/ 	.word	0x0000a7f0


	//   ....[21]....
        /*012c*/ 	.word	0x0000a860


	//   ....[22]....
        /*0130*/ 	.word	0x0000a8d0


	//----- nvinfo : EIATTR_REG_RECONFIG
	.align		4
.L_877:
        /*0134*/ 	.byte	0x01, 0x54
	.zero		2


	//----- nvinfo : EIATTR_SYSCALL_OFFSETS
	.align		4
        /*0138*/ 	.byte	0x04, 0x46
        /*013a*/ 	.short	(.L_879 - .L_878)


	//   ....[0]....
.L_878:
        /*013c*/ 	.word	0x00001380


	//   ....[1]....
        /*0140*/ 	.word	0x00001470


	//   ....[2]....
        /*0144*/ 	.word	0x000015d0


	//   ....[3]....
        /*0148*/ 	.word	0x000016c0


	//   ....[4]....
        /*014c*/ 	.word	0x00001940


	//----- nvinfo : EIATTR_MBARRIER_INSTR_OFFSETS
	.align		4
.L_879:
        /*0150*/ 	.byte	0x04, 0x39
        /*0152*/ 	.short	(.L_881 - .L_880)


	//   ....[0]....
.L_880:
        /*0154*/ 	.word	0x00000290
        /*0158*/ 	.word	0x000000ff
        /*015c*/ 	.word	0x00026800
        /*0160*/ 	.short	0x0100
        /*0162*/ 	.byte	0x06
	.zero		1


	//   ....[1]....
        /*0164*/ 	.word	0x00000390
        /*0168*/ 	.word	0x000000ff
        /*016c*/ 	.word	0x00026810
        /*0170*/ 	.short	0x0100
        /*0172*/ 	.byte	0x08
	.zero		1


	//   ....[2]....
        /*0174*/ 	.word	0x000003a0
        /*0178*/ 	.word	0x000000ff
        /*017c*/ 	.word	0x00026820
        /*0180*/ 	.short	0x0100
        /*0182*/ 	.byte	0x08
	.zero		1


	//   ....[3]....
        /*0184*/ 	.word	0x000003b0
        /*0188*/ 	.word	0x000000ff
        /*018c*/ 	.word	0x00026818
        /*0190*/ 	.short	0x0100
        /*0192*/ 	.byte	0x08
	.zero		1


	//   ....[4]....
        /*0194*/ 	.word	0x000003c0
        /*0198*/ 	.word	0x000000ff
        /*019c*/ 	.word	0x00026828
        /*01a0*/ 	.short	0x0100
        /*01a2*/ 	.byte	0x08
	.zero		1


	//   ....[5]....
        /*01a4*/ 	.word	0x000004f0
        /*01a8*/ 	.word	0x000000ff
        /*01ac*/ 	.word	0x00026830
        /*01b0*/ 	.short	0x0100
        /*01b2*/ 	.byte	0x08
	.zero		1


	//   ....[6]....
        /*01b4*/ 	.word	0x00000500
        /*01b8*/ 	.word	0x000000ff
        /*01bc*/ 	.word	0x00026840
        /*01c0*/ 	.short	0x0100
        /*01c2*/ 	.byte	0x08
	.zero		1


	//   ....[7]....
        /*01c4*/ 	.word	0x00000510
        /*01c8*/ 	.word	0x000000ff
        /*01cc*/ 	.word	0x00026838
        /*01d0*/ 	.short	0x0100
        /*01d2*/ 	.byte	0x08
	.zero		1


	//   ....[8]....
        /*01d4*/ 	.word	0x00000520
        /*01d8*/ 	.word	0x000000ff
        /*01dc*/ 	.word	0x00026848
        /*01e0*/ 	.short	0x0100
        /*01e2*/ 	.byte	0x08
	.zero		1


	//   ....[9]....
        /*01e4*/ 	.word	0x00001760
        /*01e8*/ 	.word	0x00000002
        /*01ec*/ 	.word	0x00026800
        /*01f0*/ 	.short	0x010a
        /*01f2*/ 	.byte	0x3f
	.zero		1


	//   ....[10]....
        /*01f4*/ 	.word	0x00001800
        /*01f8*/ 	.word	0x00000002
        /*01fc*/ 	.word	0x00026800
        /*0200*/ 	.short	0x010a
        /*0202*/ 	.byte	0x3f
	.zero		1


	//   ....[11]....
        /*0204*/ 	.word	0x00002160
        /*0208*/ 	.word	0x000000ff
        /*020c*/ 	.word	0x00026810
        /*0210*/ 	.short	0x010a
        /*0212*/ 	.byte	0x07
	.zero		1


	//   ....[12]....
        /*0214*/ 	.word	0x000021a0
        /*0218*/ 	.word	0x000000ff
        /*021c*/ 	.word	0x00026810
        /*0220*/ 	.short	0x010a
        /*0222*/ 	.byte	0x07
	.zero		1


	//   ....[13]....
        /*0224*/ 	.word	0x000025e0
        /*0228*/ 	.word	0x000000ff
        /*022c*/ 	.word	0x00026830
        /*0230*/ 	.short	0x010a
        /*0232*/ 	.byte	0x07
	.zero		1


	//   ....[14]....
        /*0234*/ 	.word	0x00002620
        /*0238*/ 	.word	0x000000ff
        /*023c*/ 	.word	0x00026830
        /*0240*/ 	.short	0x010a
        /*0242*/ 	.byte	0x07
	.zero		1


	//   ....[15]....
        /*0244*/ 	.word	0x00004440
        /*0248*/ 	.word	0x000000ff
        /*024c*/ 	.word	0x00000000
        /*0250*/ 	.short	0x0101
        /*0252*/ 	.byte	0x0a
	.zero		1


	//   ....[16]....
        /*0254*/ 	.word	0x00004730
        /*0258*/ 	.word	0x000000ff
        /*025c*/ 	.word	0x00000000
        /*0260*/ 	.short	0x0101
        /*0262*/ 	.byte	0x07
	.zero		1


	//   ....[17]....
        /*0264*/ 	.word	0x000082e0
        /*0268*/ 	.word	0x0000000f
        /*026c*/ 	.word	0x00026820
        /*0270*/ 	.short	0x010a
        /*0272*/ 	.byte	0x3f
	.zero		1


	//   ....[18]....
        /*0274*/ 	.word	0x00008ba0
        /*0278*/ 	.word	0x0000000f
        /*027c*/ 	.word	0x00026840
        /*0280*/ 	.short	0x010a
        /*0282*/ 	.byte	0x3f
	.zero		1


	//   ....[19]....
        /*0284*/ 	.word	0x00008ee0
        /*0288*/ 	.word	0x0000000f
        /*028c*/ 	.word	0x00026828
        /*0290*/ 	.short	0x010a
        /*0292*/ 	.byte	0x3f
	.zero		1


	//   ....[20]....
        /*0294*/ 	.word	0x00009220
        /*0298*/ 	.word	0x0000000f
        /*029c*/ 	.word	0x00026848
        /*02a0*/ 	.short	0x010a
        /*02a2*/ 	.byte	0x3f
	.zero		1


	//   ....[21]....
        /*02a4*/ 	.word	0x00009500
        /*02a8*/ 	.word	0x0000000f
        /*02ac*/ 	.word	0x00026820
        /*02b0*/ 	.short	0x010a
        /*02b2*/ 	.byte	0x3f
	.zero		1


	//   ....[22]....
        /*02b4*/ 	.word	0x000098b0
        /*02b8*/ 	.word	0x0000000f
        /*02bc*/ 	.word	0x00026840
        /*02c0*/ 	.short	0x010a
        /*02c2*/ 	.byte	0x3f
	.zero		1


	//   ....[23]....
        /*02c4*/ 	.word	0x00009bc0
        /*02c8*/ 	.word	0x0000000f
        /*02cc*/ 	.word	0x00026828
        /*02d0*/ 	.short	0x010a
        /*02d2*/ 	.byte	0x3f
	.zero		1


	//   ....[24]....
        /*02d4*/ 	.word	0x00009f40
        /*02d8*/ 	.word	0x00000003
        /*02dc*/ 	.word	0x00026840
        /*02e0*/ 	.short	0x010a
        /*02e2*/ 	.byte	0x3f
	.zero		1


	//   ....[25]....
        /*02e4*/ 	.word	0x0000a410
        /*02e8*/ 	.word	0x00000007
        /*02ec*/ 	.word	0x00000000
        /*02f0*/ 	.short	0x010a
        /*02f2*/ 	.byte	0x3f
	.zero		1


	//   ....[26]....
        /*02f4*/ 	.word	0x0000a460
        /*02f8*/ 	.word	0x00000003
        /*02fc*/ 	.word	0x00000000
        /*0300*/ 	.short	0x010a
        /*0302*/ 	.byte	0x3f
	.zero		1


	//   ....[27]....
        /*0304*/ 	.word	0x0000a4c0
        /*0308*/ 	.word	0x00000005
        /*030c*/ 	.word	0x00000000
        /*0310*/ 	.short	0x010a
        /*0312*/ 	.byte	0x3f
	.zero		1


	//   ....[28]....
        /*0314*/ 	.word	0x0000a4f0
        /*0318*/ 	.word	0x00000003
        /*031c*/ 	.word	0x00000000
        /*0320*/ 	.short	0x010a
        /*0322*/ 	.byte	0x3f
	.zero		1


	//   ....[29]....
        /*0324*/ 	.word	0x0000a5d0
        /*0328*/ 	.word	0x00000002
        /*032c*/ 	.word	0x00026800
        /*0330*/ 	.short	0x010a
        /*0332*/ 	.byte	0x3f
	.zero		1


	//   ....[30]....
        /*0334*/ 	.word	0x0000a630
        /*0338*/ 	.word	0x00000005
        /*033c*/ 	.word	0x00026810
        /*0340*/ 	.short	0x010a
        /*0342*/ 	.byte	0x3f
	.zero		1


	//   ....[31]....
        /*0344*/ 	.word	0x0000a690
        /*0348*/ 	.word	0x00000005
        /*034c*/ 	.word	0x00026830
        /*0350*/ 	.short	0x010a
        /*0352*/ 	.byte	0x3f
	.zero		1


	//   ....[32]....
        /*0354*/ 	.word	0x0000a910
        /*0358*/ 	.word	0x0000000f
        /*035c*/ 	.word	0x00026820
        /*0360*/ 	.short	0x010a
        /*0362*/ 	.byte	0x3f
	.zero		1


	//   ....[33]....
        /*0364*/ 	.word	0x0000a960
        /*0368*/ 	.word	0x0000000f
        /*036c*/ 	.word	0x00026840
        /*0370*/ 	.short	0x010a
        /*0372*/ 	.byte	0x3f
	.zero		1


	//   ....[34]....
        /*0374*/ 	.word	0x0000a9b0
        /*0378*/ 	.word	0x0000000f
        /*037c*/ 	.word	0x00026828
        /*0380*/ 	.short	0x010a
        /*0382*/ 	.byte	0x3f
	.zero		1


	//   ....[35]....
        /*0384*/ 	.word	0x0000aa00
        /*0388*/ 	.word	0x0000000f
        /*038c*/ 	.word	0x00026848
        /*0390*/ 	.short	0x010a
        /*0392*/ 	.byte	0x3f
	.zero		1


	//   ....[36]....
        /*0394*/ 	.word	0x0000aa60
        /*0398*/ 	.word	0x0000000f
        /*039c*/ 	.word	0x00026820
        /*03a0*/ 	.short	0x010a
        /*03a2*/ 	.byte	0x3f
	.zero		1


	//   ....[37]....
        /*03a4*/ 	.word	0x0000aab0
        /*03a8*/ 	.word	0x0000000f
        /*03ac*/ 	.word	0x00026840
        /*03b0*/ 	.short	0x010a
        /*03b2*/ 	.byte	0x3f
	.zero		1


	//   ....[38]....
        /*03b4*/ 	.word	0x0000ab00
        /*03b8*/ 	.word	0x0000000f
        /*03bc*/ 	.word	0x00026828
        /*03c0*/ 	.short	0x010a
        /*03c2*/ 	.byte	0x3f
	.zero		1


	//   ....[39]....
        /*03c4*/ 	.word	0x0000ab50
        /*03c8*/ 	.word	0x00000003
        /*03cc*/ 	.word	0x00026840
        /*03d0*/ 	.short	0x010a
        /*03d2*/ 	.byte	0x3f
	.zero		1


	//   ....[40]....
        /*03d4*/ 	.word	0x0000ac20
        /*03d8*/ 	.word	0x00000007
        /*03dc*/ 	.word	0x00000000
        /*03e0*/ 	.short	0x010a
        /*03e2*/ 	.byte	0x3f
	.zero		1


	//   ....[41]....
        /*03e4*/ 	.word	0x0000ac70
        /*03e8*/ 	.word	0x00000003
        /*03ec*/ 	.word	0x00000000
        /*03f0*/ 	.short	0x010a
        /*03f2*/ 	.byte	0x3f
	.zero		1


	//   ....[42]....
        /*03f4*/ 	.word	0x0000acc0
        /*03f8*/ 	.word	0x00000005
        /*03fc*/ 	.word	0x00000000
        /*0400*/ 	.short	0x010a
        /*0402*/ 	.byte	0x3f
	.zero		1


	//----- nvinfo : EIATTR_NUM_MBARRIERS
	.align		4
.L_881:
        /*0404*/ 	.byte	0x03, 0x38
        /*0406*/ 	.short	0x0009


	//----- nvinfo : EIATTR_EXIT_INSTR_OFFSETS
	.align		4
        /*0408*/ 	.byte	0x04, 0x1c
        /*040a*/ 	.short	(.L_883 - .L_882)


	//   ....[0]....
.L_882:
        /*040c*/ 	.word	0x0000a540


	//----- nvinfo : EIATTR_MAX_THREADS
	.align		4
.L_883:
        /*0410*/ 	.byte	0x04, 0x05
        /*0412*/ 	.short	(.L_885 - .L_884)
.L_884:
        /*0414*/ 	.word	0x00000180
        /*0418*/ 	.word	0x00000001
        /*041c*/ 	.word	0x00000001


	//----- nvinfo : EIATTR_CRS_STACK_SIZE
	.align		4
.L_885:
        /*0420*/ 	.byte	0x04, 0x1e
        /*0422*/ 	.short	(.L_887 - .L_886)
.L_886:
        /*0424*/ 	.word	0x00000000


	//----- nvinfo : EIATTR_CBANK_PARAM_SIZE
	.align		4
.L_887:
        /*0428*/ 	.byte	0x03, 0x19
        /*042a*/ 	.short	0x0770


	//----- nvinfo : EIATTR_PARAM_CBANK
	.align		4
        /*042c*/ 	.byte	0x04, 0x0a
        /*042e*/ 	.short	(.L_889 - .L_888)
	.align		4
.L_888:
        /*0430*/ 	.word	index@(.nv.constant0._ZN7cutlass13device_kernelIN5flash11enable_sm90INS1_16FlashAttnBwdSm90INS1_25CollectiveMainloopBwdSm90ILi2ELi2ELi2EN4cute5tupleIJNS5_1CILi1EEES8_S8_EEENS6_IJNS7_ILi64EEENS7_ILi128EEENS7_ILi96EEEEEENS_6half_tEfNS_4arch4Sm90ELb1ELb0ELb0ELb1ELb1ELb1ELb0ELb0ELi2ELi1ELi2ELi1ELb1EEENS1_24CollectiveEpilogueBwdGQAISD_fSG_Li256ELb1ELb1EEENS1_25SingleTileBwdLPTSchedulerILb1ELi128ELb1EEEEEEEEEvNT_6ParamsE)
        /*0434*/ 	.short	0x0210
        /*0436*/ 	.short	0x0770


	//----- nvinfo : EIATTR_SW_WAR
	.align		4
.L_889:
        /*0438*/ 	.byte	0x04, 0x36
        /*043a*/ 	.short	(.L_891 - .L_890)
.L_890:
        /*043c*/ 	.word	0x00000008
.L_891:


//--------------------- .nv.info._ZN7cutlass13device_kernelIN5flash22FlashAttnBwdPreprocessIN4cute5tupleIJNS3_1CILi64EEENS5_ILi96EEEEEENS_6half_tEfNS_4arch4Sm90ELb1ELb1EEEEEvNT_6ParamsE --------------------------
	.section	.nv.info._ZN7cutlass13device_kernelIN5flash22FlashAttnBwdPreprocessIN4cute5tupleIJNS3_1CILi64EEENS5_ILi96EEEEEENS_6half_tEfNS_4arch4Sm90ELb1ELb1EEEEEvNT_6ParamsE,"",@"SHT_CUDA_INFO"
	.sectionflags	@""
	.align	4


	//----- nvinfo : EIATTR_CUDA_API_VERSION
	.align		4
        /*0000*/ 	.byte	0x04, 0x37
        /*0002*/ 	.short	(.L_893 - .L_892)
.L_892:
        /*0004*/ 	.word	0x00000082


	//----- nvinfo : EIATTR_KPARAM_INFO
	.align		4
.L_893:
        /*0008*/ 	.byte	0x04, 0x17
        /*000a*/ 	.short	(.L_895 - .L_894)
.L_894:
        /*000c*/ 	.word	0x00000000
        /*0010*/ 	.short	0x0000
        /*0012*/ 	.short	0x0000
        /*0014*/ 	.byte	0x00, 0xf0, 0xc1, 0x03


	//----- nvinfo : EIATTR_SPARSE_MMA_MASK
	.align		4
.L_895:
        /*0018*/ 	.byte	0x03, 0x50
        /*001a*/ 	.short	0x0000


	//----- nvinfo : EIATTR_MAXREG_COUNT
	.align		4
        /*001c*/ 	.byte	0x03, 0x1b
        /*001e*/ 	.short	0x0080


	//----- nvinfo : EIATTR_MERCURY_ISA_VERSION
	.align		4
        /*0020*/ 	.byte	0x03, 0x5f
        /*0022*/ 	.short	0x0101


	//----- nvinfo : EIATTR_COOP_GROUP_MASK_REGIDS
	.align		4
        /*0024*/ 	.byte	0x04, 0x29
        /*0026*/ 	.short	(.L_897 - .L_896)


	//   ....[0]....
.L_896:
        /*0028*/ 	.word	0xffffffff


	//   ....[1]....
        /*002c*/ 	.word	0xffffffff


	//----- nvinfo : EIATTR_COOP_GROUP_INSTR_OFFSETS
	.align		4
.L_897:
        /*0030*/ 	.byte	0x04, 0x28
        /*0032*/ 	.short	(.L_899 - .L_898)


	//   ....[0]....
.L_898:
        /*0034*/ 	.word	0x00000e60


	//   ....[1]....
        /*0038*/ 	.word	0x00000ec0


	//----- nvinfo : EIATTR_EXIT_INSTR_OFFSETS
	.align		4
.L_899:
        /*003c*/ 	.byte	0x04, 0x1c
        /*003e*/ 	.short	(.L_901 - .L_900)


	//   ....[0]....
.L_900:
        /*0040*/ 	.word	0x000001c0


	//   ....[1]....
        /*0044*/ 	.word	0x00001430


	//   ....[2]....
        /*0048*/ 	.word	0x000014b0


	//----- nvinfo : EIATTR_MAX_THREADS
	.align		4
.L_901:
        /*004c*/ 	.byte	0x04, 0x05
        /*004e*/ 	.short	(.L_903 - .L_902)
.L_902:
        /*0050*/ 	.word	0x00000100
        /*0054*/ 	.word	0x00000001
        /*0058*/ 	.word	0x00000001


	//----- nvinfo : EIATTR_CRS_STACK_SIZE
	.align		4
.L_903:
        /*005c*/ 	.byte	0x04, 0x1e
        /*005e*/ 	.short	(.L_905 - .L_904)
.L_904:
        /*0060*/ 	.word	0x00000000


	//----- nvinfo : EIATTR_CBANK_PARAM_SIZE
	.align		4
.L_905:
        /*0064*/ 	.byte	0x03, 0x19
        /*0066*/ 	.short	0x00f0


	//----- nvinfo : EIATTR_PARAM_CBANK
	.align		4
        /*0068*/ 	.byte	0x04, 0x0a
        /*006a*/ 	.short	(.L_907 - .L_906)
	.align		4
.L_906:
        /*006c*/ 	.word	index@(.nv.constant0._ZN7cutlass13device_kernelIN5flash22FlashAttnBwdPreprocessIN4cute5tupleIJNS3_1CILi64EEENS5_ILi96EEEEEENS_6half_tEfNS_4arch4Sm90ELb1ELb1EEEEEvNT_6ParamsE)
        /*0070*/ 	.short	0x0210
        /*0072*/ 	.short	0x00f0


	//----- nvinfo : EIATTR_SW_WAR
	.align		4
.L_907:
        /*0074*/ 	.byte	0x04, 0x36
        /*0076*/ 	.short	(.L_909 - .L_908)
.L_908:
        /*0078*/ 	.word	0x00000008
.L_909:


//--------------------- .nv.callgraph             --------------------------
	.section	.nv.callgraph,"",@"SHT_CUDA_CALLGRAPH"
	.align	4
	.sectionentsize	8
	.align		4
        /*0000*/ 	.word	0x00000000
	.align		4
        /*0004*/ 	.word	0xffffffff
	.align		4
        /*0008*/ 	.word	index@(_ZN7cutlass13device_kernelIN5flash11enable_sm90INS1_16FlashAttnBwdSm90INS1_25CollectiveMainloopBwdSm90ILi2ELi2ELi2EN4cute5tupleIJNS5_1CILi1EEES8_S8_EEENS6_IJNS7_ILi64EEENS7_ILi128EEENS7_ILi96EEEEEENS_6half_tEfNS_4arch4Sm90ELb0ELb0ELb0ELb0ELb0ELb1ELb0ELb0ELi2ELi1ELi2ELi1ELb1EEENS1_21CollectiveEpilogueBwdISD_SE_SG_Li256ELb0ELb0ELi1EEENS1_19SingleTileSchedulerILb0ELb0ELb0ELi128EEEEEEEEEvNT_6ParamsE)
	.align		4
        /*000c*/ 	.word	index@(__assertfail)
	.align		4
        /*0010*/ 	.word	index@(_ZN7cutlass13device_kernelIN5flash11enable_sm90INS1_16FlashAttnBwdSm90INS1_25CollectiveMainloopBwdSm90ILi2ELi2ELi2EN4cute5tupleIJNS5_1CILi1EEES8_S8_EEENS6_IJNS7_ILi64EEENS7_ILi128EEENS7_ILi96EEEEEENS_6half_tEfNS_4arch4Sm90ELb0ELb0ELb0ELb0ELb1ELb1ELb0ELb0ELi2ELi1ELi2ELi1ELb1EEENS1_21CollectiveEpilogueBwdISD_SE_SG_Li256ELb0ELb0ELi1EEENS1_19SingleTileSchedulerILb0ELb0ELb0ELi128EEEEEEEEEvNT_6ParamsE)
	.align		4
        /*0014*/ 	.word	index@(__assertfail)
	.align		4
        /*0018*/ 	.word	index@(_ZN7cutlass13device_kernelIN5flash11enable_sm90INS1_16FlashAttnBwdSm90INS1_25CollectiveMainloopBwdSm90ILi2ELi2ELi2EN4cute5tupleIJNS5_1CILi1EEES8_S8_EEENS6_IJNS7_ILi64EEENS7_ILi128EEENS7_ILi96EEEEEENS_6half_tEfNS_4arch4Sm90ELb0ELb0ELb0ELb0ELb0ELb1ELb0ELb0ELi2ELi1ELi2ELi1ELb1EEENS1_24CollectiveEpilogueBwdGQAISD_fSG_Li256ELb0ELb0EEENS1_19SingleTileSchedulerILb0ELb0ELb0ELi128EEEEEEEEEvNT_6ParamsE)
	.align		4
        /*001c*/ 	.word	index@(__assertfail)
	.align		4
        /*0020*/ 	.word	index@(_ZN7cutlass13device_kernelIN5flash11enable_sm90INS1_16FlashAttnBwdSm90INS1_25CollectiveMainloopBwdSm90ILi2ELi2ELi2EN4cute5tupleIJNS5_1CILi1EEES8_S8_EEENS6_IJNS7_ILi64EEENS7_ILi128EEENS7_ILi96EEEEEENS_6half_tEfNS_4arch4Sm90ELb0ELb0ELb0ELb0ELb1ELb1ELb0ELb0ELi2ELi1ELi2ELi1ELb1EEENS1_24CollectiveEpilogueBwdGQAISD_fSG_Li256ELb0ELb1EEENS1_19SingleTileSchedulerILb0ELb0ELb0ELi128EEEEEEEEEvNT_6ParamsE)
	.align		4
        /*0024*/ 	.word	index@(__assertfail)
	.align		4
        /*0028*/ 	.word	index@(_ZN7cutlass13device_kernelIN5flash11enable_sm90INS1_16FlashAttnBwdSm90INS1_25CollectiveMainloopBwdSm90ILi2ELi2ELi2EN4cute5tupleIJNS5_1CILi1EEES8_S8_EEENS6_IJNS7_ILi64EEENS7_ILi128EEENS7_ILi96EEEEEENS_6half_tEfNS_4arch4Sm90ELb0ELb0ELb0ELb1ELb0ELb1ELb0ELb0ELi2ELi1ELi2ELi1ELb1EEENS1_21CollectiveEpilogueBwdISD_SE_SG_Li256ELb1ELb0ELi1EEENS1_19SingleTileSchedulerILb1ELb0ELb0ELi128EEEEEEEEEvNT_6ParamsE)
	.align		4
        /*002c*/ 	.word	index@(__assertfail)
	.align		4
        /*0030*/ 	.word	index@(_ZN7cutlass13device_kernelIN5flash11enable_sm90INS1_16FlashAttnBwdSm90INS1_25CollectiveMainloopBwdSm90ILi2ELi2ELi2EN4cute5tupleIJNS5_1CILi1EEES8_S8_EEENS6_IJNS7_ILi64EEENS7_ILi128EEENS7_ILi96EEEEEENS_6half_tEfNS_4arch4Sm90ELb0ELb0ELb0ELb1ELb1ELb1ELb0ELb0ELi2ELi1ELi2ELi1ELb1EEENS1_21CollectiveEpilogueBwdISD_SE_SG_Li256ELb1ELb0ELi1EEENS1_19SingleTileSchedulerILb1ELb0ELb0ELi128EEEEEEEEEvNT_6ParamsE)
	.align		4
        /*0034*/ 	.word	index@(__assertfail)
	.align		4
        /*0038*/ 	.word	index@(_ZN7cutlass13device_kernelIN5flash11enable_sm90INS1_16FlashAttnBwdSm90INS1_25CollectiveMainloopBwdSm90ILi2ELi2ELi2EN4cute5tupleIJNS5_1CILi1EEES8_S8_EEENS6_IJNS7_ILi64EEENS7_ILi128EEENS7_ILi96EEEEEENS_6half_tEfNS_4arch4Sm90ELb0ELb0ELb0ELb1ELb0ELb1ELb0ELb0ELi2ELi1ELi2ELi1ELb1EEENS1_24CollectiveEpilogueBwdGQAISD_fSG_Li256ELb1ELb0EEENS1_19SingleTileSchedulerILb1ELb0ELb0ELi128EEEEEEEEEvNT_6ParamsE)
	.align		4
        /*003c*/ 	.word	index@(__assertfail)
	.align		4
        /*0040*/ 	.word	index@(_ZN7cutlass13device_kernelIN5flash11enable_sm90INS1_16FlashAttnBwdSm90INS1_25CollectiveMainloopBwdSm90ILi2ELi2ELi2EN4cute5tupleIJNS5_1CILi1EEES8_S8_EEENS6_IJNS7_ILi64EEENS7_ILi128EEENS7_ILi96EEEEEENS_6half_tEfNS_4arch4Sm90ELb0ELb0ELb0ELb1ELb1ELb1ELb0ELb0ELi2ELi1ELi2ELi1ELb1EEENS1_24CollectiveEpilogueBwdGQAISD_fSG_Li256ELb1ELb1EEENS1_19SingleTileSchedulerILb1ELb0ELb0ELi128EEEEEEEEEvNT_6ParamsE)
	.align		4
        /*0044*/ 	.word	index@(__assertfail)
	.align		4
        /*0048*/ 	.word	index@(_ZN7cutlass13device_kernelIN5flash11enable_sm90INS1_16FlashAttnBwdSm90INS1_25CollectiveMainloopBwdSm90ILi2ELi2ELi2EN4cute5tupleIJNS5_1CILi1EEES8_S8_EEENS6_IJNS7_ILi64EEENS7_ILi128EEENS7_ILi96EEEEEENS_6half_tEfNS_4arch4Sm90ELb0ELb1ELb0ELb0ELb0ELb1ELb0ELb0ELi2ELi1ELi2ELi1ELb1EEENS1_21CollectiveEpilogueBwdISD_SE_SG_Li256ELb0ELb0ELi1EEENS1_19SingleTileSchedulerILb0ELb0ELb0ELi128EEEEEEEEEvNT_6ParamsE)
	.align		4
        /*004c*/ 	.word	index@(__assertfail)
	.align		4
        /*0050*/ 	.word	index@(_ZN7cutlass13device_kernelIN5flash11enable_sm90INS1_16FlashAttnBwdSm90INS1_25CollectiveMainloopBwdSm90ILi2ELi2ELi2EN4cute5tupleIJNS5_1CILi1EEES8_S8_EEENS6_IJNS7_ILi64EEENS7_ILi128EEENS7_ILi96EEEEEENS_6half_tEfNS_4arch4Sm90ELb0ELb1ELb0ELb0ELb1ELb1ELb0ELb0ELi2ELi1ELi2ELi1ELb1EEENS1_21CollectiveEpilogueBwdISD_SE_SG_Li256ELb0ELb0ELi1EEENS1_19SingleTileSchedulerILb0ELb0ELb0ELi128EEEEEEEEEvNT_6ParamsE)
	.align		4
        /*0054*/ 	.word	index@(__assertfail)
	.align		4
        /*0058*/ 	.word	index@(_ZN7cutlass13device_kernelIN5flash11enable_sm90INS1_16FlashAttnBwdSm90INS1_25CollectiveMainloopBwdSm90ILi2ELi2ELi2EN4cute5tupleIJNS5_1CILi1EEES8_S8_EEENS6_IJNS7_ILi64EEENS7_ILi128EEENS7_ILi96EEEEEENS_6half_tEfNS_4arch4Sm90ELb0ELb1ELb0ELb0ELb0ELb1ELb0ELb0ELi2ELi1ELi2ELi1ELb1EEENS1_24CollectiveEpilogueBwdGQAISD_fSG_Li256ELb0ELb0EEENS1_19SingleTileSchedulerILb0ELb0ELb0ELi128EEEEEEEEEvNT_6ParamsE)
	.align		4
        /*005c*/ 	.word	index@(__assertfail)
	.align		4
        /*0060*/ 	.word	index@(_ZN7cutlass13device_kernelIN5flash11enable_sm90INS1_16FlashAttnBwdSm90INS1_25CollectiveMainloopBwdSm90ILi2ELi2ELi2EN4cute5tupleIJNS5_1CILi1EEES8_S8_EEENS6_IJNS7_ILi64EEENS7_ILi128EEENS7_ILi96EEEEEENS_6half_tEfNS_4arch4Sm90ELb0ELb1ELb0ELb0ELb1ELb1ELb0ELb0ELi2ELi1ELi2ELi1ELb1EEENS1_24CollectiveEpilogueBwdGQAISD_fSG_Li256ELb0ELb1EEENS1_19SingleTileSchedulerILb0ELb0ELb0ELi128EEEEEEEEEvNT_6ParamsE)
	.align		4
        /*0064*/ 	.word	index@(__assertfail)
	.align		4
        /*0068*/ 	.word	index@(_ZN7cutlass13device_kernelIN5flash11enable_sm90INS1_16FlashAttnBwdSm90INS1_25CollectiveMainloopBwdSm90ILi2ELi2ELi2EN4cute5tupleIJNS5_1CILi1EEES8_S8_EEENS6_IJNS7_ILi64EEENS7_ILi128EEENS7_ILi96EEEEEENS_6half_tEfNS_4arch4Sm90ELb0ELb1ELb0ELb1ELb0ELb1ELb0ELb0ELi2ELi1ELi2ELi1ELb1EEENS1_21CollectiveEpilogueBwdISD_SE_SG_Li256ELb1ELb0ELi1EEENS1_19SingleTileSchedulerILb1ELb0ELb0ELi128EEEEEEEEEvNT_6ParamsE)
	.align		4
        /*006c*/ 	.word	index@(__assertfail)
	.align		4
        /*0070*/ 	.word	index@(_ZN7cutlass13device_kernelIN5flash11enable_sm90INS1_16FlashAttnBwdSm90INS1_25CollectiveMainloopBwdSm90ILi2ELi2ELi2EN4cute5tupleIJNS5_1CILi1EEES8_S8_EEENS6_IJNS7_ILi64EEENS7_ILi128EEENS7_ILi96EEEEEENS_6half_tEfNS_4arch4Sm90ELb0ELb1ELb0ELb1ELb1ELb1ELb0ELb0ELi2ELi1ELi2ELi1ELb1EEENS1_21CollectiveEpilogueBwdISD_SE_SG_Li256ELb1ELb0ELi1EEENS1_19SingleTileSchedulerILb1ELb0ELb0ELi128EEEEEEEEEvNT_6ParamsE)
	.align		4
        /*0074*/ 	.word	index@(__assertfail)
	.align		4
        /*0078*/ 	.word	index@(_ZN7cutlass13device_kernelIN5flash11enable_sm90INS1_16FlashAttnBwdSm90INS1_25CollectiveMainloopBwdSm90ILi2ELi2ELi2EN4cute5tupleIJNS5_1CILi1EEES8_S8_EEENS6_IJNS7_ILi64EEENS7_ILi128EEENS7_ILi96EEEEEENS_6half_tEfNS_4arch4Sm90ELb0ELb1ELb0ELb1ELb0ELb1ELb0ELb0ELi2ELi1ELi2ELi1ELb1EEENS1_24CollectiveEpilogueBwdGQAISD_fSG_Li256ELb1ELb0EEENS1_19SingleTileSchedulerILb1ELb0ELb0ELi128EEEEEEEEEvNT_6ParamsE)
	.align		4
        /*007c*/ 	.word	index@(__assertfail)
	.align		4
        /*0080*/ 	.word	index@(_ZN7cutlass13device_kernelIN5flash11enable_sm90INS1_16FlashAttnBwdSm90INS1_25CollectiveMainloopBwdSm90ILi2ELi2ELi2EN4cute5tupleIJNS5_1CILi1EEES8_S8_EEENS6_IJNS7_ILi64EEENS7_ILi128EEENS7_ILi96EEEEEENS_6half_tEfNS_4arch4Sm90ELb0ELb1ELb0ELb1ELb1ELb1ELb0ELb0ELi2ELi1ELi2ELi1ELb1EEENS1_24CollectiveEpilogueBwdGQAISD_fSG_Li256ELb1ELb1EEENS1_19SingleTileSchedulerILb1ELb0ELb0ELi128EEEEEEEEEvNT_6ParamsE)
	.align		4
        /*0084*/ 	.word	index@(__assertfail)
	.align		4
        /*0088*/ 	.word	index@(_ZN7cutlass13device_kernelIN5flash11enable_sm90INS1_16FlashAttnBwdSm90INS1_25CollectiveMainloopBwdSm90ILi2ELi2ELi2EN4cute5tupleIJNS5_1CILi1EEES8_S8_EEENS6_IJNS7_ILi64EEENS7_ILi128EEENS7_ILi96EEEEEENS_6half_tEfNS_4arch4Sm90ELb1ELb0ELb0ELb0ELb0ELb1ELb0ELb0ELi2ELi1ELi2ELi1ELb1EEENS1_21CollectiveEpilogueBwdISD_SE_SG_Li256ELb0ELb0ELi1EEENS1_25SingleTileBwdLPTSchedulerILb0ELi128ELb0EEEEEEEEEvNT_6ParamsE)
	.align		4
        /*008c*/ 	.word	index@(__assertfail)
	.align		4
        /*0090*/ 	.word	index@(_ZN7cutlass13device_kernelIN5flash11enable_sm90INS1_16FlashAttnBwdSm90INS1_25CollectiveMainloopBwdSm90ILi2ELi2ELi2EN4cute5tupleIJNS5_1CILi1EEES8_S8_EEENS6_IJNS7_ILi64EEENS7_ILi128EEENS7_ILi96EEEEEENS_6half_tEfNS_4arch4Sm90ELb1ELb0ELb0ELb0ELb1ELb1ELb0ELb0ELi2ELi1ELi2ELi1ELb1EEENS1_21CollectiveEpilogueBwdISD_SE_SG_Li256ELb0ELb0ELi1EEENS1_25SingleTileBwdLPTSchedulerILb0ELi128ELb1EEEEEEEEEvNT_6ParamsE)
	.align		4
        /*0094*/ 	.word	index@(__assertfail)
	.align		4
        /*0098*/ 	.word	index@(_ZN7cutlass13device_kernelIN5flash11enable_sm90INS1_16FlashAttnBwdSm90INS1_25CollectiveMainloopBwdSm90ILi2ELi2ELi2EN4cute5tupleIJNS5_1CILi1EEES8_S8_EEENS6_IJNS7_ILi64EEENS7_ILi128EEENS7_ILi96EEEEEENS_6half_tEfNS_4arch4Sm90ELb1ELb0ELb0ELb0ELb0ELb1ELb0ELb0ELi2ELi1ELi2ELi1ELb1EEENS1_24CollectiveEpilogueBwdGQAISD_fSG_Li256ELb0ELb0EEENS1_25SingleTileBwdLPTSchedulerILb0ELi128ELb0EEEEEEEEEvNT_6ParamsE)
	.align		4
        /*009c*/ 	.word	index@(__assertfail)
	.align		4
        /*00a0*/ 	.word	index@(_ZN7cutlass13device_kernelIN5flash11enable_sm90INS1_16FlashAttnBwdSm90INS1_25CollectiveMainloopBwdSm90ILi2ELi2ELi2EN4cute5tupleIJNS5_1CILi1EEES8_S8_EEENS6_IJNS7_ILi64EEENS7_ILi128EEENS7_ILi96EEEEEENS_6half_tEfNS_4arch4Sm90ELb1ELb0ELb0ELb0ELb1ELb1ELb0ELb0ELi2ELi1ELi2ELi1ELb1EEENS1_24CollectiveEpilogueBwdGQAISD_fSG_Li256ELb0ELb1EEENS1_25SingleTileBwdLPTSchedulerILb0ELi128ELb1EEEEEEEEEvNT_6ParamsE)
	.align		4
        /*00a4*/ 	.word	index@(__assertfail)
	.align		4
        /*00a8*/ 	.word	index@(_ZN7cutlass13device_kernelIN5flash11enable_sm90INS1_16FlashAttnBwdSm90INS1_25CollectiveMainloopBwdSm90ILi2ELi2ELi2EN4cute5tupleIJNS5_1CILi1EEES8_S8_EEENS6_IJNS7_ILi64EEENS7_ILi128EEENS7_ILi96EEEEEENS_6half_tEfNS_4arch4Sm90ELb1ELb0ELb0ELb1ELb0ELb1ELb0ELb0ELi2ELi1ELi2ELi1ELb1EEENS1_21CollectiveEpilogueBwdISD_SE_SG_Li256ELb1ELb0ELi1EEENS1_25SingleTileBwdLPTSchedulerILb1ELi128ELb0EEEEEEEEEvNT_6ParamsE)
	.align		4
        /*00ac*/ 	.word	index@(__assertfail)
	.align		4
        /*00b0*/ 	.word	index@(_ZN7cutlass13device_kernelIN5flash11enable_sm90INS1_16FlashAttnBwdSm90INS1_25CollectiveMainloopBwdSm90ILi2ELi2ELi2EN4cute5tupleIJNS5_1CILi1EEES8_S8_EEENS6_IJNS7_ILi64EEENS7_ILi128EEENS7_ILi96EEEEEENS_6half_tEfNS_4arch4Sm90ELb1ELb0ELb0ELb1ELb1ELb1ELb0ELb0ELi2ELi1ELi2ELi1ELb1EEENS1_21CollectiveEpilogueBwdISD_SE_SG_Li256ELb1ELb0ELi1EEENS1_25SingleTileBwdLPTSchedulerILb1ELi128ELb1EEEEEEEEEvNT_6ParamsE)
	.align		4
        /*00b4*/ 	.word	index@(__assertfail)
	.align		4
        /*00b8*/ 	.word	index@(_ZN7cutlass13device_kernelIN5flash11enable_sm90INS1_16FlashAttnBwdSm90INS1_25CollectiveMainloopBwdSm90ILi2ELi2ELi2EN4cute5tupleIJNS5_1CILi1EEES8_S8_EEENS6_IJNS7_ILi64EEENS7_ILi128EEENS7_ILi96EEEEEENS_6half_tEfNS_4arch4Sm90ELb1ELb0ELb0ELb1ELb0ELb1ELb0ELb0ELi2ELi1ELi2ELi1ELb1EEENS1_24CollectiveEpilogueBwdGQAISD_fSG_Li256ELb1ELb0EEENS1_25SingleTileBwdLPTSchedulerILb1ELi128ELb0EEEEEEEEEvNT_6ParamsE)
	.align		4
        /*00bc*/ 	.word	index@(__assertfail)
	.align		4
        /*00c0*/ 	.word	index@(_ZN7cutlass13device_kernelIN5flash11enable_sm90INS1_16FlashAttnBwdSm90INS1_25CollectiveMainloopBwdSm90ILi2ELi2ELi2EN4cute5tupleIJNS5_1CILi1EEES8_S8_EEENS6_IJNS7_ILi64EEENS7_ILi128EEENS7_ILi96EEEEEENS_6half_tEfNS_4arch4Sm90ELb1ELb0ELb0ELb1ELb1ELb1ELb0ELb0ELi2ELi1ELi2ELi1ELb1EEENS1_24CollectiveEpilogueBwdGQAISD_fSG_Li256ELb1ELb1EEENS1_25SingleTileBwdLPTSchedulerILb1ELi128ELb1EEEEEEEEEvNT_6ParamsE)
	.align		4
        /*00c4*/ 	.word	index@(__assertfail)
	.align		4
        /*00c8*/ 	.word	0x00000000
	.align		4
        /*00cc*/ 	.word	0xfffffffe
	.align		4
        /*00d0*/ 	.word	0x00000000
	.align		4
        /*00d4*/ 	.word	0xfffffffd
	.align		4
        /*00d8*/ 	.word	0x00000000
	.align		4
        /*00dc*/ 	.word	0xfffffffc


//--------------------- .nv.constant4             --------------------------
	.section	.nv.constant4,"a",@progbits
	.align	8
	.align		8
.nv.constant4:
        /*0000*/ 	.dword	__assertfail
	.align		8
        /*0008*/ 	.dword	__unnamed_1
	.align		8
        /*0010*/ 	.dword	__unnamed_2
	.align		8
        /*0018*/ 	.dword	__unnamed_3
	.align		8
        /*0020*/ 	.dword	__unnamed_4
	.align		8
        /*0028*/ 	.dword	__unnamed_5
	.align		8
        /*0030*/ 	.dword	_ZN65_INTERNAL_267d4f41_29_flash_bwd_hdim96_fp16_sm90_cu_59c7631c_29994cuda3std3__45__cpo5beginE
	.align		8
        /*0038*/ 	.dword	_ZN65_INTERNAL_267d4f41_29_flash_bwd_hdim96_fp16_sm90_cu_59c7631c_29994cuda3std3__45__cpo3endE
	.align		8
        /*0040*/ 	.dword	_ZN65_INTERNAL_267d4f41_29_flash_bwd_hdim96_fp16_sm90_cu_59c7631c_29994cuda3std3__45__cpo6cbeginE
	.align		8
        /*0048*/ 	.dword	_ZN65_INTERNAL_267d4f41_29_flash_bwd_hdim96_fp16_sm90_cu_59c7631c_29994cuda3std3__45__cpo4cendE
	.align		8
        /*0050*/ 	.dword	_ZN65_INTERNAL_267d4f41_29_flash_bwd_hdim96_fp16_sm90_cu_59c7631c_29994cuda3std3__467_GLOBAL__N__267d4f41_29_flash_bwd_hdim96_fp16_sm90_cu_59c7631c_29996ignoreE
	.align		8
        /*0058*/ 	.dword	_ZN65_INTERNAL_267d4f41_29_flash_bwd_hdim96_fp16_sm90_cu_59c7631c_29994cuda3std3__419piecewise_constructE
	.align		8
        /*0060*/ 	.dword	_ZN65_INTERNAL_267d4f41_29_flash_bwd_hdim96_fp16_sm90_cu_59c7631c_29994cuda3std3__48in_placeE
	.align		8
        /*0068*/ 	.dword	_ZN65_INTERNAL_267d4f41_29_flash_bwd_hdim96_fp16_sm90_cu_59c7631c_29994cuda3std6ranges3__45__cpo4swapE
	.align		8
        /*0070*/ 	.dword	_ZN65_INTERNAL_267d4f41_29_flash_bwd_hdim96_fp16_sm90_cu_59c7631c_29994cuda3std6ranges3__45__cpo9iter_moveE
	.align		8
        /*0078*/ 	.dword	_ZN65_INTERNAL_267d4f41_29_flash_bwd_hdim96_fp16_sm90_cu_59c7631c_29994cute7productE
	.align		8
        /*0080*/ 	.dword	_ZN65_INTERNAL_267d4f41_29_flash_bwd_hdim96_fp16_sm90_cu_59c7631c_29994cute1_E
	.align		8
        /*0088*/ 	.dword	$str$23
	.align		8
        /*0090*/ 	.dword	$str$24


//--------------------- .text._ZN7cutlass13device_kernelIN5flash11enable_sm90INS1_16FlashAttnBwdSm90INS1_25CollectiveMainloopBwdSm90ILi2ELi2ELi2EN4cute5tupleIJNS5_1CILi1EEES8_S8_EEENS6_IJNS7_ILi64EEENS7_ILi128EEENS7_ILi96EEEEEENS_6half_tEfNS_4arch4Sm90ELb0ELb0ELb0ELb0ELb0ELb1ELb0ELb0ELi2ELi1ELi2ELi1ELb1EEENS1_21CollectiveEpilogueBwdISD_SE_SG_Li256ELb0ELb0ELi1EEENS1_19SingleTileSchedulerILb0ELb0ELb0ELi128EEEEEEEEEvNT_6ParamsE --------------------------
	.section	.text._ZN7cutlass13device_kernelIN5flash11enable_sm90INS1_16FlashAttnBwdSm90INS1_25CollectiveMainloopBwdSm90ILi2ELi2ELi2EN4cute5tupleIJNS5_1CILi1EEES8_S8_EEENS6_IJNS7_ILi64EEENS7_ILi128EEENS7_ILi96EEEEEENS_6half_tEfNS_4arch4Sm90ELb0ELb0ELb0ELb0ELb0ELb1ELb0ELb0ELi2ELi1ELi2ELi1ELb1EEENS1_21CollectiveEpilogueBwdISD_SE_SG_Li256ELb0ELb0ELi1EEENS1_19SingleTileSchedulerILb0ELb0ELb0ELi128EEEEEEEEEvNT_6ParamsE,"ax",@progbits
	.align	128
.text._ZN7cutlass13device_kernelIN5flash11enable_sm90INS1_16FlashAttnBwdSm90INS1_25CollectiveMainloopBwdSm90ILi2ELi2ELi2EN4cute5tupleIJNS5_1CILi1EEES8_S8_EEENS6_IJNS7_ILi64EEENS7_ILi128EEENS7_ILi96EEEEEENS_6half_tEfNS_4arch4Sm90ELb0ELb0ELb0ELb0ELb0ELb1ELb0ELb0ELi2ELi1ELi2ELi1ELb1EEENS1_21CollectiveEpilogueBwdISD_SE_SG_Li256ELb0ELb0ELi1EEENS1_19SingleTileSchedulerILb0ELb0ELb0ELi128EEEEEEEEEvNT_6ParamsE:
        .type           _ZN7cutlass13device_kernelIN5flash11enable_sm90INS1_16FlashAttnBwdSm90INS1_25CollectiveMainloopBwdSm90ILi2ELi2ELi2EN4cute5tupleIJNS5_1CILi1EEES8_S8_EEENS6_IJNS7_ILi64EEENS7_ILi128EEENS7_ILi96EEEEEENS_6half_tEfNS_4arch4Sm90ELb0ELb0ELb0ELb0ELb0ELb1ELb0ELb0ELi2ELi1ELi2ELi1ELb1EEENS1_21CollectiveEpilogueBwdISD_SE_SG_Li256ELb0ELb0ELi1EEENS1_19SingleTileSchedulerILb0ELb0ELb0ELi128EEEEEEEEEvNT_6ParamsE,@function
        .size           _ZN7cutlass13device_kernelIN5flash11enable_sm90INS1_16FlashAttnBwdSm90INS1_25CollectiveMainloopBwdSm90ILi2ELi2ELi2EN4cute5tupleIJNS5_1CILi1EEES8_S8_EEENS6_IJNS7_ILi64EEENS7_ILi128EEENS7_ILi96EEEEEENS_6half_tEfNS_4arch4Sm90ELb0ELb0ELb0ELb0ELb0ELb1ELb0ELb0ELi2ELi1ELi2ELi1ELb1EEENS1_21CollectiveEpilogueBwdISD_SE_SG_Li256ELb0ELb0ELi1EEENS1_19SingleTileSchedulerILb0ELb0ELb0ELi128EEEEEEEEEvNT_6ParamsE,(.L_x_3295 - _ZN7cutlass13device_kernelIN5flash11enable_sm90INS1_16FlashAttnBwdSm90INS1_25CollectiveMainloopBwdSm90ILi2ELi2ELi2EN4cute5tupleIJNS5_1CILi1EEES8_S8_EEENS6_IJNS7_ILi64EEENS7_ILi128EEENS7_ILi96EEEEEENS_6half_tEfNS_4arch4Sm90ELb0ELb0ELb0ELb0ELb0ELb1ELb0ELb0ELi2ELi1ELi2ELi1ELb1EEENS1_21CollectiveEpilogueBwdISD_SE_SG_Li256ELb0ELb0ELi1EEENS1_19SingleTileSchedulerILb0ELb0ELb0ELi128EEEEEEEEEvNT_6ParamsE)
        .other          _ZN7cutlass13device_kernelIN5flash11enable_sm90INS1_16FlashAttnBwdSm90INS1_25CollectiveMainloopBwdSm90ILi2ELi2ELi2EN4cute5tupleIJNS5_1CILi1EEES8_S8_EEENS6_IJNS7_ILi64EEENS7_ILi128EEENS7_ILi96EEEEEENS_6half_tEfNS_4arch4Sm90ELb0ELb0ELb0ELb0ELb0ELb1ELb0ELb0ELi2ELi1ELi2ELi1ELb1EEENS1_21CollectiveEpilogueBwdISD_SE_SG_Li256ELb0ELb0ELi1EEENS1_19SingleTileSchedulerILb0ELb0ELb0ELi128EEEEEEEEEvNT_6ParamsE,@"STO_CUDA_ENTRY STV_DEFAULT"
_ZN7cutlass13device_kernelIN5flash11enable_sm90INS1_16FlashAttnBwdSm90INS1_25CollectiveMainloopBwdSm90ILi2ELi2ELi2EN4cute5tupleIJNS5_1CILi1EEES8_S8_EEENS6_IJNS7_ILi64EEENS7_ILi128EEENS7_ILi96EEEEEENS_6half_tEfNS_4arch4Sm90ELb0ELb0ELb0ELb0ELb0ELb1ELb0ELb0ELi2ELi1ELi2ELi1ELb1EEENS1_21CollectiveEpilogueBwdISD_SE_SG_Li256ELb0ELb0ELi1EEENS1_19SingleTileSchedulerILb0ELb0ELb0ELi128EEEEEEEEEvNT_6ParamsE:
[----:B------:R-:W1:Y:S01]  /*0000*/  LDC R1, c[0x0][0x28] ;  /* 0x00000a00ff017b82 */ /* 0x000e620000000800 */
[----:B------:R-:W2:Y:S01]  /*0010*/  S2R R3, SR_TID.X ;  /* 0x0000000000037919 */ /* 0x000ea20000002100 */
[----:B------:R-:W-:Y:S01]  /*0020*/  ELECT P0, URZ, PT ;  /* 0x00000000003f782f */ /* 0x000fe20003800000 */
[----:B------:R-:W-:Y:S01]  /*0030*/  BSSY B0, `(.L_x_0) ;  /* 0x000001a000007945 */ /* 0x000fe20003800000 */
[--C-:B--2---:R-:W-:Y:S02]  /*0040*/  SHF.R.U32.HI R0, RZ, 0x5, R3.reuse ;  /* 0x00000005ff007819 */ /* 0x104fe40000011603 */
[----:B------:R-:W-:-:S03]  /*0050*/  SHF.R.U32.HI R3, RZ, 0x7, R3 ;  /* 0x00000007ff037819 */ /* 0x000fc60000011603 */
[----:B------:R-:W2:Y:S02]  /*0060*/  SHFL.IDX PT, R2, R0, RZ, 0x1f ;  /* 0x00001fff00027589 */ /* 0x000ea400000e0000 */
[----:B--2---:R-:W-:-:S13]  /*0070*/  ISETP.EQ.AND P0, PT, R2, RZ, P0 ;  /* 0x000000ff0200720c */ /* 0x004fda0000702270 */
[----:B-1----:R-:W-:Y:S05]  /*0080*/  @!P0 BRA `(.L_x_1) ;  /* 0x0000000000508947 */ /* 0x002fea0003800000 */
[----:B------:R-:W-:Y:S02]  /*0090*/  ULDC.64 UR4, c[0x0][0x198] ;  /* 0x0000660000047ab9 */ /* 0x000fe40000000a00 */
[----:B------:R-:W-:Y:S02]  /*00a0*/  UIADD3 UR6, UP0, UR4, 0xf0, URZ ;  /* 0x000000f004067890 */ /* 0x000fe4000ff1e03f */
[----:B------:R-:W-:Y:S02]  /*00b0*/  UIADD3 UR8, UP1, UR4, 0x1f0, URZ ;  /* 0x000001f004087890 */ /* 0x000fe4000ff3e03f */
[----:B------:R-:W-:Y:S02]  /*00c0*/  UIADD3 UR10, UP2, UR4, 0x2f0, URZ ;  /* 0x000002f0040a7890 */ /* 0x000fe4000ff5e03f */
[----:B------:R-:W-:Y:S02]  /*00d0*/  UIADD3 UR12, UP3, UR4, 0x3f0, URZ ;  /* 0x000003f0040c7890 */ /* 0x000fe4000ff7e03f */
[----:B------:R-:W-:-:S02]  /*00e0*/  UIADD3 UR14, UP4, UR4, 0x670, URZ ;  /* 0x00000670040e7890 */ /* 0x000fc4000ff9e03f */
[----:B------:R-:W-:Y:S02]  /*00f0*/  UIADD3.X UR7, URZ, UR5, URZ, UP0, !UPT ;  /* 0x000000053f077290 */ /* 0x000fe400087fe43f */
[----:B------:R-:W-:Y:S02]  /*0100*/  UIADD3 UR4, UP5, UR4, 0x770, URZ ;  /* 0x0000077004047890 */ /* 0x000fe4000ffbe03f */
[----:B------:R-:W-:Y:S02]  /*0110*/  UIADD3.X UR9, URZ, UR5, URZ, UP1, !UPT ;  /* 0x000000053f097290 */ /* 0x000fe40008ffe43f */
[----:B------:R-:W-:Y:S02]  /*0120*/  UIADD3.X UR11, URZ, UR5, URZ, UP2, !UPT ;  /* 0x000000053f0b7290 */ /* 0x000fe400097fe43f */
[----:B------:R-:W-:Y:S01]  /*0130*/  UIADD3.X UR13, URZ, UR5, URZ, UP3, !UPT ;  /* 0x000000053f0d7290 */ /* 0x000fe20009ffe43f */
[----:B------:R1:W-:Y:S01]  /*0140*/  UTMACCTL.PF [UR6] ;  /* 0x00000000060079b9 */ /* 0x0003e20008040000 */
[----:B------:R-:W-:-:S03]  /*0150*/  UIADD3.X UR15, URZ, UR5, URZ, UP4, !UPT ;  /* 0x000000053f0f7290 */ /* 0x000fc6000a7fe43f */
[----:B------:R1:W-:Y:S01]  /*0160*/  UTMACCTL.PF [UR8] ;  /* 0x00000000080079b9 */ /* 0x0003e20008040000 */
[----:B------:R-:W-:Y:S01]  /*0170*/  UIADD3.X UR5, URZ, UR5, URZ, UP5, !UPT ;  /* 0x000000053f057290 */ /* 0x000fe2000affe43f */
[----:B------:R1:W-:Y:S02]  /*0180*/  UTMACCTL.PF [UR10] ;  /* 0x000000000a0079b9 */ /* 0x0003e40008040000 */
[----:B------:R1:W-:Y:S02]  /*0190*/  UTMACCTL.PF [UR12] ;  /* 0x000000000c0079b9 */ /* 0x0003e40008040000 */
[----:B------:R1:W-:Y:S04]  /*01a0*/  UTMACCTL.PF [UR14] ;  /* 0x000000000e0079b9 */ /* 0x0003e80008040000 */
[----:B------:R1:W-:Y:S02]  /*01b0*/  UTMACCTL.PF [UR4] ;  /* 0x00000000040079b9 */ /* 0x0003e40008040000 */
[----:B-1----:R-:W-:Y:S01]  /*01c0*/  NOP ;  /* 0x0000000000007918 */ /* 0x002fe20000000000 */
.L_x_1:
[----:B------:R-:W-:Y:S05]  /*01d0*/  BSYNC B0 ;  /* 0x0000000000007941 */ /* 0x000fea0003800000 */
.L_x_0:
[----:B------:R-:W-:Y:S01]  /*01e0*/  VOTEU.ANY UP0, P0 ;  /* 0x00000000003f7886 */ /* 0x000fe20000000100 */
[----:B------:R-:W1:Y:S01]  /*01f0*/  SHFL.IDX PT, R3, R3, RZ, 0x1f ;  /* 0x00001fff03037589 */ /* 0x000e6200000e0000 */
[----:B------:R-:W-:Y:S01]  /*0200*/  UMOV UR4, 0x1 ;  /* 0x0000000100047882 */ /* 0x000fe20000000000 */
[----:B------:R-:W-:Y:S01]  /*0210*/  VOTEU.ANY UP1, P0 ;  /* 0x00000000003f7886 */ /* 0x000fe20000020100 */
[----:B------:R-:W-:Y:S01]  /*0220*/  UMOV UR38, 0x1 ;  /* 0x0000000100267882 */ /* 0x000fe20000000000 */
[----:B------:R-:W2:Y:S01]  /*0230*/  @UP0 S2UR UR7, SR_CgaCtaId ;  /* 0x00000000000709c3 */ /* 0x000ea20000008800 */
[----:B------:R-:W3:Y:S01]  /*0240*/  SHFL.IDX PT, R2, R0, RZ, 0x1f ;  /* 0x00001fff00027589 */ /* 0x000ee200000e0000 */
[----:B------:R-:W-:Y:S01]  /*0250*/  @UP0 UMOV UR6, 0x400 ;  /* 0x0000040000060882 */ /* 0x000fe20000000000 */
[----:B------:R-:W-:-:S04]  /*0260*/  @UP0 UIADD3 UR4, -UR4, 0x100000, URZ ;  /* 0x0010000004040890 */ /* 0x000fc8000fffe13f */
[----:B------:R-:W-:Y:S02]  /*0270*/  @UP0 USHF.L.U32 UR5, UR4, 0xb, URZ ;  /* 0x0000000b04050899 */ /* 0x000fe4000800063f */
[----:B------:R-:W-:Y:S01]  /*0280*/  @UP0 USHF.L.U32 UR4, UR4, 0x1, URZ ;  /* 0x0000000104040899 */ /* 0x000fe2000800063f */
[----:B-1----:R-:W-:Y:S01]  /*0290*/  R2UR UR8, R3 ;  /* 0x00000000030872ca */ /* 0x002fe200000e0000 */
[----:B--2---:R-:W-:Y:S01]  /*02a0*/  @UP0 ULEA UR6, UR7, UR6, 0x18 ;  /* 0x0000000607060291 */ /* 0x004fe2000f8ec03f */
[----:B---3--:R-:W-:-:S11]  /*02b0*/  ISETP.NE.AND P1, PT, R2, RZ, PT ;  /* 0x000000ff0200720c */ /* 0x008fd60003f25270 */
[----:B------:R-:W-:Y:S01]  /*02c0*/  UISETP.NE.AND UP0, UPT, UR8, URZ, UPT ;  /* 0x0000003f0800728c */ /* 0x000fe2000bf05270 */
[----:B------:R-:W1:Y:S02]  /*02d0*/  FENCE.VIEW.ASYNC.S ;  /* 0x00000000000073c6 */ /* 0x000e640000000000 */
[----:B-1----:R1:W2:Y:S01]  /*02e0*/  @UP1 SYNCS.EXCH.64 URZ, [UR6+0x26800], UR4 ;  /* 0x02680004063f15b2 */ /* 0x0022a20008000100 */
[----:B------:R-:W-:Y:S01]  /*02f0*/  USEL UR38, UR38, 0x2, !UP0 ;  /* 0x0000000226267887 */ /* 0x000fe2000c000000 */
[----:B------:R-:W-:Y:S11]  /*0300*/  @P1 BRA `(.L_x_2) ;  /* 0x0000000000481947 */ /* 0x000ff60003800000 */
[----:B-1----:R-:W1:Y:S01]  /*0310*/  S2UR UR5, SR_CgaCtaId ;  /* 0x00000000000579c3 */ /* 0x002e620000008800 */
[----:B------:R-:W-:Y:S01]  /*0320*/  UMOV UR4, 0x400 ;  /* 0x0000040000047882 */ /* 0x000fe20000000000 */
[----:B------:R-:W-:Y:S01]  /*0330*/  UMOV UR6, 0x1 ;  /* 0x0000000100067882 */ /* 0x000fe20000000000 */
[----:B------:R-:W-:Y:S01]  /*0340*/  UMOV UR9, 0x100 ;  /* 0x0000010000097882 */ /* 0x000fe20000000000 */
[----:B------:R-:W-:-:S04]  /*0350*/  UIADD3 UR6, -UR6, 0x100000, URZ ;  /* 0x0010000006067890 */ /* 0x000fc8000fffe13f */
[----:B------:R-:W-:Y:S02]  /*0360*/  USHF.L.U32 UR7, UR6, 0xb, URZ ;  /* 0x0000000b06077899 */ /* 0x000fe4000800063f */
[----:B------:R-:W-:Y:S01]  /*0370*/  USHF.L.U32 UR6, UR6, 0x1, URZ ;  /* 0x0000000106067899 */ /* 0x000fe2000800063f */
[----:B------:R-:W-:Y:S01]  /*0380*/  ELECT P0, URZ, PT ;  /* 0x00000000003f782f */ /* 0x000fe20003800000 */
[----:B-1----:R-:W-:Y:S02]  /*0390*/  ULEA UR8, UR5, UR4, 0x18 ;  /* 0x0000000405087291 */ /* 0x002fe4000f8ec03f */
[----:B------:R-:W-:-:S04]  /*03a0*/  UIADD3 UR4, -UR9, 0x100000, URZ ;  /* 0x0010000009047890 */ /* 0x000fc8000fffe13f */
[----:B------:R-:W-:Y:S02]  /*03b0*/  USHF.L.U32 UR5, UR4, 0xb, URZ ;  /* 0x0000000b04057899 */ /* 0x000fe4000800063f */
[----:B------:R-:W-:Y:S01]  /*03c0*/  USHF.L.U32 UR4, UR4, 0x1, URZ ;  /* 0x0000000104047899 */ /* 0x000fe2000800063f */
[----:B------:R-:W1:Y:S03]  /*03d0*/  FENCE.VIEW.ASYNC.S ;  /* 0x00000000000073c6 */ /* 0x000e660000000000 */
[----:B-1----:R3:W4:Y:S08]  /*03e0*/  SYNCS.EXCH.64 URZ, [UR8+0x26810], UR6 ;  /* 0x02681006083f75b2 */ /* 0x0027300008000100 */
[----:B------:R3:W5:Y:S01]  /*03f0*/  SYNCS.EXCH.64 URZ, [UR8+0x26820], UR4 ;  /* 0x02682004083f75b2 */ /* 0x0007620008000100 */
[----:B------:R3:W1:Y:S01]  /*0400*/  SYNCS.EXCH.64 URZ, [UR8+0x26818], UR6 ;  /* 0x02681806083f75b2 */ /* 0x0006620008000100 */
[----:B------:R3:W1:Y:S02]  /*0410*/  SYNCS.EXCH.64 URZ, [UR8+0x26828], UR4 ;  /* 0x02682804083f75b2 */ /* 0x0006640008000100 */
[----:B---3--:R-:W-:Y:S01]  /*0420*/  NOP ;  /* 0x0000000000007918 */ /* 0x008fe20000000000 */
.L_x_2:
[----:B------:R-:W3:Y:S01]  /*0430*/  SHFL.IDX PT, R2, R0, RZ, 0x1f ;  /* 0x00001fff00027589 */ /* 0x000ee200000e0000 */
[----:B------:R-:W-:Y:S01]  /*0440*/  NOP ;  /* 0x0000000000007918 */ /* 0x000fe20000000000 */
[----:B---3--:R-:W-:-:S13]  /*0450*/  ISETP.NE.AND P0, PT, R2, RZ, PT ;  /* 0x000000ff0200720c */ /* 0x008fda0003f05270 */
[----:B------:R-:W-:Y:S05]  /*0460*/  @P0 BRA `(.L_x_3) ;  /* 0x0000000000480947 */ /* 0x000fea0003800000 */
[----:B-1----:R-:W1:Y:S01]  /*0470*/  S2UR UR5, SR_CgaCtaId ;  /* 0x00000000000579c3 */ /* 0x002e620000008800 */
[----:B------:R-:W-:Y:S01]  /*0480*/  UMOV UR4, 0x400 ;  /* 0x0000040000047882 */ /* 0x000fe20000000000 */
[----:B------:R-:W-:Y:S01]  /*0490*/  UMOV UR6, 0x1 ;  /* 0x0000000100067882 */ /* 0x000fe20000000000 */
[----:B------:R-:W-:Y:S01]  /*04a0*/  UMOV UR7, 0x100 ;  /* 0x0000010000077882 */ /* 0x000fe20000000000 */
[----:B------:R-:W-:Y:S01]  /*04b0*/  ELECT P0, URZ, PT ;  /* 0x00000000003f782f */ /* 0x000fe20003800000 */
[----:B-1----:R-:W-:Y:S02]  /*04c0*/  ULEA UR8, UR5, UR4, 0x18 ;  /* 0x0000000405087291 */ /* 0x002fe4000f8ec03f */
[----:B------:R-:W-:-:S04]  /*04d0*/  UIADD3 UR4, -UR6, 0x100000, URZ ;  /* 0x0010000006047890 */ /* 0x000fc8000fffe13f */
[----:B------:R-:W-:Y:S02]  /*04e0*/  USHF.L.U32 UR5, UR4, 0xb, URZ ;  /* 0x0000000b04057899 */ /* 0x000fe4000800063f */
[----:B------:R-:W-:Y:S02]  /*04f0*/  USHF.L.U32 UR4, UR4, 0x1, URZ ;  /* 0x0000000104047899 */ /* 0x000fe4000800063f */
[----:B------:R-:W-:-:S04]  /*0500*/  UIADD3 UR6, -UR7, 0x100000, URZ ;  /* 0x0010000007067890 */ /* 0x000fc8000fffe13f */
[----:B------:R-:W-:Y:S02]  /*0510*/  USHF.L.U32 UR7, UR6, 0xb, URZ ;  /* 0x0000000b06077899 */ /* 0x000fe4000800063f */
[----:B------:R-:W-:Y:S01]  /*0520*/  USHF.L.U32 UR6, UR6, 0x1, URZ ;  /* 0x0000000106067899 */ /* 0x000fe2000800063f */
[----:B------:R-:W1:Y:S03]  /*0530*/  FENCE.VIEW.ASYNC.S ;  /* 0x00000000000073c6 */ /* 0x000e660000000000 */
[----:B-1----:R3:W1:Y:S08]  /*0540*/  SYNCS.EXCH.64 URZ, [UR8+0x26830], UR4 ;  /* 0x02683004083f75b2 */ /* 0x0026700008000100 */
[----:B------:R3:W1:Y:S01]  /*0550*/  SYNCS.EXCH.64 URZ, [UR8+0x26840], UR6 ;  /* 0x02684006083f75b2 */ /* 0x0006620008000100 */
[----:B------:R3:W1:Y:S01]  /*0560*/  SYNCS.EXCH.64 URZ, [UR8+0x26838], UR4 ;  /* 0x02683804083f75b2 */ /* 0x0006620008000100 */
[----:B------:R3:W1:Y:S02]  /*0570*/  SYNCS.EXCH.64 URZ, [UR8+0x26848], UR6 ;  /* 0x02684806083f75b2 */ /* 0x0006640008000100 */
[----:B---3--:R-:W-:Y:S01]  /*0580*/  NOP ;  /* 0x0000000000007918 */ /* 0x008fe20000000000 */
.L_x_3:
[----:B------:R-:W-:Y:S01]  /*0590*/  PLOP3.LUT P0, PT, PT, PT, UP0, 0x80, 0x0 ;  /* 0x000000000000781c */ /* 0x000fe20003f0f008 */
[----:B------:R-:W-:Y:S01]  /*05a0*/  NOP ;  /* 0x0000000000007918 */ /* 0x000fe20000000000 */
[----:B-12-45:R-:W-:Y:S11]  /*05b0*/  BAR.SYNC.DEFER_BLOCKING 0x0 ;  /* 0x0000000000007b1d */ /* 0x036ff60000010000 */
[----:B------:R-:W-:Y:S05]  /*05c0*/  @!P0 BRA `(.L_x_4) ;  /* 0x00000044000c8947 */ /* 0x000fea0003800000 */
.L_x_5:
[----:B------:R-:W-:-:S08]  /*05d0*/  NOP ;  /* 0x0000000000007918 */ /* 0x000fd00000000000 */
[----:B------:R-:W1:Y:S02]  /*05e0*/  USETMAXREG.TRY_ALLOC.CTAPOOL UP0, 0xf0 ;  /* 0x000000f0000079c8 */ /* 0x000e640008000600 */
[----:B-1----:R-:W-:-:S13]  /*05f0*/  PLOP3.LUT P0, PT, PT, PT, UP0, 0x80, 0x0 ;  /* 0x000000000000781c */ /* 0x002fda0003f0f008 */
[----:B------:R-:W-:Y:S05]  /*0600*/  @!P0 BRA `(.L_x_5) ;  /* 0xfffffffc00f08947 */ /* 0x000fea000383ffff */
[----:B------:R-:W-:Y:S01]  /*0610*/  LOP3.LUT R0, R0, 0x3, RZ, 0xc0, !PT ;  /* 0x0000000300007812 */ /* 0x000fe200078ec0ff */
[----:B------:R-:W1:Y:S01]  /*0620*/  S2R R2, SR_TID.X ;  /* 0x0000000000027919 */ /* 0x000e620000002100 */
[----:B------:R-:W2:Y:S04]  /*0630*/  S2UR UR4, SR_CTAID.Z ;  /* 0x00000000000479c3 */ /* 0x000ea80000002700 */
[----:B------:R-:W3:Y:S02]  /*0640*/  SHFL.IDX PT, R0, R0, RZ, 0x1f ;  /* 0x00001fff00007589 */ /* 0x000ee400000e0000 */
[----:B---3--:R-:W-:Y:S02]  /*0650*/  ISETP.NE.AND P0, PT, R0, RZ, PT ;  /* 0x000000ff0000720c */ /* 0x008fe40003f05270 */
[----:B-1----:R-:W-:-:S11]  /*0660*/  SHF.R.U32.HI R2, RZ, 0x7, R2 ;  /* 0x00000007ff027819 */ /* 0x002fd60000011602 */
[----:B------:R-:W-:-:S05]  /*0670*/  @!P0 VIADD R2, R2, 0x9 ;  /* 0x0000000902028836 */ /* 0x000fca0000000000 */
[----:B------:R1:W-:Y:S06]  /*0680*/  @!P0 BAR.ARV R2, 0xa0 ;  /* 0x000280020000851d */ /* 0x0003ec0000002000 */
[----:B--2---:R-:W-:-:S13]  /*0690*/  ISETP.LE.AND P0, PT, RZ, UR4, PT ;  /* 0x00000004ff007c0c */ /* 0x004fda000bf03270 */
[----:B-1----:R-:W-:Y:S05]  /*06a0*/  @!P0 EXIT ;  /* 0x000000000000894d */ /* 0x002fea0003800000 */
[----:B------:R-:W1:Y:S01]  /*06b0*/  S2R R3, SR_TID.X ;  /* 0x0000000000037919 */ /* 0x000e620000002100 */
[----:B------:R-:W-:-:S04]  /*06c0*/  MOV R0, RZ ;  /* 0x000000ff00007202 */ /* 0x000fc80000000f00 */
[----:B------:R-:W-:Y:S01]  /*06d0*/  LOP3.LUT P0, RZ, R0, 0x3ff, RZ, 0xc0, !PT ;  /* 0x000003ff00ff7812 */ /* 0x000fe2000780c0ff */
[----:B-1----:R-:W-:-:S12]  /*06e0*/  VIADD R120, R3, 0xffffff80 ;  /* 0xffffff8003787836 */ /* 0x002fd80000000000 */
[----:B------:R-:W-:Y:S05]  /*06f0*/  @!P0 BRA `(.L_x_6) ;  /* 0x00000000007c8947 */ /* 0x000fea0003800000 */
[----:B------:R-:W-:Y:S01]  /*0700*/  MOV R2, 0x0 ;  /* 0x0000000000027802 */ /* 0x000fe20000000f00 */
[----:B------:R-:W-:Y:S01]  /*0710*/  ULDC.64 UR4, c[0x4][0x88] ;  /* 0x0100220000047ab9 */ /* 0x000fe20000000a00 */
[----:B------:R-:W-:Y:S01]  /*0720*/  ULDC.64 UR6, c[0x4][0x8] ;  /* 0x0100020000067ab9 */ /* 0x000fe20000000a00 */
[----:B------:R-:W-:Y:S01]  /*0730*/  IMAD.U32 R4, RZ, RZ, UR4 ;  /* 0x00000004ff047e24 */ /* 0x000fe2000f8e00ff */
[----:B------:R1:W2:Y:S01]  /*0740*/  LDC.64 R14, c[0x4][R2] ;  /* 0x01000000020e7b82 */ /* 0x0002a20000000a00 */
[----:B------:R-:W-:Y:S01]  /*0750*/  IMAD.U32 R5, RZ, RZ, UR5 ;  /* 0x00000005ff057e24 */ /* 0x000fe2000f8e00ff */
[----:B------:R-:W-:Y:S01]  /*0760*/  ULDC.64 UR4, c[0x4][0x90] ;  /* 0x0100240000047ab9 */ /* 0x000fe20000000a00 */
[----:B------:R-:W-:Y:S02]  /*0770*/  IMAD.U32 R10, RZ, RZ, UR6 ;  /* 0x00000006ff0a7e24 */ /* 0x000fe4000f8e00ff */
[----:B------:R-:W-:Y:S02]  /*0780*/  IMAD.U32 R6, RZ, RZ, UR4 ;  /* 0x00000004ff067e24 */ /* 0x000fe4000f8e00ff */
[----:B------:R-:W-:-:S02]  /*0790*/  IMAD.U32 R7, RZ, RZ, UR5 ;  /* 0x00000005ff077e24 */ /* 0x000fc4000f8e00ff */
[----:B------:R-:W-:Y:S02]  /*07a0*/  IMAD.U32 R11, RZ, RZ, UR7 ;  /* 0x00000007ff0b7e24 */ /* 0x000fe4000f8e00ff */
[----:B------:R-:W-:Y:S02]  /*07b0*/  IMAD.MOV.U32 R8, RZ, RZ, 0x70 ;  /* 0x00000070ff087424 */ /* 0x000fe400078e00ff */
[----:B------:R-:W-:Y:S02]  /*07c0*/  IMAD.MOV.U32 R12, RZ, RZ, 0x1 ;  /* 0x00000001ff0c7424 */ /* 0x000fe400078e00ff */
[----:B-1----:R-:W-:-:S07]  /*07d0*/  IMAD.MOV.U32 R13, RZ, RZ, RZ ;  /* 0x000000ffff0d7224 */ /* 0x002fce00078e00ff */
[----:B------:R-:W-:-:S07]  /*07e0*/  LEPC R20, `(.L_x_7) ;  /* 0x000000001014794e */ /* 0x000fce0000000000 */
[----:B--2---:R-:W-:Y:S05]  /*07f0*/  CALL.ABS.NOINC R14 ;  /* 0x000000000e007343 */ /* 0x004fea0003c00000 */
.L_x_7:
[----:B------:R-:W1:Y:S01]  /*0800*/  LDC.64 R2, c[0x4][R2] ;  /* 0x0100000002027b82 */ /* 0x000e620000000a00 */
[----:B------:R-:W-:Y:S01]  /*0810*/  ULDC.64 UR4, c[0x4][0x88] ;  /* 0x0100220000047ab9 */ /* 0x000fe20000000a00 */
[----:B------:R-:W-:Y:S01]  /*0820*/  ULDC.64 UR6, c[0x4][0x90] ;  /* 0x0100240000067ab9 */ /* 0x000fe20000000a00 */
[----:B------:R-:W-:Y:S02]  /*0830*/  IMAD.U32 R4, RZ, RZ, UR4 ;  /* 0x00000004ff047e24 */ /* 0x000fe4000f8e00ff */
        /* <DEDUP_REMOVED lines=8> */
[----:B------:R-:W-:-:S07]  /*08c0*/  IMAD.MOV.U32 R13, RZ, RZ, RZ ;  /* 0x000000ffff0d7224 */ /* 0x000fce00078e00ff */
[----:B------:R-:W-:-:S07]  /*08d0*/  LEPC R20, `(.L_x_6) ;  /* 0x000000001014794e */ /* 0x000fce0000000000 */
[----:B-1----:R-:W-:Y:S05]  /*08e0*/  CALL.ABS.NOINC R2 ;  /* 0x0000000002007343 */ /* 0x002fea0003c00000 */
.L_x_6:
[----:B------:R-:W1:Y:S01]  /*08f0*/  S2R R3, SR_CgaCtaId ;  /* 0x0000000000037919 */ /* 0x000e620000008800 */
[----:B------:R-:W-:-:S04]  /*0900*/  MOV R2, 0x400 ;  /* 0x0000040000027802 */ /* 0x000fc80000000f00 */
[----:B-1----:R-:W-:-:S05]  /*0910*/  LEA R2, R3, R2, 0x18 ;  /* 0x0000000203027211 */ /* 0x002fca00078ec0ff */
[----:B------:R-:W-:-:S05]  /*0920*/  VIADD R16, R2, 0x1e800 ;  /* 0x0001e80002107836 */ /* 0x000fca0000000000 */
[----:B------:R-:W-:-:S13]  /*0930*/  LOP3.LUT P0, RZ, R16, 0x3ff, RZ, 0xc0, !PT ;  /* 0x000003ff10ff7812 */ /* 0x000fda000780c0ff */
        /* <DEDUP_REMOVED lines=17> */
.L_x_9:
[----:B------:R1:W2:Y:S01]  /*0a50*/  LDC.64 R14, c[0x4][R17] ;  /* 0x01000000110e7b82 */ /* 0x0002a20000000a00 */
        /* <DEDUP_REMOVED lines=14> */
.L_x_8:
[----:B------:R-:W-:Y:S01]  /*0b40*/  SHF.R.S32.HI R121, RZ, 0x1f, R120 ;  /* 0x0000001fff797819 */ /* 0x000fe20000011478 */
[----:B------:R-:W-:-:S03]  /*0b50*/  UMOV UR4, 0xffffffff ;  /* 0xffffffff00047882 */ /* 0x000fc60000000000 */
[----:B------:R-:W-:-:S04]  /*0b60*/  LEA.HI R0, R121, R120, RZ, 0x7 ;  /* 0x0000007879007211 */ /* 0x000fc800078f38ff */
[----:B------:R-:W-:Y:S01]  /*0b70*/  SHF.R.S32.HI R23, RZ, 0x7, R0 ;  /* 0x00000007ff177819 */ /* 0x000fe20000011400 */
[----:B------:R-:W-:Y:S06]  /*0b80*/  BRA.DIV UR4, `(.L_x_10) ;  /* 0x0000006e04307947 */ /* 0x000fec000b800000 */
[----:B------:R1:W2:Y:S02]  /*0b90*/  SHFL.IDX PT, R14, R23, RZ, 0x1f ;  /* 0x00001fff170e7589 */ /* 0x0002a400000e0000 */
.L_x_84:
[----:B------:R-:W-:Y:S01]  /*0ba0*/  SHF.L.U32 R5, RZ, 0x1f, RZ ;  /* 0x0000001fff057819 */ /* 0x000fe200000006ff */
[----:B------:R-:W-:Y:S01]  /*0bb0*/  VIADD R222, R2, 0x6000 ;  /* 0x0000600002de7836 */ /* 0x000fe20000000000 */
[----:B------:R-:W-:Y:S02]  /*0bc0*/  LEA.HI R19, R121, R120, RZ, 0x4 ;  /* 0x0000007879137211 */ /* 0x000fe400078f20ff */
[----:B------:R-:W3:Y:S01]  /*0bd0*/  SYNCS.PHASECHK.TRANS64.TRYWAIT P0, [R2+URZ+0x26800], R5 ;  /* 0x02680005020075a7 */ /* 0x000ee2000800017f */
[----:B------:R-:W-:Y:S02]  /*0be0*/  LOP3.LUT R3, R0, 0xffffff80, RZ, 0xc0, !PT ;  /* 0xffffff8000037812 */ /* 0x000fe400078ec0ff */
[----:B------:R-:W-:Y:S02]  /*0bf0*/  SHF.R.S32.HI R4, RZ, 0x4, R19 ;  /* 0x00000004ff047819 */ /* 0x000fe40000011413 */
[----:B--2---:R-:W-:Y:S01]  /*0c00*/  LEA.HI R0, R14, R14, RZ, 0x1 ;  /* 0x0000000e0e007211 */ /* 0x004fe200078f08ff */
[----:B------:R-:W-:Y:S01]  /*0c10*/  IMAD.IADD R122, R120, 0x1, -R3 ;  /* 0x00000001787a7824 */ /* 0x000fe200078e0a03 */
[----:B------:R-:W-:-:S02]  /*0c20*/  LEA.HI R3, R19, R4, RZ, 0x1 ;  /* 0x0000000413037211 */ /* 0x000fc400078f08ff */
[----:B------:R-:W-:Y:S02]  /*0c30*/  LOP3.LUT R17, R0, 0xfffffffe, RZ, 0xc0, !PT ;  /* 0xfffffffe00117812 */ /* 0x000fe400078ec0ff */
[----:B------:R-:W-:Y:S02]  /*0c40*/  SHF.R.S32.HI R125, RZ, 0x1f, R122 ;  /* 0x0000001fff7d7819 */ /* 0x000fe4000001147a */
[----:B------:R-:W-:Y:S01]  /*0c50*/  LOP3.LUT R3, R3, 0xfffffffe, RZ, 0xc0, !PT ;  /* 0xfffffffe03037812 */ /* 0x000fe200078ec0ff */
[----:B------:R-:W-:Y:S01]  /*0c60*/  IMAD.IADD R17, R14, 0x1, -R17 ;  /* 0x000000010e117824 */ /* 0x000fe200078e0a11 */
[----:B------:R-:W-:Y:S02]  /*0c70*/  LEA.HI R126, R125, R122, RZ, 0x2 ;  /* 0x0000007a7d7e7211 */ /* 0x000fe400078f10ff */
[----:B------:R-:W-:Y:S01]  /*0c80*/  LOP3.LUT P1, RZ, R222, 0x1bf, RZ, 0xc0, !PT ;  /* 0x000001bfdeff7812 */ /* 0x000fe2000782c0ff */
[----:B------:R-:W-:Y:S01]  /*0c90*/  IMAD.IADD R124, R4, 0x1, -R3 ;  /* 0x00000001047c7824 */ /* 0x000fe200078e0a03 */
[----:B------:R-:W-:-:S02]  /*0ca0*/  LEA.HI R0, R121, R120, RZ, 0x5 ;  /* 0x0000007879007211 */ /* 0x000fc400078f28ff */
[----:B------:R-:W-:Y:S01]  /*0cb0*/  LOP3.LUT R3, R126, 0x7ffffffc, RZ, 0xc0, !PT ;  /* 0x7ffffffc7e037812 */ /* 0x000fe200078ec0ff */
[----:B---3--:R-:W-:Y:S08]  /*0cc0*/  @P0 BRA `(.L_x_11) ;  /* 0x0000000000080947 */ /* 0x008ff00003800000 */
[----:B------:R-:W2:Y:S02]  /*0cd0*/  SYNCS.PHASECHK.TRANS64.TRYWAIT P0, [R2+URZ+0x26800], R5 ;  /* 0x02680005020075a7 */ /* 0x000ea4000800017f */
[----:B--2---:R-:W-:Y:S05]  /*0ce0*/  @!P0 BRA `(.L_x_12) ;  /* 0x0000006800f88947 */ /* 0x004fea0003800000 */
.L_x_11:
[----:B------:R-:W-:Y:S01]  /*0cf0*/  LOP3.LUT P0, RZ, R222, 0x1bf, RZ, 0xc0, !PT ;  /* 0x000001bfdeff7812 */ /* 0x000fe2000780c0ff */
[----:B------:R-:W-:Y:S01]  /*0d00*/  IMAD.IADD R18, R122, 0x1, -R3 ;  /* 0x000000017a127824 */ /* 0x000fe200078e0a03 */
[----:B------:R-:W-:-:S11]  /*0d10*/  SHF.R.S32.HI R123, RZ, 0x5, R0 ;  /* 0x00000005ff7b7819 */ /* 0x000fd60000011400 */
[----:B------:R-:W-:Y:S05]  /*0d20*/  @!P0 BRA `(.L_x_13) ;  /* 0x0000000000408947 */ /* 0x000fea0003800000 */
[----:B------:R-:W-:Y:S01]  /*0d30*/  MOV R0, 0x0 ;  /* 0x0000000000007802 */ /* 0x000fe20000000f00 */
[----:B------:R-:W-:Y:S01]  /*0d40*/  ULDC.64 UR4, c[0x4][0x88] ;  /* 0x0100220000047ab9 */ /* 0x000fe20000000a00 */
[----:B------:R-:W-:Y:S01]  /*0d50*/  ULDC.64 UR6, c[0x4][0x90] ;  /* 0x0100240000067ab9 */ /* 0x000fe20000000a00 */
[----:B------:R-:W-:Y:S01]  /*0d60*/  IMAD.U32 R4, RZ, RZ, UR4 ;  /* 0x00000004ff047e24 */ /* 0x000fe2000f8e00ff */
[----:B------:R3:W4:Y:S01]  /*0d70*/  LDC.64 R14, c[0x4][R0] ;  /* 0x01000000000e7b82 */ /* 0x0007220000000a00 */
[----:B--2---:R-:W-:Y:S01]  /*0d80*/  IMAD.U32 R5, RZ, RZ, UR5 ;  /* 0x00000005ff057e24 */ /* 0x004fe2000f8e00ff */
[----:B------:R-:W-:Y:S01]  /*0d90*/  ULDC.64 UR4, c[0x4][0x18] ;  /* 0x0100060000047ab9 */ /* 0x000fe20000000a00 */
[----:B------:R-:W-:Y:S02]  /*0da0*/  IMAD.U32 R6, RZ, RZ, UR6 ;  /* 0x00000006ff067e24 */ /* 0x000fe4000f8e00ff */
[----:B------:R-:W-:Y:S02]  /*0db0*/  IMAD.U32 R7, RZ, RZ, UR7 ;  /* 0x00000007ff077e24 */ /* 0x000fe4000f8e00ff */
[----:B------:R-:W-:-:S02]  /*0dc0*/  IMAD.U32 R10, RZ, RZ, UR4 ;  /* 0x00000004ff0a7e24 */ /* 0x000fc4000f8e00ff */
[----:B------:R-:W-:Y:S02]  /*0dd0*/  IMAD.U32 R11, RZ, RZ, UR5 ;  /* 0x00000005ff0b7e24 */ /* 0x000fe4000f8e00ff */
[----:B------:R-:W-:Y:S02]  /*0de0*/  IMAD.MOV.U32 R8, RZ, RZ, 0x70 ;  /* 0x00000070ff087424 */ /* 0x000fe400078e00ff */
[----:B------:R-:W-:Y:S02]  /*0df0*/  IMAD.MOV.U32 R12, RZ, RZ, 0x1 ;  /* 0x00000001ff0c7424 */ /* 0x000fe400078e00ff */
[----:B---3--:R-:W-:-:S07]  /*0e00*/  IMAD.MOV.U32 R13, RZ, RZ, RZ ;  /* 0x000000ffff0d7224 */ /* 0x008fce00078e00ff */
[----:B------:R-:W-:-:S07]  /*0e10*/  LEPC R20, `(.L_x_13) ;  /* 0x000000001014794e */ /* 0x000fce0000000000 */
[----:B-1--4-:R-:W-:Y:S05]  /*0e20*/  CALL.ABS.NOINC R14 ;  /* 0x000000000e007343 */ /* 0x012fea0003c00000 */
.L_x_13:
[----:B------:R-:W-:Y:S01]  /*0e30*/  LOP3.LUT R19, R19, 0xfffffff0, RZ, 0xc0, !PT ;  /* 0xfffffff013137812 */ /* 0x000fe200078ec0ff */
[----:B------:R-:W-:Y:S05]  /*0e40*/  WARPSYNC.ALL ;  /* 0x0000000000007948 */ /* 0x000fea0003800000 */
[----:B------:R-:W-:Y:S01]  /*0e50*/  IMAD.IADD R19, R120, 0x1, -R19 ;  /* 0x0000000178137824 */ /* 0x000fe200078e0a13 */
[----:B------:R-:W-:Y:S01]  /*0e60*/  ULDC UR4, c[0x0][0x280] ;  /* 0x0000a00000047ab9 */ /* 0x000fe20000000800 */
[----:B------:R-:W-:Y:S01]  /*0e70*/  IMAD.MOV.U32 R22, RZ, RZ, 0x20 ;  /* 0x00000020ff167424 */ /* 0x000fe200078e00ff */
[----:B------:R-:W-:Y:S01]  /*0e80*/  UISETP.GE.AND UP0, UPT, UR4, 0x1, UPT ;  /* 0x000000010400788c */ /* 0x000fe2000bf06270 */
[----:B------:R-:W-:-:S02]  /*0e90*/  CS2R R118, SRZ ;  /* 0x0000000000767805 */ /* 0x000fc4000001ff00 */
[----:B------:R-:W-:Y:S02]  /*0ea0*/  LEA.HI R0, R19, R19, RZ, 0x1 ;  /* 0x0000001313007211 */ /* 0x000fe400078f08ff */
[----:B------:R-:W-:Y:S02]  /*0eb0*/  CS2R R116, SRZ ;  /* 0x0000000000747805 */ /* 0x000fe4000001ff00 */
[----:B------:R-:W-:Y:S02]  /*0ec0*/  SHF.R.S32.HI R6, RZ, 0x1f, R19 ;  /* 0x0000001fff067819 */ /* 0x000fe40000011413 */
[----:B------:R-:W-:Y:S02]  /*0ed0*/  CS2R R114, SRZ ;  /* 0x0000000000727805 */ /* 0x000fe4000001ff00 */
[----:B------:R-:W-:Y:S02]  /*0ee0*/  SHF.R.S32.HI R3, RZ, 0x1, R0 ;  /* 0x00000001ff037819 */ /* 0x000fe40000011400 */
[----:B------:R-:W-:-:S02]  /*0ef0*/  CS2R R112, SRZ ;  /* 0x0000000000707805 */ /* 0x000fc4000001ff00 */
[----:B------:R-:W-:Y:S02]  /*0f00*/  SHF.R.S32.HI R4, RZ, 0x1f, R0 ;  /* 0x0000001fff047819 */ /* 0x000fe40000011400 */
[----:B------:R-:W-:Y:S02]  /*0f10*/  CS2R R110, SRZ ;  /* 0x00000000006e7805 */ /* 0x000fe4000001ff00 */
[----:B------:R-:W-:Y:S02]  /*0f20*/  LEA.HI R6, R6, R19, RZ, 0x3 ;  /* 0x0000001306067211 */ /* 0x000fe400078f18ff */
[----:B------:R-:W-:Y:S02]  /*0f30*/  CS2R R108, SRZ ;  /* 0x00000000006c7805 */ /* 0x000fe4000001ff00 */
[----:B------:R-:W-:Y:S02]  /*0f40*/  LEA.HI R4, R4, R3, RZ, 0x2 ;  /* 0x0000000304047211 */ /* 0x000fe400078f10ff */
[----:B------:R-:W-:-:S02]  /*0f50*/  CS2R R106, SRZ ;  /* 0x00000000006a7805 */ /* 0x000fc4000001ff00 */
[----:B------:R-:W-:Y:S01]  /*0f60*/  LOP3.LUT R0, R0, 0x7fffffe, RZ, 0xc0, !PT ;  /* 0x07fffffe00007812 */ /* 0x000fe200078ec0ff */
[----:B--2---:R-:W-:Y:S01]  /*0f70*/  IMAD.SHL.U32 R5, R6, 0x20, RZ ;  /* 0x0000002006057824 */ /* 0x004fe200078e00ff */
[----:B------:R-:W-:Y:S01]  /*0f80*/  LOP3.LUT R4, R4, 0xfffffffc, RZ, 0xc0, !PT ;  /* 0xfffffffc04047812 */ /* 0x000fe200078ec0ff */
[----:B------:R-:W-:Y:S01]  /*0f90*/  IMAD.SHL.U32 R6, R124, 0x8, RZ ;  /* 0x000000087c067824 */ /* 0x000fe200078e00ff */
[----:B------:R-:W-:Y:S01]  /*0fa0*/  CS2R R104, SRZ ;  /* 0x0000000000687805 */ /* 0x000fe2000001ff00 */
[----:B------:R-:W-:Y:S01]  /*0fb0*/  IMAD.IADD R0, R19, 0x1, -R0 ;  /* 0x0000000113007824 */ /* 0x000fe200078e0a00 */
[----:B------:R-:W-:Y:S01]  /*0fc0*/  LOP3.LUT R8, R5, 0xffffff00, RZ, 0xc0, !PT ;  /* 0xffffff0005087812 */ /* 0x000fe200078ec0ff */
[----:B------:R-:W-:Y:S01]  /*0fd0*/  IMAD.IADD R4, R3, 0x1, -R4 ;  /* 0x0000000103047824 */ /* 0x000fe200078e0a04 */
[----:B------:R-:W-:Y:S02]  /*0fe0*/  CS2R R102, SRZ ;  /* 0x0000000000667805 */ /* 0x000fe4000001ff00 */
[----:B------:R-:W-:-:S02]  /*0ff0*/  CS2R R100, SRZ ;  /* 0x0000000000647805 */ /* 0x000fc4000001ff00 */
[----:B------:R-:W-:Y:S01]  /*1000*/  CS2R R98, SRZ ;  /* 0x0000000000627805 */ /* 0x000fe2000001ff00 */
[C---:B------:R-:W-:Y:S01]  /*1010*/  IMAD.SHL.U32 R3, R4.reuse, 0x40, RZ ;  /* 0x0000004004037824 */ /* 0x040fe200078e00ff */
[----:B------:R-:W-:Y:S01]  /*1020*/  LOP3.LUT P0, RZ, R4, 0x2, RZ, 0xc0, !PT ;  /* 0x0000000204ff7812 */ /* 0x000fe2000780c0ff */
[----:B------:R-:W-:Y:S01]  /*1030*/  IMAD R5, R123, 0x200, R8 ;  /* 0x000002007b057824 */ /* 0x000fe200078e0208 */
[----:B------:R-:W-:Y:S02]  /*1040*/  CS2R R96, SRZ ;  /* 0x0000000000607805 */ /* 0x000fe4000001ff00 */
[----:B------:R-:W-:Y:S02]  /*1050*/  CS2R R94, SRZ ;  /* 0x00000000005e7805 */ /* 0x000fe4000001ff00 */
[----:B------:R-:W-:Y:S01]  /*1060*/  LOP3.LUT R3, R3, 0xc0, RZ, 0xc0, !PT ;  /* 0x000000c003037812 */ /* 0x000fe200078ec0ff */
[----:B------:R-:W-:Y:S01]  /*1070*/  IMAD R0, R0, 0x20, R5 ;  /* 0x0000002000007824 */ /* 0x000fe200078e0205 */
[----:B------:R-:W-:-:S02]  /*1080*/  SEL R22, R22, 0xffffffe0, !P0 ;  /* 0xffffffe016167807 */ /* 0x000fc40004000000 */
[----:B------:R-:W-:Y:S02]  /*1090*/  CS2R R92, SRZ ;  /* 0x00000000005c7805 */ /* 0x000fe4000001ff00 */
[----:B------:R-:W-:Y:S02]  /*10a0*/  LOP3.LUT R6, R3, 0x8, R6, 0xf8, !PT ;  /* 0x0000000803067812 */ /* 0x000fe400078ef806 */
[----:B------:R-:W-:Y:S02]  /*10b0*/  CS2R R90, SRZ ;  /* 0x00000000005a7805 */ /* 0x000fe4000001ff00 */
[----:B------:R-:W-:Y:S02]  /*10c0*/  SHF.R.U32.HI R3, RZ, 0x3, R3 ;  /* 0x00000003ff037819 */ /* 0x000fe40000011603 */
[----:B------:R-:W-:Y:S02]  /*10d0*/  CS2R R88, SRZ ;  /* 0x0000000000587805 */ /* 0x000fe4000001ff00 */
[----:B------:R-:W-:-:S02]  /*10e0*/  PLOP3.LUT P0, PT, PT, PT, UP0, 0x80, 0x0 ;  /* 0x000000000000781c */ /* 0x000fc40003f0f008 */
[----:B------:R-:W-:Y:S02]  /*10f0*/  CS2R R86, SRZ ;  /* 0x0000000000567805 */ /* 0x000fe4000001ff00 */
[----:B------:R-:W-:Y:S02]  /*1100*/  LOP3.LUT R3, R6, R3, RZ, 0x3c, !PT ;  /* 0x0000000306037212 */ /* 0x000fe400078e3cff */
[----:B------:R-:W-:Y:S02]  /*1110*/  CS2R R84, SRZ ;  /* 0x0000000000547805 */ /* 0x000fe4000001ff00 */
[----:B------:R-:W-:Y:S02]  /*1120*/  CS2R R82, SRZ ;  /* 0x0000000000527805 */ /* 0x000fe4000001ff00 */
[----:B------:R-:W-:Y:S02]  /*1130*/  CS2R R80, SRZ ;  /* 0x0000000000507805 */ /* 0x000fe4000001ff00 */
[----:B------:R-:W-:Y:S01]  /*1140*/  CS2R R78, SRZ ;  /* 0x00000000004e7805 */ /* 0x000fe2000001ff00 */
[----:B------:R-:W-:Y:S01]  /*1150*/  IMAD.IADD R3, R3, 0x1, R0 ;  /* 0x0000000103037824 */ /* 0x000fe200078e0200 */
[----:B------:R-:W-:-:S02]  /*1160*/  CS2R R76, SRZ ;  /* 0x00000000004c7805 */ /* 0x000fc4000001ff00 */
[----:B------:R-:W-:Y:S02]  /*1170*/  CS2R R74, SRZ ;  /* 0x00000000004a7805 */ /* 0x000fe4000001ff00 */
[----:B------:R-:W-:Y:S01]  /*1180*/  CS2R R72, SRZ ;  /* 0x0000000000487805 */ /* 0x000fe2000001ff00 */
[----:B------:R-:W-:Y:S01]  /*1190*/  IMAD R19, R3, 0x2, R2 ;  /* 0x0000000203137824 */ /* 0x000fe200078e0202 */
[----:B------:R-:W-:Y:S02]  /*11a0*/  CS2R R70, SRZ ;  /* 0x0000000000467805 */ /* 0x000fe4000001ff00 */
[----:B------:R-:W-:Y:S02]  /*11b0*/  CS2R R68, SRZ ;  /* 0x0000000000447805 */ /* 0x000fe4000001ff00 */
[----:B------:R-:W-:Y:S01]  /*11c0*/  CS2R R66, SRZ ;  /* 0x0000000000427805 */ /* 0x000fe2000001ff00 */
[----:B------:R-:W-:Y:S01]  /*11d0*/  IMAD.IADD R22, R19, 0x1, R22 ;  /* 0x0000000113167824 */ /* 0x000fe200078e0216 */
[----:B------:R2:W3:Y:S01]  /*11e0*/  LDSM.16.M88.4 R184, [R19+0x6000] ;  /* 0x0060000013b8783b */ /* 0x0004e20000000200 */
[----:B------:R-:W-:-:S02]  /*11f0*/  CS2R R64, SRZ ;  /* 0x0000000000407805 */ /* 0x000fc4000001ff00 */
[----:B------:R-:W-:Y:S02]  /*1200*/  CS2R R62, SRZ ;  /* 0x00000000003e7805 */ /* 0x000fe4000001ff00 */
[----:B------:R-:W-:Y:S01]  /*1210*/  CS2R R60, SRZ ;  /* 0x00000000003c7805 */ /* 0x000fe2000001ff00 */
[----:B------:R2:W4:Y:S01]  /*1220*/  LDSM.16.M88.4 R188, [R19+0x8000] ;  /* 0x0080000013bc783b */ /* 0x0005220000000200 */
[----:B------:R-:W-:Y:S02]  /*1230*/  CS2R R58, SRZ ;  /* 0x00000000003a7805 */ /* 0x000fe4000001ff00 */
[----:B------:R-:W-:Y:S02]  /*1240*/  CS2R R56, SRZ ;  /* 0x0000000000387805 */ /* 0x000fe4000001ff00 */
[----:B------:R-:W-:Y:S01]  /*1250*/  CS2R R54, SRZ ;  /* 0x0000000000367805 */ /* 0x000fe2000001ff00 */
[----:B------:R2:W5:Y:S01]  /*1260*/  LDSM.16.M88.4 R192, [R19+0xa000] ;  /* 0x00a0000013c0783b */ /* 0x0005620000000200 */
[----:B------:R-:W-:-:S02]  /*1270*/  CS2R R52, SRZ ;  /* 0x0000000000347805 */ /* 0x000fc4000001ff00 */
[----:B------:R-:W-:Y:S02]  /*1280*/  CS2R R50, SRZ ;  /* 0x0000000000327805 */ /* 0x000fe4000001ff00 */
[----:B------:R-:W-:Y:S01]  /*1290*/  CS2R R48, SRZ ;  /* 0x0000000000307805 */ /* 0x000fe2000001ff00 */
[----:B------:R2:W1:Y:S01]  /*12a0*/  LDSM.16.M88.4 R196, [R22+0x6000] ;  /* 0x0060000016c4783b */ /* 0x0004620000000200 */
[----:B------:R-:W-:Y:S02]  /*12b0*/  CS2R R46, SRZ ;  /* 0x00000000002e7805 */ /* 0x000fe4000001ff00 */
[----:B------:R-:W-:Y:S02]  /*12c0*/  CS2R R44, SRZ ;  /* 0x00000000002c7805 */ /* 0x000fe4000001ff00 */
[----:B------:R-:W-:Y:S01]  /*12d0*/  CS2R R42, SRZ ;  /* 0x00000000002a7805 */ /* 0x000fe2000001ff00 */
[----:B------:R2:W1:Y:S01]  /*12e0*/  LDSM.16.M88.4 R200, [R22+0x8000] ;  /* 0x0080000016c8783b */ /* 0x0004620000000200 */
[----:B------:R-:W-:-:S02]  /*12f0*/  CS2R R40, SRZ ;  /* 0x0000000000287805 */ /* 0x000fc4000001ff00 */
[----:B------:R-:W-:Y:S02]  /*1300*/  CS2R R38, SRZ ;  /* 0x0000000000267805 */ /* 0x000fe4000001ff00 */
[----:B------:R-:W-:Y:S01]  /*1310*/  CS2R R36, SRZ ;  /* 0x0000000000247805 */ /* 0x000fe2000001ff00 */
[----:B------:R2:W1:Y:S01]  /*1320*/  LDSM.16.M88.4 R204, [R22+0xa000] ;  /* 0x00a0000016cc783b */ /* 0x0004620000000200 */
[----:B------:R-:W-:Y:S02]  /*1330*/  CS2R R34, SRZ ;  /* 0x0000000000227805 */ /* 0x000fe4000001ff00 */
[----:B------:R-:W-:Y:S02]  /*1340*/  CS2R R32, SRZ ;  /* 0x0000000000207805 */ /* 0x000fe4000001ff00 */
[----:B------:R-:W-:Y:S02]  /*1350*/  CS2R R30, SRZ ;  /* 0x00000000001e7805 */ /* 0x000fe4000001ff00 */
[----:B------:R-:W-:-:S02]  /*1360*/  CS2R R28, SRZ ;  /* 0x00000000001c7805 */ /* 0x000fc4000001ff00 */
[----:B------:R-:W-:Y:S02]  /*1370*/  CS2R R26, SRZ ;  /* 0x00000000001a7805 */ /* 0x000fe4000001ff00 */
[----:B------:R-:W-:Y:S01]  /*1380*/  CS2R R24, SRZ ;  /* 0x0000000000187805 */ /* 0x000fe2000001ff00 */
[----:B--23--:R-:W-:Y:S06]  /*1390*/  @!P0 BRA `(.L_x_14) ;  /* 0x0000002400c88947 */ /* 0x00cfec0003800000 */
[----:B------:R-:W2:Y:S01]  /*13a0*/  S2R R4, SR_CTAID.X ;  /* 0x0000000000047919 */ /* 0x000ea20000002500 */
[----:B------:R-:W2:Y:S01]  /*13b0*/  LDC R3, c[0x0][0x290] ;  /* 0x0000a400ff037b82 */ /* 0x000ea20000000800 */
[----:B------:R-:W-:Y:S01]  /*13c0*/  LEA.HI R6, R121, R120, RZ, 0x3 ;  /* 0x0000007879067211 */ /* 0x000fe200078f18ff */
[----:B------:R-:W-:Y:S01]  /*13d0*/  IMAD.SHL.U32 R120, R120, 0x40, RZ ;  /* 0x0000004078787824 */ /* 0x000fe200078e00ff */
[----:B------:R-:W-:Y:S01]  /*13e0*/  LEA.HI R125, R125, R122, RZ, 0x5 ;  /* 0x0000007a7d7d7211 */ /* 0x000fe200078f28ff */
[----:B------:R-:W-:Y:S01]  /*13f0*/  IMAD.SHL.U32 R123, R123, 0x10, RZ ;  /* 0x000000107b7b7824 */ /* 0x000fe200078e00ff */
[----:B------:R-:W-:Y:S01]  /*1400*/  SHF.R.S32.HI R0, RZ, 0x2, R126 ;  /* 0x00000002ff007819 */ /* 0x000fe2000001147e */
[----:B------:R-:W-:Y:S01]  /*1410*/  UIADD3 UR4, UR4, 0x3f, URZ ;  /* 0x0000003f04047890 */ /* 0x000fe2000fffe03f */
[----:B------:R-:W-:Y:S01]  /*1420*/  SHF.R.S32.HI R125, RZ, 0x5, R125 ;  /* 0x00000005ff7d7819 */ /* 0x000fe2000001147d */
[C---:B------:R-:W-:Y:S01]  /*1430*/  IMAD R5, R23.reuse, 0x300, R122 ;  /* 0x0000030017057824 */ /* 0x040fe200078e027a */
[----:B------:R-:W-:Y:S01]  /*1440*/  LOP3.LUT R120, R120, 0x1c0, RZ, 0xc0, !PT ;  /* 0x000001c078787812 */ /* 0x000fe200078ec0ff */
[----:B------:R-:W-:Y:S01]  /*1450*/  USHF.R.S32.HI UR5, URZ, 0x1f, UR4 ;  /* 0x0000001f3f057899 */ /* 0x000fe20008011404 */
[----:B------:R-:W-:Y:S01]  /*1460*/  IMAD R7, R23, 0x8, R124 ;  /* 0x0000000817077824 */ /* 0x000fe200078e027c */
[----:B------:R-:W-:Y:S01]  /*1470*/  ULOP3.LUT UR11, UR38, 0x1, URZ, 0xfc, !UPT ;  /* 0x00000001260b7892 */ /* 0x000fe2000f8efc3f */
[----:B------:R-:W-:Y:S01]  /*1480*/  LOP3.LUT R123, R120, 0x30, R123, 0xf8, !PT ;  /* 0x00000030787b7812 */ /* 0x000fe200078ef87b */
[----:B------:R-:W-:Y:S01]  /*1490*/  ULEA.HI UR5, UR5, UR4, URZ, 0x6 ;  /* 0x0000000405057291 */ /* 0x000fe2000f8f303f */
[----:B------:R-:W-:Y:S01]  /*14a0*/  SHF.R.U32.HI R120, RZ, 0x3, R120 ;  /* 0x00000003ff787819 */ /* 0x000fe20000011678 */
[----:B------:R-:W-:Y:S01]  /*14b0*/  IMAD.SHL.U32 R5, R5, 0x4, RZ ;  /* 0x0000000405057824 */ /* 0x000fe200078e00ff */
[----:B------:R-:W-:Y:S01]  /*14c0*/  LOP3.LUT R123, R123, 0x8, R6, 0xf8, !PT ;  /* 0x000000087b7b7812 */ /* 0x000fe200078ef806 */
[----:B------:R-:W-:Y:S01]  /*14d0*/  IMAD.MOV.U32 R119, RZ, RZ, RZ ;  /* 0x000000ffff777224 */ /* 0x000fe200078e00ff */
[----:B------:R-:W-:-:S02]  /*14e0*/  USHF.R.S32.HI UR7, URZ, 0x6, UR5 ;  /* 0x000000063f077899 */ /* 0x000fc40008011405 */
[----:B------:R-:W-:Y:S01]  /*14f0*/  LOP3.LUT R120, R123, R120, RZ, 0x3c, !PT ;  /* 0x000000787b787212 */ /* 0x000fe200078e3cff */
[----:B------:R-:W-:Y:S01]  /*1500*/  UMOV UR4, URZ ;  /* 0x0000003f00047c82 */ /* 0x000fe20008000000 */
[----:B------:R-:W-:Y:S01]  /*1510*/  UMOV UR5, URZ ;  /* 0x0000003f00057c82 */ /* 0x000fe20008000000 */
[----:B------:R-:W-:Y:S01]  /*1520*/  UMOV UR6, URZ ;  /* 0x0000003f00067c82 */ /* 0x000fe20008000000 */
[----:B------:R-:W-:Y:S01]  /*1530*/  ULDC UR20, c[0x0][0x744] ;  /* 0x0001d10000147ab9 */ /* 0x000fe20000000800 */
[----:B--2---:R-:W-:Y:S01]  /*1540*/  IMAD R4, R4, -0x80, R3 ;  /* 0xffffff8004047824 */ /* 0x004fe200078e0203 */
[----:B------:R-:W-:-:S03]  /*1550*/  SHF.R.S32.HI R3, RZ, 0x1f, R126 ;  /* 0x0000001fff037819 */ /* 0x000fc6000001147e */
[----:B------:R-:W-:Y:S01]  /*1560*/  IMAD R125, R125, -0x10, R4 ;  /* 0xfffffff07d7d7824 */ /* 0x000fe200078e0204 */
[----:B------:R-:W-:Y:S02]  /*1570*/  LEA.HI R3, R3, R0, RZ, 0x3 ;  /* 0x0000000003037211 */ /* 0x000fe400078f18ff */
[----:B------:R-:W-:Y:S02]  /*1580*/  LEA.HI R4, R23, R23, RZ, 0x1 ;  /* 0x0000001717047211 */ /* 0x000fe400078f08ff */
[----:B------:R-:W-:Y:S02]  /*1590*/  LOP3.LUT R3, R3, 0xfffffff8, RZ, 0xc0, !PT ;  /* 0xfffffff803037812 */ /* 0x000fe400078ec0ff */
[----:B------:R-:W-:Y:S02]  /*15a0*/  LOP3.LUT R4, R4, 0xfffffffe, RZ, 0xc0, !PT ;  /* 0xfffffffe04047812 */ /* 0x000fe400078ec0ff */
[----:B------:R-:W-:Y:S01]  /*15b0*/  IADD3 R6, R125, R3, -R0 ;  /* 0x000000037d067210 */ /* 0x000fe20007ffe800 */
[----:B------:R-:W-:-:S02]  /*15c0*/  IMAD.U32 R0, R7, 0x200, R120 ;  /* 0x0000020007007824 */ /* 0x000fc400078e0078 */
[----:B------:R-:W-:Y:S02]  /*15d0*/  IMAD.IADD R3, R23, 0x1, -R4 ;  /* 0x0000000117037824 */ /* 0x000fe400078e0a04 */
[----:B------:R-:W-:Y:S02]  /*15e0*/  IMAD R4, R5, 0x4, R2 ;  /* 0x0000000405047824 */ /* 0x000fe400078e0202 */
[----:B------:R-:W-:-:S07]  /*15f0*/  IMAD R3, R3, -0x40, R6 ;  /* 0xffffffc003037824 */ /* 0x000fce00078e0206 */
.L_x_25:
[----:B------:R-:W-:-:S06]  /*1600*/  UISETP.NE.AND UP0, UPT, UR11, 0x3, UPT ;  /* 0x000000030b00788c */ /* 0x000fcc000bf05270 */
[----:B------:R-:W-:-:S13]  /*1610*/  PLOP3.LUT P0, PT, PT, PT, UP0, 0x80, 0x0 ;  /* 0x000000000000781c */ /* 0x000fda0003f0f008 */
[----:B-1----:R-:W-:Y:S05]  /*1620*/  @!P0 BRA `(.L_x_15) ;  /* 0x0000000000048947 */ /* 0x002fea0003800000 */
[----:B------:R-:W-:Y:S01]  /*1630*/  BPT.TRAP 0x1 ;  /* 0x000000040000795c */ /* 0x000fe20000300000 */
.L_x_15:
[----:B------:R-:W-:Y:S01]  /*1640*/  R2UR UR8, R2 ;  /* 0x00000000020872ca */ /* 0x000fe200000e0000 */
[----:B------:R-:W-:-:S05]  /*1650*/  IMAD.U32 R6, RZ, RZ, UR5 ;  /* 0x00000005ff067e24 */ /* 0x000fca000f8e00ff */
[----:B------:R-:W-:-:S07]  /*1660*/  SHF.L.U32 R6, R6, 0x1f, RZ ;  /* 0x0000001f06067819 */ /* 0x000fce00000006ff */
[----:B------:R-:W-:-:S09]  /*1670*/  ULEA UR8, UR6, UR8, 0x3 ;  /* 0x0000000806087291 */ /* 0x000fd2000f8e183f */
[----:B------:R2:W3:Y:S01]  /*1680*/  SYNCS.PHASECHK.TRANS64.TRYWAIT P1, [UR8+0x26810], R6 ;  /* 0x02681006ff0075a7 */ /* 0x0004e20008020148 */
[----:B------:R-:W-:Y:S05]  /*1690*/  @!P0 BRA `(.L_x_16) ;  /* 0x0000000000048947 */ /* 0x000fea0003800000 */
[----:B------:R-:W-:Y:S01]  /*16a0*/  BPT.TRAP 0x1 ;  /* 0x000000040000795c */ /* 0x000fe20000300000 */
.L_x_16:
[----:B---3--:R-:W-:Y:S05]  /*16b0*/  @P1 BRA `(.L_x_17) ;  /* 0x0000000000081947 */ /* 0x008fea0003800000 */
[----:B------:R-:W3:Y:S02]  /*16c0*/  SYNCS.PHASECHK.TRANS64.TRYWAIT P1, [UR8+0x26810], R6 ;  /* 0x02681006ff0075a7 */ /* 0x000ee40008020148 */
[----:B---3--:R-:W-:Y:S05]  /*16d0*/  @!P1 BRA `(.L_x_18) ;  /* 0x0000006000909947 */ /* 0x008fea0003800000 */
.L_x_17:
[----:B------:R-:W-:Y:S01]  /*16e0*/  R2UR UR9, R2 ;  /* 0x00000000020972ca */ /* 0x000fe200000e0000 */
[----:B---3--:R-:W-:Y:S01]  /*16f0*/  IMAD R5, R17, 0x800, R2 ;  /* 0x0000080011057824 */ /* 0x008fe200078e0202 */
[----:B------:R-:W-:Y:S01]  /*1700*/  WARPGROUP.ARRIVE ;  /* 0x00000000000079c5 */ /* 0x000fe20000000000 */
[----:B------:R-:W-:Y:S01]  /*1710*/  UMOV UR13, 0xc0000010 ;  /* 0xc0000010000d7882 */ /* 0x000fe20000000000 */
[----:B------:R-:W-:Y:S02]  /*1720*/  UMOV UR15, 0x80000020 ;  /* 0x80000020000f7882 */ /* 0x000fe40000000000 */
[----:B------:R-:W-:Y:S01]  /*1730*/  R2UR UR10, R5 ;  /* 0x00000000050a72ca */ /* 0x000fe200000e0000 */
[----:B------:R-:W-:-:S04]  /*1740*/  IMAD.U32 R5, RZ, RZ, UR6 ;  /* 0x00000006ff057e24 */ /* 0x000fc8000f8e00ff */
[----:B------:R-:W-:Y:S02]  /*1750*/  IMAD R5, R5, 0x20, R18 ;  /* 0x0000002005057824 */ /* 0x000fe400078e0212 */
[----:B------:R-:W-:Y:S02]  /*1760*/  UIADD3 UR9, UR9, 0x12000, URZ ;  /* 0x0001200009097890 */ /* 0x000fe4000fffe03f */
[----:B------:R-:W-:Y:S02]  /*1770*/  IMAD.SHL.U32 R5, R5, 0x2, RZ ;  /* 0x0000000205057824 */ /* 0x000fe400078e00ff */
[----:B------:R-:W-:Y:S02]  /*1780*/  USHF.R.U32.HI UR9, URZ, 0x4, UR9 ;  /* 0x000000043f097899 */ /* 0x000fe40008011609 */
[----:B------:R-:W-:Y:S01]  /*1790*/  USHF.R.U32.HI UR10, URZ, 0x4, UR10 ;  /* 0x000000043f0a7899 */ /* 0x000fe2000801160a */
[----:B------:R-:W-:Y:S01]  /*17a0*/  IMAD R220, R5, 0x4, R2 ;  /* 0x0000000405dc7824 */ /* 0x000fe200078e0202 */
[----:B------:R-:W-:-:S02]  /*17b0*/  ULOP3.LUT UR9, UR9, 0x3fff, URZ, 0xc0, !UPT ;  /* 0x00003fff09097892 */ /* 0x000fc4000f8ec03f */
[----:B------:R-:W-:Y:S02]  /*17c0*/  ULOP3.LUT UR10, UR10, 0x3fff, URZ, 0xc0, !UPT ;  /* 0x00003fff0a0a7892 */ /* 0x000fe4000f8ec03f */
[----:B------:R-:W-:Y:S02]  /*17d0*/  ULOP3.LUT UR12, UR9, 0x10000, URZ, 0xfc, !UPT ;  /* 0x00010000090c7892 */ /* 0x000fe4000f8efc3f */
[----:B------:R-:W-:Y:S02]  /*17e0*/  ULOP3.LUT UR16, UR10, 0x10000, URZ, 0xfc, !UPT ;  /* 0x000100000a107892 */ /* 0x000fe4000f8efc3f */
[----:B------:R-:W-:-:S05]  /*17f0*/  UIMAD UR10, UR6, 0x300, UR12 ;  /* 0x00000300060a78a4 */ /* 0x000fca000f8e020c */
[----:B------:R-:W-:Y:S02]  /*1800*/  UMOV UR12, UR16 ;  /* 0x00000010000c7c82 */ /* 0x000fe40008000000 */
[----:B------:R-:W-:Y:S02]  /*1810*/  UMOV UR14, UR10 ;  /* 0x0000000a000e7c82 */ /* 0x000fe40008000000 */
[----:B------:R-:W-:Y:S01]  /*1820*/  HGMMA.64x64x16.F32 R152, gdesc[UR12], RZ, !UPT, gsb0 ;  /* 0x00e000000c9879f0 */ /* 0x000fe2000c0008ff */
[----:B------:R-:W-:Y:S02]  /*1830*/  UIADD3 UR12, UR16, 0x100, URZ ;  /* 0x00000100100c7890 */ /* 0x000fe4000fffe03f */
[----:B------:R-:W-:Y:S01]  /*1840*/  UIADD3 UR14, UR10, 0x2, URZ ;  /* 0x000000020a0e7890 */ /* 0x000fe2000fffe03f */
[----:B------:R-:W-:Y:S01]  /*1850*/  UMOV UR13, 0xc0000010 ;  /* 0xc0000010000d7882 */ /* 0x000fe20000000000 */
[----:B------:R-:W-:Y:S01]  /*1860*/  UMOV UR15, 0x80000020 ;  /* 0x80000020000f7882 */ /* 0x000fe20000000000 */
[----:B------:R-:W-:-:S02]  /*1870*/  WARPGROUP.DEPBAR.LE gsb0, 0x0 ;  /* 0x00008000000079c5 */ /* 0x000fc40000010000 */
[----:B------:R-:W-:-:S06]  /*1880*/  WARPGROUP.ARRIVE ;  /* 0x00000000000079c5 */ /* 0x000fcc0000000000 */
[----:B------:R-:W-:Y:S01]  /*1890*/  HGMMA.64x64x16.F32 R152, gdesc[UR12], R152, gsb0 ;  /* 0x00e000000c9879f0 */ /* 0x000fe20008000898 */
[----:B------:R-:W-:Y:S02]  /*18a0*/  UIADD3 UR12, UR16, 0x200, URZ ;  /* 0x00000200100c7890 */ /* 0x000fe4000fffe03f */
[----:B------:R-:W-:Y:S01]  /*18b0*/  UIADD3 UR14, UR10, 0x100, URZ ;  /* 0x000001000a0e7890 */ /* 0x000fe2000fffe03f */
[----:B------:R-:W-:Y:S01]  /*18c0*/  UMOV UR13, 0xc0000010 ;  /* 0xc0000010000d7882 */ /* 0x000fe20000000000 */
[----:B------:R-:W-:Y:S01]  /*18d0*/  UMOV UR15, 0x80000020 ;  /* 0x80000020000f7882 */ /* 0x000fe20000000000 */
[----:B------:R-:W-:Y:S02]  /*18e0*/  WARPGROUP.DEPBAR.LE gsb0, 0x0 ;  /* 0x00008000000079c5 */ /* 0x000fe40000010000 */
        /* <DEDUP_REMOVED lines=22> */
[----:B------:R-:W-:Y:S03]  /*1a50*/  HGMMA.64x64x16.F32 R152, gdesc[UR12], R152, gsb0 ;  /* 0x00e000000c9879f0 */ /* 0x000fe60008000898 */
[----:B------:R-:W-:Y:S02]  /*1a60*/  WARPGROUP.DEPBAR.LE gsb0, 0x0 ;  /* 0x00008000000079c5 */ /* 0x000fe40000010000 */
[----:B------:R3:W1:Y:S04]  /*1a70*/  LDS.64 R218, [R220+0x1e000] ;  /* 0x01e00000dcda7984 */ /* 0x0006680000000a00 */
[----:B------:R3:W1:Y:S04]  /*1a80*/  LDS.64 R14, [R220+0x1e020] ;  /* 0x01e02000dc0e7984 */ /* 0x0006680000000a00 */
[----:B------:R3:W1:Y:S04]  /*1a90*/  LDS.64 R216, [R220+0x1e040] ;  /* 0x01e04000dcd87984 */ /* 0x0006680000000a00 */
[----:B------:R3:W1:Y:S04]  /*1aa0*/  LDS.64 R212, [R220+0x1e060] ;  /* 0x01e06000dcd47984 */ /* 0x0006680000000a00 */
[----:B------:R3:W1:Y:S04]  /*1ab0*/  LDS.64 R214, [R220+0x1e080] ;  /* 0x01e08000dcd67984 */ /* 0x0006680000000a00 */
[----:B------:R3:W1:Y:S04]  /*1ac0*/  LDS.64 R210, [R220+0x1e0a0] ;  /* 0x01e0a000dcd27984 */ /* 0x0006680000000a00 */
[----:B------:R3:W1:Y:S04]  /*1ad0*/  LDS.64 R208, [R220+0x1e0c0] ;  /* 0x01e0c000dcd07984 */ /* 0x0006680000000a00 */
[----:B------:R3:W1:Y:S01]  /*1ae0*/  LDS.64 R20, [R220+0x1e0e0] ;  /* 0x01e0e000dc147984 */ /* 0x0006620000000a00 */
[----:B------:R-:W-:Y:S05]  /*1af0*/  @!P0 BRA `(.L_x_19) ;  /* 0x0000000000048947 */ /* 0x000fea0003800000 */
[----:B------:R-:W-:Y:S01]  /*1b00*/  BPT.TRAP 0x1 ;  /* 0x000000040000795c */ /* 0x000fe20000300000 */
.L_x_19:
[----:B------:R1:W1:Y:S01]  /*1b10*/  SYNCS.PHASECHK.TRANS64.TRYWAIT P1, [UR8+0x26830], R6 ;  /* 0x02683006ff0075a7 */ /* 0x0002620008020148 */
[----:B------:R-:W-:Y:S05]  /*1b20*/  @!P0 BRA `(.L_x_20) ;  /* 0x0000000000048947 */ /* 0x000fea0003800000 */
[----:B------:R-:W-:Y:S01]  /*1b30*/  BPT.TRAP 0x1 ;  /* 0x000000040000795c */ /* 0x000fe20000300000 */
.L_x_20:
[----:B-1----:R-:W-:Y:S05]  /*1b40*/  @P1 BRA `(.L_x_21) ;  /* 0x0000000000081947 */ /* 0x002fea0003800000 */
[----:B------:R-:W1:Y:S02]  /*1b50*/  SYNCS.PHASECHK.TRANS64.TRYWAIT P1, [UR8+0x26830], R6 ;  /* 0x02683006ff0075a7 */ /* 0x000e640008020148 */
[----:B-1----:R-:W-:Y:S05]  /*1b60*/  @!P1 BRA `(.L_x_22) ;  /* 0x0000005c00849947 */ /* 0x002fea0003800000 */
.L_x_21:
[----:B------:R-:W-:Y:S01]  /*1b70*/  R2UR UR10, R2 ;  /* 0x00000000020a72ca */ /* 0x000fe200000e0000 */
[----:B------:R-:W-:Y:S01]  /*1b80*/  WARPGROUP.ARRIVE ;  /* 0x00000000000079c5 */ /* 0x000fe20000000000 */
[----:B------:R-:W-:Y:S01]  /*1b90*/  UMOV UR15, 0x80000020 ;  /* 0x80000020000f7882 */ /* 0x000fe20000000000 */
[C---:B------:R-:W-:Y:S01]  /*1ba0*/  ISETP.GT.AND P2, PT, R3.reuse, RZ, PT ;  /* 0x000000ff0300720c */ /* 0x040fe20003f44270 */
[----:B------:R-:W-:Y:S01]  /*1bb0*/  UMOV UR19, 0xc0000010 ;  /* 0xc000001000137882 */ /* 0x000fe20000000000 */
[----:B------:R-:W-:Y:S01]  /*1bc0*/  ISETP.GT.AND P1, PT, R3, 0x8, PT ;  /* 0x000000080300780c */ /* 0x000fe20003f24270 */
[----:B------:R-:W-:Y:S01]  /*1bd0*/  UMOV UR17, 0x40000040 ;  /* 0x4000004000117882 */ /* 0x000fe20000000000 */
[----:B------:R-:W-:Y:S02]  /*1be0*/  FSEL R5, R152, -INF , P2 ;  /* 0xff80000098057808 */ /* 0x000fe40001000000 */
[----:B------:R-:W-:Y:S02]  /*1bf0*/  FSEL R13, R154, -INF , P1 ;  /* 0xff8000009a0d7808 */ /* 0x000fe40000800000 */
[----:B--2---:R-:W-:Y:S01]  /*1c00*/  FSEL R6, R153, -INF , P2 ;  /* 0xff80000099067808 */ /* 0x004fe20001000000 */
[--C-:B------:R-:W-:Y:S01]  /*1c10*/  FFMA.FTZ R152, R5, UR20, -R218.reuse ;  /* 0x0000001405987c23 */ /* 0x100fe200080108da */
[----:B------:R-:W-:Y:S01]  /*1c20*/  UIADD3 UR10, UR10, 0x18000, URZ ;  /* 0x000180000a0a7890 */ /* 0x000fe2000fffe03f */
[----:B------:R-:W-:Y:S01]  /*1c30*/  FSEL R5, R156, -INF , P2 ;  /* 0xff8000009c057808 */ /* 0x000fe20001000000 */
[----:B------:R-:W-:Y:S01]  /*1c40*/  FFMA.FTZ R13, R13, UR20, -R218 ;  /* 0x000000140d0d7c23 */ /* 0x000fe200080108da */
[----:B------:R-:W-:Y:S01]  /*1c50*/  FSEL R154, R155, -INF , P1 ;  /* 0xff8000009b9a7808 */ /* 0x000fe20000800000 */
[----:B------:R-:W-:Y:S01]  /*1c60*/  USHF.R.U32.HI UR10, URZ, 0x4, UR10 ;  /* 0x000000043f0a7899 */ /* 0x000fe2000801160a */
[----:B------:R-:W-:Y:S01]  /*1c70*/  FSEL R155, R158, -INF , P1 ;  /* 0xff8000009e9b7808 */ /* 0x000fe20000800000 */
[--C-:B------:R-:W-:Y:S01]  /*1c80*/  FFMA.FTZ R153, R6, UR20, -R219.reuse ;  /* 0x0000001406997c23 */ /* 0x100fe200080108db */
[--C-:B------:R-:W-:Y:S01]  /*1c90*/  FFMA.FTZ R5, R5, UR20, -R14.reuse ;  /* 0x0000001405057c23 */ /* 0x100fe2000801080e */
[----:B------:R-:W-:Y:S01]  /*1ca0*/  ULOP3.LUT UR10, UR10, 0x3fff, URZ, 0xc0, !UPT ;  /* 0x00003fff0a0a7892 */ /* 0x000fe2000f8ec03f */
[----:B------:R-:W-:Y:S01]  /*1cb0*/  FSEL R6, R157, -INF , P2 ;  /* 0xff8000009d067808 */ /* 0x000fe20001000000 */
[----:B------:R-:W-:Y:S01]  /*1cc0*/  FFMA.FTZ R23, R154, UR20, -R219 ;  /* 0x000000149a177c23 */ /* 0x000fe200080108db */
[----:B------:R-:W-:Y:S01]  /*1cd0*/  FFMA.FTZ R14, R155, UR20, -R14 ;  /* 0x000000149b0e7c23 */ /* 0x000fe2000801080e */
[----:B------:R-:W-:Y:S01]  /*1ce0*/  ULOP3.LUT UR12, UR10, 0x10000, URZ, 0xfc, !UPT ;  /* 0x000100000a0c7892 */ /* 0x000fe2000f8efc3f */
[----:B------:R-:W-:Y:S01]  /*1cf0*/  FSEL R154, R159, -INF , P1 ;  /* 0xff8000009f9a7808 */ /* 0x000fe20000800000 */
[--C-:B------:R-:W-:Y:S01]  /*1d00*/  FFMA.FTZ R6, R6, UR20, -R15.reuse ;  /* 0x0000001406067c23 */ /* 0x100fe2000801080f */
[----:B------:R-:W-:Y:S01]  /*1d10*/  FSEL R155, R162, -INF , P1 ;  /* 0xff800000a29b7808 */ /* 0x000fe20000800000 */
[----:B------:R-:W-:Y:S01]  /*1d20*/  UIMAD UR12, UR6, 0x300, UR12 ;  /* 0x00000300060c78a4 */ /* 0x000fe2000f8e020c */
[----:B------:R-:W-:Y:S01]  /*1d30*/  FSEL R7, R160, -INF , P2 ;  /* 0xff800000a0077808 */ /* 0x000fe20001000000 */
[----:B------:R-:W-:Y:S01]  /*1d40*/  FFMA.FTZ R15, R154, UR20, -R15 ;  /* 0x000000149a0f7c23 */ /* 0x000fe2000801080f */
[----:B------:R-:W-:Y:S01]  /*1d50*/  FSEL R154, R163, -INF , P1 ;  /* 0xff800000a39a7808 */ /* 0x000fe20000800000 */
[----:B------:R-:W-:Y:S01]  /*1d60*/  FFMA.FTZ R160, R155, UR20, -R216 ;  /* 0x000000149ba07c23 */ /* 0x000fe200080108d8 */
[----:B------:R-:W-:Y:S01]  /*1d70*/  FSEL R155, R166, -INF , P1 ;  /* 0xff800000a69b7808 */ /* 0x000fe20000800000 */
[----:B------:R-:W-:Y:S01]  /*1d80*/  MUFU.EX2 R14, R14 ;  /* 0x0000000e000e7308 */ /* 0x000fe20000000800 */
[----:B------:R-:W-:Y:S01]  /*1d90*/  UMOV UR14, UR12 ;  /* 0x0000000c000e7c82 */ /* 0x000fe20008000000 */
[----:B------:R-:W-:Y:S01]  /*1da0*/  FSEL R8, R161, -INF , P2 ;  /* 0xff800000a1087808 */ /* 0x000fe20001000000 */
[----:B------:R-:W-:Y:S01]  /*1db0*/  HGMMA.64x64x16.F32 R120, R184, gdesc[UR12], RZ, !UPT, gsb0 ;  /* 0x00e0000cb8787df0 */ /* 0x000fe2000c0008ff */
[----:B------:R-:W-:Y:S01]  /*1dc0*/  UIADD3 UR14, UR12, 0x2, URZ ;  /* 0x000000020c0e7890 */ /* 0x000fe2000fffe03f */
[----:B------:R-:W-:Y:S01]  /*1dd0*/  FFMA.FTZ R161, R154, UR20, -R217 ;  /* 0x000000149aa17c23 */ /* 0x000fe200080108d9 */
[----:B------:R-:W-:Y:S01]  /*1de0*/  UMOV UR15, 0x80000020 ;  /* 0x80000020000f7882 */ /* 0x000fe20000000000 */
[----:B------:R-:W-:Y:S01]  /*1df0*/  FFMA.FTZ R162, R155, UR20, -R212 ;  /* 0x000000149ba27c23 */ /* 0x000fe200080108d4 */
[----:B------:R-:W-:Y:S01]  /*1e00*/  FSEL R154, R167, -INF , P1 ;  /* 0xff800000a79a7808 */ /* 0x000fe20000800000 */
[----:B------:R-:W-:Y:S01]  /*1e10*/  MUFU.EX2 R15, R15 ;  /* 0x0000000f000f7308 */ /* 0x000fe20000000800 */
[----:B------:R-:W-:Y:S01]  /*1e20*/  FSEL R155, R170, -INF , P1 ;  /* 0xff800000aa9b7808 */ /* 0x000fe20000800000 */
[----:B------:R-:W-:Y:S01]  /*1e30*/  FFMA.FTZ R7, R7, UR20, -R216 ;  /* 0x0000001407077c23 */ /* 0x000fe200080108d8 */
        /* <DEDUP_REMOVED lines=10> */
[--C-:B------:R-:W-:Y:S01]  /*1ee0*/  FFMA.FTZ R166, R155, UR20, -R210.reuse ;  /* 0x000000149ba67c23 */ /* 0x100fe200080108d2 */
[----:B------:R-:W-:Y:S01]  /*1ef0*/  FFMA.FTZ R167, R157, UR20, -R210 ;  /* 0x000000149da77c23 */ /* 0x000fe200080108d2 */
[----:B------:R-:W-:Y:S01]  /*1f00*/  FSEL R158, R173, -INF , P2 ;  /* 0xff800000ad9e7808 */ /* 0x000fe20001000000 */
[----:B------:R-:W-:Y:S01]  /*1f10*/  FFMA.FTZ R10, R10, UR20, -R213 ;  /* 0x000000140a0a7c23 */ /* 0x000fe200080108d5 */
[----:B------:R-:W-:Y:S01]  /*1f20*/  FSEL R170, R175, -INF , P1 ;  /* 0xff800000afaa7808 */ /* 0x000fe20000800000 */
[----:B------:R-:W-:Y:S01]  /*1f30*/  MUFU.EX2 R152, R152 ;  /* 0x0000009800987308 */ /* 0x000fe20000000800 */
[----:B------:R-:W-:Y:S01]  /*1f40*/  FSEL R11, R168, -INF , P2 ;  /* 0xff800000a80b7808 */ /* 0x000fe20001000000 */
[--C-:B------:R-:W-:Y:S01]  /*1f50*/  FFMA.FTZ R210, R158, UR20, -R211.reuse ;  /* 0x000000149ed27c23 */ /* 0x100fe200080108d3 */
[----:B------:R-:W-:Y:S01]  /*1f60*/  FSEL R12, R169, -INF , P2 ;  /* 0xff800000a90c7808 */ /* 0x000fe20001000000 */
[----:B------:R-:W-:Y:S01]  /*1f70*/  FFMA.FTZ R213, R170, UR20, -R211 ;  /* 0x00000014aad57c23 */ /* 0x000fe200080108d3 */
[----:B------:R-:W-:Y:S01]  /*1f80*/  FSEL R175, R176, -INF , P2 ;  /* 0xff800000b0af7808 */ /* 0x000fe20001000000 */
[----:B------:R-:W-:Y:S01]  /*1f90*/  FFMA.FTZ R11, R11, UR20, -R214 ;  /* 0x000000140b0b7c23 */ /* 0x000fe200080108d6 */
[----:B------:R-:W-:Y:S01]  /*1fa0*/  FSEL R212, R177, -INF , P2 ;  /* 0xff800000b1d47808 */ /* 0x000fe20001000000 */
[----:B------:R-:W-:Y:S01]  /*1fb0*/  FFMA.FTZ R12, R12, UR20, -R215 ;  /* 0x000000140c0c7c23 */ /* 0x000fe200080108d7 */
[----:B------:R-:W-:Y:S01]  /*1fc0*/  FSEL R211, R180, -INF , P2 ;  /* 0xff800000b4d37808 */ /* 0x000fe20001000000 */
[--C-:B------:R-:W-:Y:S01]  /*1fd0*/  FFMA.FTZ R177, R175, UR20, -R208.reuse ;  /* 0x00000014afb17c23 */ /* 0x100fe200080108d0 */
[----:B------:R-:W-:Y:S01]  /*1fe0*/  FSEL R180, R181, -INF , P2 ;  /* 0xff800000b5b47808 */ /* 0x000fe20001000000 */
[--C-:B------:R-:W-:Y:S01]  /*1ff0*/  FFMA.FTZ R212, R212, UR20, -R209.reuse ;  /* 0x00000014d4d47c23 */ /* 0x100fe200080108d1 */
[----:B------:R-:W-:Y:S01]  /*2000*/  FSEL R181, R178, -INF , P1 ;  /* 0xff800000b2b57808 */ /* 0x000fe20000800000 */
[----:B------:R-:W-:Y:S01]  /*2010*/  MUFU.EX2 R153, R153 ;  /* 0x0000009900997308 */ /* 0x000fe20000000800 */
[----:B------:R-:W-:Y:S01]  /*2020*/  FSEL R178, R179, -INF , P1 ;  /* 0xff800000b3b27808 */ /* 0x000fe20000800000 */
[----:B------:R-:W-:Y:S01]  /*2030*/  ULOP3.LUT UR10, UR10, 0x1000000, URZ, 0xfc, !UPT ;  /* 0x010000000a0a7892 */ /* 0x000fe2000f8efc3f */
[----:B------:R-:W-:Y:S01]  /*2040*/  FSEL R179, R182, -INF , P1 ;  /* 0xff800000b6b37808 */ /* 0x000fe20000800000 */
[----:B------:R-:W-:Y:S01]  /*2050*/  FFMA.FTZ R208, R181, UR20, -R208 ;  /* 0x00000014b5d07c23 */ /* 0x000fe200080108d0 */
[----:B------:R-:W-:Y:S01]  /*2060*/  FSEL R214, R183, -INF , P1 ;  /* 0xff800000b7d67808 */ /* 0x000fe20000800000 */
[----:B------:R-:W-:Y:S01]  /*2070*/  FFMA.FTZ R209, R178, UR20, -R209 ;  /* 0x00000014b2d17c23 */ /* 0x000fe200080108d1 */
[--C-:B------:R-:W-:Y:S01]  /*2080*/  FFMA.FTZ R182, R211, UR20, -R20.reuse ;  /* 0x00000014d3b67c23 */ /* 0x100fe20008010814 */
[----:B------:R-:W-:Y:S01]  /*2090*/  MUFU.EX2 R13, R13 ;  /* 0x0000000d000d7308 */ /* 0x000fe20000000800 */
[----:B------:R-:W-:Y:S01]  /*20a0*/  FFMA.FTZ R179, R179, UR20, -R20 ;  /* 0x00000014b3b37c23 */ /* 0x000fe20008010814 */
[--C-:B------:R-:W-:Y:S01]  /*20b0*/  FFMA.FTZ R178, R180, UR20, -R21.reuse ;  /* 0x00000014b4b27c23 */ /* 0x100fe20008010815 */
[----:B------:R-:W-:Y:S01]  /*20c0*/  FFMA.FTZ R21, R214, UR20, -R21 ;  /* 0x00000014d6157c23 */ /* 0x000fe20008010815 */
[----:B------:R-:W-:-:S04]  /*20d0*/  UIMAD UR10, UR6, 0x300, UR10 ;  /* 0x00000300060a78a4 */ /* 0x000fc8000f8e020a */
[----:B------:R-:W-:Y:S08]  /*20e0*/  MUFU.EX2 R23, R23 ;  /* 0x0000001700177308 */ /* 0x000ff00000000800 */
[----:B------:R-:W-:Y:S08]  /*20f0*/  MUFU.EX2 R5, R5 ;  /* 0x0000000500057308 */ /* 0x000ff00000000800 */
[----:B------:R-:W-:Y:S01]  /*2100*/  MUFU.EX2 R6, R6 ;  /* 0x0000000600067308 */ /* 0x000fe20000000800 */
[----:B------:R-:W-:-:S02]  /*2110*/  WARPGROUP.DEPBAR.LE gsb0, 0x0 ;  /* 0x00008000000079c5 */ /* 0x000fc40000010000 */
[----:B------:R-:W-:-:S05]  /*2120*/  WARPGROUP.ARRIVE ;  /* 0x00000000000079c5 */ /* 0x000fca0000000000 */
[----:B------:R-:W-:Y:S01]  /*2130*/  MUFU.EX2 R162, R162 ;  /* 0x000000a200a27308 */ /* 0x000fe20000000800 */
[----:B------:R-:W-:Y:S01]  /*2140*/  HGMMA.64x64x16.F32 R120, R196, gdesc[UR12], R120, gsb0 ;  /* 0x00e0000cc4787df0 */ /* 0x000fe20008000878 */
[----:B------:R-:W-:Y:S01]  /*2150*/  UIADD3 UR14, UR12, 0x100, URZ ;  /* 0x000001000c0e7890 */ /* 0x000fe2000fffe03f */
[----:B------:R-:W-:-:S05]  /*2160*/  UMOV UR15, 0x80000020 ;  /* 0x80000020000f7882 */ /* 0x000fca0000000000 */
[----:B------:R-:W-:Y:S08]  /*2170*/  MUFU.EX2 R163, R163 ;  /* 0x000000a300a37308 */ /* 0x000ff00000000800 */
        /* <DEDUP_REMOVED lines=8> */
[----:B------:R-:W-:Y:S01]  /*2200*/  MUFU.EX2 R164, R164 ;  /* 0x000000a400a47308 */ /* 0x000fe20000000800 */
[----:B------:R-:W-:-:S02]  /*2210*/  WARPGROUP.DEPBAR.LE gsb0, 0x0 ;  /* 0x00008000000079c5 */ /* 0x000fc40000010000 */
[----:B----4-:R-:W-:-:S05]  /*2220*/  WARPGROUP.ARRIVE ;  /* 0x00000000000079c5 */ /* 0x010fca0000000000 */
[----:B------:R-:W-:Y:S01]  /*2230*/  MUFU.EX2 R165, R165 ;  /* 0x000000a500a57308 */ /* 0x000fe20000000800 */
[----:B------:R-:W-:Y:S01]  /*2240*/  HGMMA.64x64x16.F32 R120, R188, gdesc[UR12], R120, gsb0 ;  /* 0x00e0000cbc787df0 */ /* 0x000fe20008000878 */
[----:B------:R-:W-:Y:S01]  /*2250*/  UIADD3 UR14, UR12, 0x102, URZ ;  /* 0x000001020c0e7890 */ /* 0x000fe2000fffe03f */
[----:B------:R-:W-:-:S05]  /*2260*/  UMOV UR15, 0x80000020 ;  /* 0x80000020000f7882 */ /* 0x000fca0000000000 */
[----:B------:R-:W-:Y:S08]  /*2270*/  MUFU.EX2 R166, R166 ;  /* 0x000000a600a67308 */ /* 0x000ff00000000800 */
[----:B------:R-:W-:Y:S08]  /*2280*/  MUFU.EX2 R167, R167 ;  /* 0x000000a700a77308 */ /* 0x000ff00000000800 */
[----:B------:R-:W-:Y:S08]  /*2290*/  MUFU.EX2 R210, R210 ;  /* 0x000000d200d27308 */ /* 0x000ff00000000800 */
[----:B------:R-:W1:Y:S08]  /*22a0*/  MUFU.EX2 R176, R213 ;  /* 0x000000d500b07308 */ /* 0x000e700000000800 */
[----:B------:R-:W2:Y:S08]  /*22b0*/  MUFU.EX2 R177, R177 ;  /* 0x000000b100b17308 */ /* 0x000eb00000000800 */
[----:B------:R4:W-:Y:S01]  /*22c0*/  MUFU.EX2 R20, R208 ;  /* 0x000000d000147308 */ /* 0x0009e20000000800 */
[----:B-1----:R-:W-:-:S07]  /*22d0*/  F2FP.F16.F32.PACK_AB R211, R176, R167 ;  /* 0x000000a7b0d3723e */ /* 0x002fce00000000ff */
[----:B------:R-:W-:Y:S01]  /*22e0*/  MUFU.EX2 R182, R182 ;  /* 0x000000b600b67308 */ /* 0x000fe20000000800 */
[----:B----4-:R-:W-:-:S07]  /*22f0*/  F2FP.F16.F32.PACK_AB R208, R12, R11 ;  /* 0x0000000b0cd0723e */ /* 0x010fce00000000ff */
[----:B------:R-:W-:Y:S01]  /*2300*/  MUFU.EX2 R179, R179 ;  /* 0x000000b300b37308 */ /* 0x000fe20000000800 */
[----:B------:R-:W-:Y:S02]  /*2310*/  WARPGROUP.DEPBAR.LE gsb0, 0x0 ;  /* 0x00008000000079c5 */ /* 0x000fe40000010000 */
[----:B------:R-:W-:-:S06]  /*2320*/  WARPGROUP.ARRIVE ;  /* 0x00000000000079c5 */ /* 0x000fcc0000000000 */
[----:B------:R-:W-:Y:S01]  /*2330*/  HGMMA.64x64x16.F32 R120, R200, gdesc[UR12], R120, gsb0 ;  /* 0x00e0000cc8787df0 */ /* 0x000fe20008000878 */
[----:B------:R-:W-:Y:S01]  /*2340*/  UIADD3 UR14, UR12, 0x200, URZ ;  /* 0x000002000c0e7890 */ /* 0x000fe2000fffe03f */
[----:B------:R-:W-:Y:S01]  /*2350*/  UMOV UR15, 0x80000020 ;  /* 0x80000020000f7882 */ /* 0x000fe20000000000 */
[----:B------:R-:W-:Y:S01]  /*2360*/  UIADD3 UR12, UR12, 0x202, URZ ;  /* 0x000002020c0c7890 */ /* 0x000fe2000fffe03f */
[----:B------:R-:W-:Y:S02]  /*2370*/  WARPGROUP.DEPBAR.LE gsb0, 0x0 ;  /* 0x00008000000079c5 */ /* 0x000fe40000010000 */
[----:B-----5:R-:W-:-:S06]  /*2380*/  WARPGROUP.ARRIVE ;  /* 0x00000000000079c5 */ /* 0x020fcc0000000000 */
[----:B------:R-:W-:Y:S01]  /*2390*/  HGMMA.64x64x16.F32 R120, R192, gdesc[UR12], R120, gsb0 ;  /* 0x00e0000cc0787df0 */ /* 0x000fe20008000878 */
[----:B------:R-:W-:Y:S01]  /*23a0*/  UMOV UR14, UR12 ;  /* 0x0000000c000e7c82 */ /* 0x000fe20008000000 */
[----:B------:R-:W-:Y:S01]  /*23b0*/  UMOV UR15, 0x80000020 ;  /* 0x80000020000f7882 */ /* 0x000fe20000000000 */
[----:B------:R-:W-:Y:S01]  /*23c0*/  UIADD3 UR12, UR10, 0x40, URZ ;  /* 0x000000400a0c7890 */ /* 0x000fe2000fffe03f */
[----:B------:R-:W-:Y:S02]  /*23d0*/  WARPGROUP.DEPBAR.LE gsb0, 0x0 ;  /* 0x00008000000079c5 */ /* 0x000fe40000010000 */
[----:B------:R-:W-:-:S06]  /*23e0*/  WARPGROUP.ARRIVE ;  /* 0x00000000000079c5 */ /* 0x000fcc0000000000 */
[----:B------:R-:W-:Y:S01]  /*23f0*/  HGMMA.64x64x16.F32 R120, R204, gdesc[UR12], R120, gsb0 ;  /* 0x00e0000ccc787df0 */ /* 0x000fe20008000878 */
[----:B------:R-:W-:Y:S01]  /*2400*/  UMOV UR14, UR10 ;  /* 0x0000000a000e7c82 */ /* 0x000fe20008000000 */
[----:B------:R-:W-:Y:S01]  /*2410*/  UMOV UR15, 0x80000020 ;  /* 0x80000020000f7882 */ /* 0x000fe20000000000 */
[----:B------:R-:W-:Y:S02]  /*2420*/  WARPGROUP.DEPBAR.LE gsb0, 0x0 ;  /* 0x00008000000079c5 */ /* 0x000fe40000010000 */
[----:B------:R-:W1:Y:S04]  /*2430*/  LDS.64 R154, [R220+0x1e200] ;  /* 0x01e20000dc9a7984 */ /* 0x000e680000000a00 */
[----:B------:R-:W4:Y:S04]  /*2440*/  LDS.64 R156, [R220+0x1e220] ;  /* 0x01e22000dc9c7984 */ /* 0x000f280000000a00 */
[----:B------:R-:W5:Y:S04]  /*2450*/  LDS.64 R158, [R220+0x1e240] ;  /* 0x01e24000dc9e7984 */ /* 0x000f680000000a00 */
[----:B------:R-:W2:Y:S04]  /*2460*/  LDS.64 R168, [R220+0x1e260] ;  /* 0x01e26000dca87984 */ /* 0x000ea80000000a00 */
[----:B------:R-:W2:Y:S04]  /*2470*/  LDS.64 R170, [R220+0x1e280] ;  /* 0x01e28000dcaa7984 */ /* 0x000ea80000000a00 */
[----:B------:R-:W2:Y:S04]  /*2480*/  LDS.64 R174, [R220+0x1e2c0] ;  /* 0x01e2c000dcae7984 */ /* 0x000ea80000000a00 */
[----:B------:R-:W2:Y:S04]  /*2490*/  LDS.64 R172, [R220+0x1e2a0] ;  /* 0x01e2a000dcac7984 */ /* 0x000ea80000000a00 */
[----:B---3--:R-:W3:Y:S01]  /*24a0*/  LDS.64 R220, [R220+0x1e2e0] ;  /* 0x01e2e000dcdc7984 */ /* 0x008ee20000000a00 */
[--C-:B-1----:R-:W-:Y:S01]  /*24b0*/  FADD.FTZ R181, R120, -R154.reuse ;  /* 0x8000009a78b57221 */ /* 0x102fe20000010000 */
[--C-:B------:R-:W-:Y:S01]  /*24c0*/  FADD.FTZ R120, R121, -R155.reuse ;  /* 0x8000009b79787221 */ /* 0x100fe20000010000 */
[----:B------:R-:W-:Y:S01]  /*24d0*/  FADD.FTZ R122, R122, -R154 ;  /* 0x8000009a7a7a7221 */ /* 0x000fe20000010000 */
[----:B------:R-:W-:Y:S01]  /*24e0*/  FADD.FTZ R154, R123, -R155 ;  /* 0x8000009b7b9a7221 */ /* 0x000fe20000010000 */
[--C-:B----4-:R-:W-:Y:S01]  /*24f0*/  FADD.FTZ R121, R126, -R156.reuse ;  /* 0x8000009c7e797221 */ /* 0x110fe20000010000 */
[--C-:B------:R-:W-:Y:S01]  /*2500*/  FADD.FTZ R126, R127, -R157.reuse ;  /* 0x8000009d7f7e7221 */ /* 0x100fe20000010000 */
[----:B------:R-:W-:Y:S01]  /*2510*/  FADD.FTZ R180, R124, -R156 ;  /* 0x8000009c7cb47221 */ /* 0x000fe20000010000 */
[----:B------:R-:W-:Y:S01]  /*2520*/  FADD.FTZ R155, R125, -R157 ;  /* 0x8000009d7d9b7221 */ /* 0x000fe20000010000 */
[----:B------:R-:W-:Y:S01]  /*2530*/  FMUL.FTZ R121, R14, R121 ;  /* 0x000000790e797220 */ /* 0x000fe20000410000 */
[----:B------:R-:W-:Y:S01]  /*2540*/  FMUL.FTZ R126, R15, R126 ;  /* 0x0000007e0f7e7220 */ /* 0x000fe20000410000 */
[----:B-----5:R-:W-:Y:S01]  /*2550*/  FADD.FTZ R123, R130, -R158 ;  /* 0x8000009e827b7221 */ /* 0x020fe20000010000 */
[--C-:B------:R-:W-:Y:S01]  /*2560*/  FADD.FTZ R129, R129, -R159.reuse ;  /* 0x8000009f81817221 */ /* 0x100fe20000010000 */
[--C-:B--2---:R-:W-:Y:S01]  /*2570*/  FADD.FTZ R132, R132, -R168.reuse ;  /* 0x800000a884847221 */ /* 0x104fe20000010000 */
[----:B------:R-:W-:Y:S01]  /*2580*/  FADD.FTZ R127, R134, -R168 ;  /* 0x800000a8867f7221 */ /* 0x000fe20000010000 */
[----:B------:R-:W-:Y:S01]  /*2590*/  FADD.FTZ R130, R131, -R159 ;  /* 0x8000009f83827221 */ /* 0x000fe20000010000 */
[----:B------:R-:W-:Y:S01]  /*25a0*/  F2FP.F16.F32.PACK_AB R159, R126, R121 ;  /* 0x000000797e9f723e */ /* 0x000fe200000000ff */
[--C-:B------:R-:W-:Y:S01]  /*25b0*/  FADD.FTZ R168, R136, -R170.reuse ;  /* 0x800000aa88a87221 */ /* 0x100fe20000010000 */
[--C-:B------:R-:W-:Y:S01]  /*25c0*/  FADD.FTZ R137, R137, -R171.reuse ;  /* 0x800000ab89897221 */ /* 0x100fe20000010000 */
[----:B------:R-:W-:Y:S01]  /*25d0*/  FADD.FTZ R136, R139, -R171 ;  /* 0x800000ab8b887221 */ /* 0x000fe20000010000 */
[----:B------:R-:W1:Y:S01]  /*25e0*/  MUFU.EX2 R124, R212 ;  /* 0x000000d4007c7308 */ /* 0x000e620000000800 */
[--C-:B------:R-:W-:Y:S01]  /*25f0*/  FADD.FTZ R134, R135, -R169.reuse ;  /* 0x800000a987867221 */ /* 0x100fe20000010000 */
[----:B------:R-:W-:Y:S01]  /*2600*/  FADD.FTZ R131, R138, -R170 ;  /* 0x800000aa8a837221 */ /* 0x000fe20000010000 */
[----:B------:R-:W-:Y:S01]  /*2610*/  FADD.FTZ R133, R133, -R169 ;  /* 0x800000a985857221 */ /* 0x000fe20000010000 */
[--C-:B------:R-:W-:Y:S01]  /*2620*/  FADD.FTZ R138, R147, -R175.reuse ;  /* 0x800000af938a7221 */ /* 0x100fe20000010000 */
[----:B------:R-:W-:Y:S01]  /*2630*/  FADD.FTZ R128, R128, -R158 ;  /* 0x8000009e80807221 */ /* 0x000fe20000010000 */
[----:B------:R-:W-:Y:S01]  /*2640*/  FADD.FTZ R135, R140, -R172 ;  /* 0x800000ac8c877221 */ /* 0x000fe20000010000 */
[----:B------:R-:W-:Y:S01]  /*2650*/  FADD.FTZ R169, R145, -R175 ;  /* 0x800000af91a97221 */ /* 0x000fe20000010000 */
[----:B------:R-:W2:Y:S01]  /*2660*/  MUFU.EX2 R125, R209 ;  /* 0x000000d1007d7308 */ /* 0x000ea20000000800 */
[----:B------:R-:W-:Y:S01]  /*2670*/  FMUL.FTZ R156, R152, R181 ;  /* 0x000000b5989c7220 */ /* 0x000fe20000410000 */
[----:B------:R-:W-:Y:S01]  /*2680*/  FMUL.FTZ R147, R153, R120 ;  /* 0x0000007899937220 */ /* 0x000fe20000410000 */
[----:B------:R-:W-:Y:S01]  /*2690*/  FMUL.FTZ R122, R13, R122 ;  /* 0x0000007a0d7a7220 */ /* 0x000fe20000410000 */
[----:B------:R-:W-:Y:S01]  /*26a0*/  FMUL.FTZ R157, R23, R154 ;  /* 0x0000009a179d7220 */ /* 0x000fe20000410000 */
[----:B------:R-:W-:-:S02]  /*26b0*/  IMAD.U32 R121, RZ, RZ, UR6 ;  /* 0x00000006ff797e24 */ /* 0x000fc4000f8e00ff */
[----:B------:R-:W-:Y:S01]  /*26c0*/  FADD.FTZ R142, R142, -R172 ;  /* 0x800000ac8e8e7221 */ /* 0x000fe20000010000 */
[--C-:B------:R-:W-:Y:S01]  /*26d0*/  FADD.FTZ R141, R141, -R173.reuse ;  /* 0x800000ad8d8d7221 */ /* 0x100fe20000010000 */
[----:B------:R-:W4:Y:S01]  /*26e0*/  MUFU.EX2 R171, R178 ;  /* 0x000000b200ab7308 */ /* 0x000f220000000800 */
[----:B------:R-:W-:Y:S01]  /*26f0*/  FADD.FTZ R143, R143, -R173 ;  /* 0x800000ad8f8f7221 */ /* 0x000fe20000010000 */
[----:B---3--:R-:W-:Y:S01]  /*2700*/  FADD.FTZ R145, R148, -R220 ;  /* 0x800000dc94917221 */ /* 0x008fe20000010000 */
[--C-:B------:R-:W-:Y:S01]  /*2710*/  FADD.FTZ R140, R149, -R221.reuse ;  /* 0x800000dd958c7221 */ /* 0x100fe20000010000 */
[----:B------:R-:W-:Y:S01]  /*2720*/  FMUL.FTZ R158, R5, R180 ;  /* 0x000000b4059e7220 */ /* 0x000fe20000410000 */
[----:B------:R-:W-:Y:S01]  /*2730*/  FMUL.FTZ R155, R6, R155 ;  /* 0x0000009b069b7220 */ /* 0x000fe20000410000 */
[--C-:B------:R-:W-:Y:S01]  /*2740*/  FADD.FTZ R144, R144, -R174.reuse ;  /* 0x800000ae90907221 */ /* 0x100fe20000010000 */
[----:B------:R-:W-:Y:S01]  /*2750*/  FADD.FTZ R139, R146, -R174 ;  /* 0x800000ae928b7221 */ /* 0x000fe20000010000 */
[----:B------:R4:W3:Y:S01]  /*2760*/  MUFU.EX2 R126, R21 ;  /* 0x00000015007e7308 */ /* 0x0008e20000000800 */
[----:B------:R-:W-:Y:S01]  /*2770*/  FADD.FTZ R220, R150, -R220 ;  /* 0x800000dc96dc7221 */ /* 0x000fe20000010000 */
[----:B------:R-:W-:Y:S01]  /*2780*/  FADD.FTZ R221, R151, -R221 ;  /* 0x800000dd97dd7221 */ /* 0x000fe20000010000 */
[----:B------:R-:W-:Y:S01]  /*2790*/  FMUL.FTZ R127, R162, R127 ;  /* 0x0000007fa27f7220 */ /* 0x000fe20000410000 */
[----:B------:R-:W-:Y:S01]  /*27a0*/  FMUL.FTZ R134, R163, R134 ;  /* 0x00000086a3867220 */ /* 0x000fe20000410000 */
[----:B------:R-:W-:Y:S01]  /*27b0*/  FMUL.FTZ R128, R7, R128 ;  /* 0x0000008007807220 */ /* 0x000fe20000410000 */
[----:B------:R-:W-:Y:S01]  /*27c0*/  FMUL.FTZ R129, R8, R129 ;  /* 0x0000008108817220 */ /* 0x000fe20000410000 */
[----:B------:R-:W-:Y:S01]  /*27d0*/  FMUL.FTZ R123, R160, R123 ;  /* 0x0000007ba07b7220 */ /* 0x000fe20000410000 */
[----:B------:R-:W-:Y:S01]  /*27e0*/  FMUL.FTZ R130, R161, R130 ;  /* 0x00000082a1827220 */ /* 0x000fe20000410000 */
[----:B------:R-:W-:Y:S01]  /*27f0*/  FMUL.FTZ R132, R9, R132 ;  /* 0x0000008409847220 */ /* 0x000fe20000410000 */
[----:B------:R-:W-:Y:S01]  /*2800*/  FMUL.FTZ R133, R10, R133 ;  /* 0x000000850a857220 */ /* 0x000fe20000410000 */
[----:B------:R-:W-:Y:S01]  /*2810*/  IMAD R121, R121, 0x2000, R0 ;  /* 0x0000200079797824 */ /* 0x000fe200078e0200 */
[----:B------:R-:W-:Y:S01]  /*2820*/  F2FP.F16.F32.PACK_AB R156, R147, R156 ;  /* 0x0000009c939c723e */ /* 0x000fe200000000ff */
[----:B------:R-:W-:Y:S01]  /*2830*/  FMUL.FTZ R148, R11, R168 ;  /* 0x000000a80b947220 */ /* 0x000fe20000410000 */
[----:B------:R-:W-:Y:S01]  /*2840*/  F2FP.F16.F32.PACK_AB R157, R157, R122 ;  /* 0x0000007a9d9d723e */ /* 0x000fe200000000ff */
[----:B------:R-:W-:Y:S01]  /*2850*/  FMUL.FTZ R137, R12, R137 ;  /* 0x000000890c897220 */ /* 0x000fe20000410000 */
[----:B------:R-:W-:Y:S01]  /*2860*/  FMUL.FTZ R131, R164, R131 ;  /* 0x00000083a4837220 */ /* 0x000fe20000410000 */
[----:B------:R-:W-:Y:S01]  /*2870*/  FMUL.FTZ R136, R165, R136 ;  /* 0x00000088a5887220 */ /* 0x000fe20000410000 */
[----:B------:R-:W-:Y:S01]  /*2880*/  FMUL.FTZ R135, R166, R135 ;  /* 0x00000087a6877220 */ /* 0x000fe20000410000 */
[----:B------:R-:W-:Y:S01]  /*2890*/  FMUL.FTZ R150, R210, R141 ;  /* 0x0000008dd2967220 */ /* 0x000fe20000410000 */
[----:B------:R-:W-:Y:S01]  /*28a0*/  FMUL.FTZ R142, R167, R142 ;  /* 0x0000008ea78e7220 */ /* 0x000fe20000410000 */
[----:B------:R-:W-:Y:S01]  /*28b0*/  FMUL.FTZ R143, R176, R143 ;  /* 0x0000008fb08f7220 */ /* 0x000fe20000410000 */
[----:B------:R-:W-:Y:S01]  /*28c0*/  F2FP.F16.F32.PACK_AB R158, R155, R158 ;  /* 0x0000009e9b9e723e */ /* 0x000fe200000000ff */
[----:B------:R-:W-:Y:S01]  /*28d0*/  FMUL.FTZ R144, R177, R144 ;  /* 0x00000090b1907220 */ /* 0x000fe20000410000 */
[----:B-1----:R-:W-:Y:S01]  /*28e0*/  FMUL.FTZ R169, R124, R169 ;  /* 0x000000a97ca97220 */ /* 0x002fe20000410000 */
[----:B------:R-:W-:Y:S01]  /*28f0*/  FMUL.FTZ R139, R20, R139 ;  /* 0x0000008b148b7220 */ /* 0x000fe20000410000 */
[----:B--2---:R-:W-:Y:S01]  /*2900*/  FMUL.FTZ R138, R125, R138 ;  /* 0x0000008a7d8a7220 */ /* 0x004fe20000410000 */
[----:B------:R-:W-:Y:S01]  /*2910*/  FMUL.FTZ R146, R182, R145 ;  /* 0x00000091b6927220 */ /* 0x000fe20000410000 */
[----:B----4-:R-:W-:Y:S01]  /*2920*/  FMUL.FTZ R21, R171, R140 ;  /* 0x0000008cab157220 */ /* 0x010fe20000410000 */
[----:B------:R-:W-:Y:S01]  /*2930*/  FMUL.FTZ R147, R179, R220 ;  /* 0x000000dcb3937220 */ /* 0x000fe20000410000 */
[----:B---3--:R-:W-:Y:S01]  /*2940*/  FMUL.FTZ R122, R126, R221 ;  /* 0x000000dd7e7a7220 */ /* 0x008fe20000410000 */
[----:B------:R-:W-:Y:S01]  /*2950*/  F2FP.F16.F32.PACK_AB R155, R134, R127 ;  /* 0x0000007f869b723e */ /* 0x000fe200000000ff */
[----:B------:R-:W-:Y:S01]  /*2960*/  IMAD R127, R121, 0x2, R2 ;  /* 0x00000002797f7824 */ /* 0x000fe200078e0202 */
[----:B------:R-:W-:-:S02]  /*2970*/  F2FP.F16.F32.PACK_AB R120, R153, R152 ;  /* 0x000000989978723e */ /* 0x000fc400000000ff */
[----:B------:R-:W-:Y:S02]  /*2980*/  F2FP.F16.F32.PACK_AB R152, R129, R128 ;  /* 0x000000808198723e */ /* 0x000fe400000000ff */
[----:B------:R-:W-:Y:S01]  /*2990*/  F2FP.F16.F32.PACK_AB R153, R130, R123 ;  /* 0x0000007b8299723e */ /* 0x000fe200000000ff */
[----:B------:R-:W-:Y:S01]  /*29a0*/  STSM.16.MT88.4 [R127+0x1e800], R156 ;  /* 0x01e8009c7f007844 */ /* 0x000fe20000004200 */
[----:B------:R-:W-:Y:S02]  /*29b0*/  F2FP.F16.F32.PACK_AB R154, R133, R132 ;  /* 0x00000084859a723e */ /* 0x000fe400000000ff */
[----:B------:R-:W-:Y:S02]  /*29c0*/  F2FP.F16.F32.PACK_AB R148, R137, R148 ;  /* 0x000000948994723e */ /* 0x000fe400000000ff */
[----:B------:R-:W-:Y:S01]  /*29d0*/  F2FP.F16.F32.PACK_AB R149, R136, R131 ;  /* 0x000000838895723e */ /* 0x000fe200000000ff */
[----:B------:R-:W-:Y:S01]  /*29e0*/  STSM.16.MT88.4 [R127+0x1f000], R152 ;  /* 0x01f000987f007844 */ /* 0x000fe20000004200 */
[----:B------:R-:W-:-:S02]  /*29f0*/  F2FP.F16.F32.PACK_AB R150, R150, R135 ;  /* 0x000000879696723e */ /* 0x000fc400000000ff */
[----:B------:R-:W-:Y:S02]  /*2a00*/  F2FP.F16.F32.PACK_AB R151, R143, R142 ;  /* 0x0000008e8f97723e */ /* 0x000fe400000000ff */
[----:B------:R-:W-:Y:S02]  /*2a10*/  F2FP.F16.F32.PACK_AB R144, R169, R144 ;  /* 0x00000090a990723e */ /* 0x000fe400000000ff */
[----:B------:R-:W-:Y:S01]  /*2a20*/  F2FP.F16.F32.PACK_AB R145, R138, R139 ;  /* 0x0000008b8a91723e */ /* 0x000fe200000000ff */
[----:B------:R-:W-:Y:S01]  /*2a30*/  STSM.16.MT88.4 [R127+0x1f800], R148 ;  /* 0x01f800947f007844 */ /* 0x000fe20000004200 */
[----:B------:R-:W-:Y:S02]  /*2a40*/  F2FP.F16.F32.PACK_AB R146, R21, R146 ;  /* 0x000000921592723e */ /* 0x000fe400000000ff */
[----:B------:R-:W-:Y:S02]  /*2a50*/  F2FP.F16.F32.PACK_AB R147, R122, R147 ;  /* 0x000000937a93723e */ /* 0x000fe400000000ff */
[----:B------:R-:W-:-:S02]  /*2a60*/  F2FP.F16.F32.PACK_AB R121, R23, R13 ;  /* 0x0000000d1779723e */ /* 0x000fc400000000ff */
[----:B------:R-:W-:Y:S01]  /*2a70*/  F2FP.F16.F32.PACK_AB R122, R6, R5 ;  /* 0x00000005067a723e */ /* 0x000fe200000000ff */
[----:B------:R1:W-:Y:S01]  /*2a80*/  STSM.16.MT88.4 [R127+0x20000], R144 ;  /* 0x020000907f007844 */ /* 0x0003e20000004200 */
[----:B------:R-:W-:Y:S01]  /*2a90*/  F2FP.F16.F32.PACK_AB R123, R15, R14 ;  /* 0x0000000e0f7b723e */ /* 0x000fe200000000ff */
[----:B------:R-:W-:Y:S01]  /*2aa0*/  IMAD R5, R17, 0x1000, R2 ;  /* 0x0000100011057824 */ /* 0x000fe200078e0202 */
[----:B------:R-:W-:Y:S02]  /*2ab0*/  F2FP.F16.F32.PACK_AB R209, R165, R164 ;  /* 0x000000a4a5d1723e */ /* 0x000fe400000000ff */
[----:B------:R-:W-:Y:S01]  /*2ac0*/  WARPGROUP.ARRIVE ;  /* 0x00000000000079c5 */ /* 0x000fe20000000000 */
[----:B------:R-:W-:Y:S02]  /*2ad0*/  F2FP.F16.F32.PACK_AB R210, R210, R166 ;  /* 0x000000a6d2d2723e */ /* 0x000fe400000000ff */
[----:B------:R-:W-:Y:S02]  /*2ae0*/  F2FP.F16.F32.PACK_AB R176, R124, R177 ;  /* 0x000000b17cb0723e */ /* 0x000fe400000000ff */
[----:B------:R-:W-:Y:S01]  /*2af0*/  F2FP.F16.F32.PACK_AB R177, R125, R20 ;  /* 0x000000147db1723e */ /* 0x000fe200000000ff */
[----:B------:R-:W-:Y:S01]  /*2b00*/  HGMMA.64x96x16.F32 R24, R120, gdesc[UR12].tnspB, R24, gsb0 ;  /* 0x4160000c78187df0 */ /* 0x000fe20008000818 */
[----:B------:R-:W-:Y:S01]  /*2b10*/  UMOV UR14, UR12 ;  /* 0x0000000c000e7c82 */ /* 0x000fe20008000000 */
[----:B------:R-:W-:Y:S01]  /*2b20*/  UMOV UR15, 0x80000020 ;  /* 0x80000020000f7882 */ /* 0x000fe20000000000 */
[----:B------:R-:W-:Y:S01]  /*2b30*/  UIADD3 UR12, UR10, 0x80, URZ ;  /* 0x000000800a0c7890 */ /* 0x000fe2000fffe03f */
[----:B------:R-:W-:-:S02]  /*2b40*/  F2FP.F16.F32.PACK_AB R178, R171, R182 ;  /* 0x000000b6abb2723e */ /* 0x000fc400000000ff */
[----:B------:R-:W-:Y:S02]  /*2b50*/  F2FP.F16.F32.PACK_AB R179, R126, R179 ;  /* 0x000000b37eb3723e */ /* 0x000fe400000000ff */
[----:B------:R-:W-:-:S13]  /*2b60*/  R2UR UR13, R5 ;  /* 0x00000000050d72ca */ /* 0x000fda00000e0000 */
[----:B------:R-:W-:Y:S01]  /*2b70*/  USHF.R.U32.HI UR13, URZ, 0x4, UR13 ;  /* 0x000000043f0d7899 */ /* 0x000fe2000801160d */
[----:B------:R-:W-:Y:S02]  /*2b80*/  WARPGROUP.DEPBAR.LE gsb0, 0x0 ;  /* 0x00008000000079c5 */ /* 0x000fe40000010000 */
[----:B------:R-:W-:Y:S02]  /*2b90*/  F2FP.F16.F32.PACK_AB R120, R8, R7 ;  /* 0x000000070878723e */ /* 0x000fe400000000ff */
[----:B------:R-:W-:Y:S02]  /*2ba0*/  F2FP.F16.F32.PACK_AB R121, R161, R160 ;  /* 0x000000a0a179723e */ /* 0x000fe400000000ff */
[----:B------:R-:W-:Y:S02]  /*2bb0*/  F2FP.F16.F32.PACK_AB R122, R10, R9 ;  /* 0x000000090a7a723e */ /* 0x000fe400000000ff */
[----:B------:R-:W-:-:S04]  /*2bc0*/  F2FP.F16.F32.PACK_AB R123, R163, R162 ;  /* 0x000000a2a37b723e */ /* 0x000fc800000000ff */
[----:B------:R-:W-:-:S06]  /*2bd0*/  WARPGROUP.ARRIVE ;  /* 0x00000000000079c5 */ /* 0x000fcc0000000000 */
[----:B------:R-:W-:Y:S01]  /*2be0*/  HGMMA.64x96x16.F32 R24, R120, gdesc[UR12].tnspB, R24, gsb0 ;  /* 0x4160000c78187df0 */ /* 0x000fe20008000818 */
[----:B------:R-:W-:Y:S01]  /*2bf0*/  UMOV UR14, UR12 ;  /* 0x0000000c000e7c82 */ /* 0x000fe20008000000 */
[----:B------:R-:W-:Y:S01]  /*2c00*/  UMOV UR15, 0x80000020 ;  /* 0x80000020000f7882 */ /* 0x000fe20000000000 */
[----:B------:R-:W-:-:S13]  /*2c10*/  R2UR UR12, R16 ;  /* 0x00000000100c72ca */ /* 0x000fda00000e0000 */
[----:B------:R-:W-:-:S04]  /*2c20*/  USHF.R.U32.HI UR12, URZ, 0x4, UR12 ;  /* 0x000000043f0c7899 */ /* 0x000fc8000801160c */
[----:B------:R-:W-:Y:S01]  /*2c30*/  ULOP3.LUT UR12, UR12, 0x3fff, URZ, 0xc0, !UPT ;  /* 0x00003fff0c0c7892 */ /* 0x000fe2000f8ec03f */
[----:B------:R-:W-:Y:S02]  /*2c40*/  WARPGROUP.DEPBAR.LE gsb0, 0x0 ;  /* 0x00008000000079c5 */ /* 0x000fe40000010000 */
[----:B------:R-:W-:-:S06]  /*2c50*/  WARPGROUP.ARRIVE ;  /* 0x00000000000079c5 */ /* 0x000fcc0000000000 */
[----:B------:R-:W-:Y:S01]  /*2c60*/  HGMMA.64x96x16.F32 R24, R208, gdesc[UR12].tnspB, R24, gsb0 ;  /* 0x4160000cd0187df0 */ /* 0x000fe20008000818 */
[----:B------:R-:W-:Y:S02]  /*2c70*/  ULOP3.LUT UR15, UR12, 0x10000, URZ, 0xfc, !UPT ;  /* 0x000100000c0f7892 */ /* 0x000fe4000f8efc3f */
[----:B------:R-:W-:Y:S02]  /*2c80*/  UIADD3 UR14, UR10, 0xc0, URZ ;  /* 0x000000c00a0e7890 */ /* 0x000fe4000fffe03f */
[----:B------:R-:W-:Y:S02]  /*2c90*/  ULEA UR10, UR6, UR15, 0xa ;  /* 0x0000000f060a7291 */ /* 0x000fe4000f8e503f */
[----:B------:R-:W-:Y:S01]  /*2ca0*/  ULOP3.LUT UR12, UR13, 0x3fff, URZ, 0xc0, !UPT ;  /* 0x00003fff0d0c7892 */ /* 0x000fe2000f8ec03f */
[----:B------:R-:W-:-:S03]  /*2cb0*/  UMOV UR15, 0x80000020 ;  /* 0x80000020000f7882 */ /* 0x000fc60000000000 */
[----:B------:R-:W-:Y:S01]  /*2cc0*/  UIADD3 UR13, UR12, 0x200, URZ ;  /* 0x000002000c0d7890 */ /* 0x000fe2000fffe03f */
[----:B------:R-:W-:Y:S02]  /*2cd0*/  UMOV UR16, UR10 ;  /* 0x0000000a00107c82 */ /* 0x000fe40008000000 */
[----:B------:R-:W-:Y:S01]  /*2ce0*/  UMOV UR18, UR12 ;  /* 0x0000000c00127c82 */ /* 0x000fe20008000000 */
[----:B------:R-:W-:Y:S02]  /*2cf0*/  WARPGROUP.DEPBAR.LE gsb0, 0x0 ;  /* 0x00008000000079c5 */ /* 0x000fe40000010000 */
[----:B------:R-:W-:-:S06]  /*2d00*/  WARPGROUP.ARRIVE ;  /* 0x00000000000079c5 */ /* 0x000fcc0000000000 */
[----:B------:R-:W-:Y:S01]  /*2d10*/  HGMMA.64x96x16.F32 R24, R176, gdesc[UR12].tnspB, R24, gsb0 ;  /* 0x4160000cb0187df0 */ /* 0x000fe20008000818 */
[----:B------:R-:W-:Y:S01]  /*2d20*/  UIADD3 UR14, UR12, 0x400, URZ ;  /* 0x000004000c0e7890 */ /* 0x000fe2000fffe03f */
[----:B------:R-:W-:Y:S01]  /*2d30*/  UMOV UR15, 0xc0000010 ;  /* 0xc0000010000f7882 */ /* 0x000fe20000000000 */
[----:B------:R-:W-:Y:S02]  /*2d40*/  WARPGROUP.DEPBAR.LE gsb0, 0x0 ;  /* 0x00008000000079c5 */ /* 0x000fe40000010000 */
[----:B------:R-:W-:Y:S01]  /*2d50*/  @!PT LDS RZ, [RZ] ;  /* 0x00000000fffff984 */ /* 0x000fe20000000800 */
[----:B------:R-:W-:Y:S01]  /*2d60*/  @!PT LDS RZ, [RZ] ;  /* 0x00000000fffff984 */ /* 0x000fe20000000800 */
[----:B------:R-:W-:Y:S01]  /*2d70*/  @!PT LDS RZ, [RZ] ;  /* 0x00000000fffff984 */ /* 0x000fe20000000800 */
[----:B------:R-:W-:Y:S01]  /*2d80*/  @!PT LDS RZ, [RZ] ;  /* 0x00000000fffff984 */ /* 0x000fe20000000800 */
[----:B------:R2:W-:Y:S06]  /*2d90*/  MEMBAR.ALL.CTA ;  /* 0x0000000000007992 */ /* 0x0005ec0000008000 */
[----:B--2---:R-:W2:Y:S02]  /*2da0*/  FENCE.VIEW.ASYNC.S ;  /* 0x00000000000073c6 */ /* 0x004ea40000000000 */
[----:B--2---:R-:W-:Y:S06]  /*2db0*/  BAR.SYNC.DEFER_BLOCKING 0x9, 0x100 ;  /* 0x0244000000007b1d */ /* 0x004fec0000010000 */
[----:B------:R-:W-:-:S06]  /*2dc0*/  WARPGROUP.ARRIVE ;  /* 0x00000000000079c5 */ /* 0x000fcc0000000000 */
[----:B------:R-:W-:Y:S01]  /*2dd0*/  HGMMA.64x16x16.F32 R136, gdesc[UR16].tnspB, RZ, !UPT, gsb0 ;  /* 0x40200000108879f0 */ /* 0x000fe2000c0008ff */
[----:B------:R-:W-:Y:S01]  /*2de0*/  UMOV UR18, UR13 ;  /* 0x0000000d00127c82 */ /* 0x000fe20008000000 */
[----:B------:R-:W-:Y:S01]  /*2df0*/  UMOV UR19, 0xc0000010 ;  /* 0xc000001000137882 */ /* 0x000fe20000000000 */
[----:B------:R-:W-:Y:S01]  /*2e00*/  UIADD3 UR13, UR12, 0x220, URZ ;  /* 0x000002200c0d7890 */ /* 0x000fe2000fffe03f */
[----:B------:R-:W-:Y:S02]  /*2e10*/  WARPGROUP.DEPBAR.LE gsb0, 0x0 ;  /* 0x00008000000079c5 */ /* 0x000fe40000010000 */
[----:B------:R-:W-:-:S06]  /*2e20*/  WARPGROUP.ARRIVE ;  /* 0x00000000000079c5 */ /* 0x000fcc0000000000 */
[----:B------:R-:W-:Y:S01]  /*2e30*/  HGMMA.64x16x16.F32 R128, gdesc[UR16].tnspB, RZ, !UPT, gsb0 ;  /* 0x40200000108079f0 */ /* 0x000fe2000c0008ff */
[----:B------:R-:W-:Y:S01]  /*2e40*/  UMOV UR18, UR14 ;  /* 0x0000000e00127c82 */ /* 0x000fe20008000000 */
[----:B------:R-:W-:Y:S01]  /*2e50*/  UMOV UR19, 0xc0000010 ;  /* 0xc000001000137882 */ /* 0x000fe20000000000 */
[----:B------:R-:W-:Y:S01]  /*2e60*/  UIADD3 UR14, UR12, 0x420, URZ ;  /* 0x000004200c0e7890 */ /* 0x000fe2000fffe03f */
[----:B------:R-:W-:Y:S02]  /*2e70*/  WARPGROUP.DEPBAR.LE gsb0, 0x0 ;  /* 0x00008000000079c5 */ /* 0x000fe40000010000 */
[----:B-1----:R-:W-:-:S06]  /*2e80*/  WARPGROUP.ARRIVE ;  /* 0x00000000000079c5 */ /* 0x002fcc0000000000 */
[----:B------:R-:W-:Y:S01]  /*2e90*/  HGMMA.64x16x16.F32 R120, gdesc[UR16].tnspB, RZ, !UPT, gsb0 ;  /* 0x40200000107879f0 */ /* 0x000fe2000c0008ff */
[----:B------:R-:W-:Y:S02]  /*2ea0*/  UIADD3 UR18, UR12, 0x20, URZ ;  /* 0x000000200c127890 */ /* 0x000fe4000fffe03f */
[----:B------:R-:W-:Y:S01]  /*2eb0*/  UIADD3 UR16, UR10, 0x2, URZ ;  /* 0x000000020a107890 */ /* 0x000fe2000fffe03f */
[----:B------:R-:W-:Y:S01]  /*2ec0*/  UMOV UR19, 0xc0000010 ;  /* 0xc000001000137882 */ /* 0x000fe20000000000 */
[----:B------:R-:W-:Y:S01]  /*2ed0*/  UMOV UR17, 0x40000040 ;  /* 0x4000004000117882 */ /* 0x000fe20000000000 */
[----:B------:R-:W-:Y:S02]  /*2ee0*/  WARPGROUP.DEPBAR.LE gsb0, 0x0 ;  /* 0x00008000000079c5 */ /* 0x000fe40000010000 */
[----:B------:R-:W-:-:S06]  /*2ef0*/  WARPGROUP.ARRIVE ;  /* 0x00000000000079c5 */ /* 0x000fcc0000000000 */
[----:B------:R-:W-:Y:S01]  /*2f00*/  HGMMA.64x16x16.F32 R136, gdesc[UR16].tnspB, R136, gsb0 ;  /* 0x40200000108879f0 */ /* 0x000fe20008000888 */
[----:B------:R-:W-:Y:S01]  /*2f10*/  UMOV UR18, UR13 ;  /* 0x0000000d00127c82 */ /* 0x000fe20008000000 */
[----:B------:R-:W-:Y:S01]  /*2f20*/  UMOV UR19, 0xc0000010 ;  /* 0xc000001000137882 */ /* 0x000fe20000000000 */
[----:B------:R-:W-:Y:S01]  /*2f30*/  UIADD3 UR13, UR12, 0x240, URZ ;  /* 0x000002400c0d7890 */ /* 0x000fe2000fffe03f */
        /* <DEDUP_REMOVED lines=89> */
[----:B------:R-:W-:Y:S01]  /*34d0*/  UIADD3 UR10, UR10, 0x206, URZ ;  /* 0x000002060a0a7890 */ /* 0x000fe2000fffe03f */
[----:B------:R-:W-:Y:S02]  /*34e0*/  WARPGROUP.DEPBAR.LE gsb0, 0x0 ;  /* 0x00008000000079c5 */ /* 0x000fe40000010000 */
[----:B------:R-:W-:-:S06]  /*34f0*/  WARPGROUP.ARRIVE ;  /* 0x00000000000079c5 */ /* 0x000fcc0000000000 */
[----:B------:R-:W-:Y:S01]  /*3500*/  HGMMA.64x16x16.F32 R136, gdesc[UR16].tnspB, R136, gsb0 ;  /* 0x40200000108879f0 */ /* 0x000fe20008000888 */
[----:B------:R-:W-:Y:S01]  /*3510*/  UMOV UR18, UR13 ;  /* 0x0000000d00127c82 */ /* 0x000fe20008000000 */
        /* <DEDUP_REMOVED lines=12> */
[----:B------:R-:W-:-:S03]  /*35e0*/  UIADD3 UR17, UR12, 0x4e0, URZ ;  /* 0x000004e00c117890 */ /* 0x000fc6000fffe03f */
[----:B------:R-:W-:Y:S01]  /*35f0*/  UMOV UR12, UR10 ;  /* 0x0000000a000c7c82 */ /* 0x000fe20008000000 */
[----:B------:R-:W-:Y:S02]  /*3600*/  WARPGROUP.DEPBAR.LE gsb0, 0x0 ;  /* 0x00008000000079c5 */ /* 0x000fe40000010000 */
[----:B------:R-:W-:-:S06]  /*3610*/  WARPGROUP.ARRIVE ;  /* 0x00000000000079c5 */ /* 0x000fcc0000000000 */
[----:B------:R-:W-:Y:S01]  /*3620*/  HGMMA.64x16x16.F32 R136, gdesc[UR12].tnspB, R136, gsb0 ;  /* 0x402000000c8879f0 */ /* 0x000fe20008000888 */
[----:B------:R-:W-:Y:S01]  /*3630*/  UMOV UR14, UR16 ;  /* 0x00000010000e7c82 */ /* 0x000fe20008000000 */
[----:B------:R-:W-:Y:S01]  /*3640*/  UMOV UR15, 0xc0000010 ;  /* 0xc0000010000f7882 */ /* 0x000fe20000000000 */
[----:B------:R-:W-:Y:S02]  /*3650*/  WARPGROUP.DEPBAR.LE gsb0, 0x0 ;  /* 0x00008000000079c5 */ /* 0x000fe40000010000 */
[----:B------:R-:W-:-:S06]  /*3660*/  WARPGROUP.ARRIVE ;  /* 0x00000000000079c5 */ /* 0x000fcc0000000000 */
[----:B------:R-:W-:Y:S01]  /*3670*/  HGMMA.64x16x16.F32 R128, gdesc[UR12].tnspB, R128, gsb0 ;  /* 0x402000000c8079f0 */ /* 0x000fe20008000880 */
[----:B------:R-:W-:Y:S01]  /*3680*/  UMOV UR14, UR17 ;  /* 0x00000011000e7c82 */ /* 0x000fe20008000000 */
[----:B------:R-:W-:Y:S01]  /*3690*/  UMOV UR15, 0xc0000010 ;  /* 0xc0000010000f7882 */ /* 0x000fe20000000000 */
[----:B------:R-:W-:Y:S02]  /*36a0*/  WARPGROUP.DEPBAR.LE gsb0, 0x0 ;  /* 0x00008000000079c5 */ /* 0x000fe40000010000 */
[----:B------:R-:W-:-:S06]  /*36b0*/  WARPGROUP.ARRIVE ;  /* 0x00000000000079c5 */ /* 0x000fcc0000000000 */
[----:B------:R-:W-:Y:S03]  /*36c0*/  HGMMA.64x16x16.F32 R120, gdesc[UR12].tnspB, R120, gsb0 ;  /* 0x402000000c7879f0 */ /* 0x000fe60008000878 */
[----:B------:R-:W-:Y:S02]  /*36d0*/  WARPGROUP.DEPBAR.LE gsb0, 0x0 ;  /* 0x00008000000079c5 */ /* 0x000fe40000010000 */
[----:B------:R-:W-:Y:S05]  /*36e0*/  @!P0 BRA `(.L_x_23) ;  /* 0x0000000000048947 */ /* 0x000fea0003800000 */
[----:B------:R-:W-:Y:S01]  /*36f0*/  BPT.TRAP 0x1 ;  /* 0x000000040000795c */ /* 0x000fe20000300000 */
.L_x_23:
[----:B------:R-:W-:Y:S01]  /*3700*/  UIADD3 UR10, UR8, 0x26840, URZ ;  /* 0x00026840080a7890 */ /* 0x000fe2000fffe03f */
[----:B------:R-:W1:Y:S01]  /*3710*/  S2R R5, SR_TID.X ;  /* 0x0000000000057919 */ /* 0x000e620000002100 */
[----:B------:R-:W-:Y:S02]  /*3720*/  ULOP3.LUT UR12, UR9, 0x1000000, URZ, 0xfc, !UPT ;  /* 0x01000000090c7892 */ /* 0x000fe4000f8efc3f */
[----:B------:R-:W-:Y:S02]  /*3730*/  UPRMT UR10, URZ, 0x654, UR10 ;  /* 0x000006543f0a7896 */ /* 0x000fe4000800000a */
[----:B------:R-:W-:Y:S01]  /*3740*/  UIMAD UR12, UR6, 0x300, UR12 ;  /* 0x00000300060c78a4 */ /* 0x000fe2000f8e020c */
[----:B------:R-:W-:-:S06]  /*3750*/  UMOV UR15, 0x80000020 ;  /* 0x80000020000f7882 */ /* 0x000fcc0000000000 */
[----:B------:R-:W-:Y:S01]  /*3760*/  SYNCS.ARRIVE.TRANS64.RED.A1T0 RZ, [UR10], RZ ;  /* 0x000000ffffff79a7 */ /* 0x000fe2000810040a */
[----:B------:R-:W-:Y:S01]  /*3770*/  WARPGROUP.ARRIVE ;  /* 0x00000000000079c5 */ /* 0x000fe20000000000 */
[----:B------:R-:W-:Y:S01]  /*3780*/  UMOV UR14, UR12 ;  /* 0x0000000c000e7c82 */ /* 0x000fe20008000000 */
[----:B------:R-:W-:-:S04]  /*3790*/  UIADD3 UR10, UR12, 0x40, URZ ;  /* 0x000000400c0a7890 */ /* 0x000fc8000fffe03f */
[----:B------:R-:W-:Y:S01]  /*37a0*/  HGMMA.64x96x16.F32 R72, R156, gdesc[UR12].tnspB, R72, gsb0 ;  /* 0x4160000c9c487df0 */ /* 0x000fe20008000848 */
[----:B------:R-:W-:Y:S02]  /*37b0*/  UMOV UR15, 0x80000020 ;  /* 0x80000020000f7882 */ /* 0x000fe40000000000 */
[----:B------:R-:W-:Y:S01]  /*37c0*/  UMOV UR14, UR10 ;  /* 0x0000000a000e7c82 */ /* 0x000fe20008000000 */
[----:B------:R-:W-:Y:S02]  /*37d0*/  UIADD3 UR10, UR12, 0x80, URZ ;  /* 0x000000800c0a7890 */ /* 0x000fe4000fffe03f */
[----:B------:R-:W-:Y:S01]  /*37e0*/  UIADD3 UR12, UR12, 0xc0, URZ ;  /* 0x000000c00c0c7890 */ /* 0x000fe2000fffe03f */
[----:B-1----:R-:W-:-:S05]  /*37f0*/  SHF.R.U32.HI R5, RZ, 0x7, R5 ;  /* 0x00000007ff057819 */ /* 0x002fca0000011605 */
[C---:B------:R-:W-:Y:S02]  /*3800*/  VIADD R6, R5.reuse, 0x9 ;  /* 0x0000000905067836 */ /* 0x040fe40000000000 */
[----:B------:R-:W-:Y:S01]  /*3810*/  VIADD R5, R5, 0xc ;  /* 0x0000000c05057836 */ /* 0x000fe20000000000 */
[----:B------:R-:W-:Y:S02]  /*3820*/  WARPGROUP.DEPBAR.LE gsb0, 0x0 ;  /* 0x00008000000079c5 */ /* 0x000fe40000010000 */
[----:B------:R-:W-:-:S06]  /*3830*/  WARPGROUP.ARRIVE ;  /* 0x00000000000079c5 */ /* 0x000fcc0000000000 */
[----:B------:R-:W-:Y:S01]  /*3840*/  HGMMA.64x96x16.F32 R72, R152, gdesc[UR12].tnspB, R72, gsb0 ;  /* 0x4160000c98487df0 */ /* 0x000fe20008000848 */
[----:B------:R-:W-:Y:S01]  /*3850*/  UMOV UR14, UR10 ;  /* 0x0000000a000e7c82 */ /* 0x000fe20008000000 */
[----:B------:R-:W-:Y:S01]  /*3860*/  UMOV UR15, 0x80000020 ;  /* 0x80000020000f7882 */ /* 0x000fe20000000000 */
[----:B------:R-:W-:Y:S02]  /*3870*/  WARPGROUP.DEPBAR.LE gsb0, 0x0 ;  /* 0x00008000000079c5 */ /* 0x000fe40000010000 */
[----:B------:R-:W-:-:S06]  /*3880*/  WARPGROUP.ARRIVE ;  /* 0x00000000000079c5 */ /* 0x000fcc0000000000 */
[----:B------:R-:W-:Y:S01]  /*3890*/  HGMMA.64x96x16.F32 R72, R148, gdesc[UR12].tnspB, R72, gsb0 ;  /* 0x4160000c94487df0 */ /* 0x000fe20008000848 */
[----:B------:R-:W-:Y:S01]  /*38a0*/  UMOV UR14, UR12 ;  /* 0x0000000c000e7c82 */ /* 0x000fe20008000000 */
[----:B------:R-:W-:Y:S01]  /*38b0*/  UMOV UR15, 0x80000020 ;  /* 0x80000020000f7882 */ /* 0x000fe20000000000 */
[----:B------:R-:W-:Y:S02]  /*38c0*/  WARPGROUP.DEPBAR.LE gsb0, 0x0 ;  /* 0x00008000000079c5 */ /* 0x000fe40000010000 */
[----:B------:R-:W-:-:S06]  /*38d0*/  WARPGROUP.ARRIVE ;  /* 0x00000000000079c5 */ /* 0x000fcc0000000000 */
[----:B------:R-:W-:Y:S03]  /*38e0*/  HGMMA.64x96x16.F32 R72, R144, gdesc[UR12].tnspB, R72, gsb0 ;  /* 0x4160000c90487df0 */ /* 0x000fe60008000848 */
[----:B------:R-:W-:Y:S02]  /*38f0*/  WARPGROUP.DEPBAR.LE gsb0, 0x0 ;  /* 0x00008000000079c5 */ /* 0x000fe40000010000 */
[----:B------:R1:W-:Y:S06]  /*3900*/  BAR.SYNC.DEFER_BLOCKING R6, 0xa0 ;  /* 0x000280060000751d */ /* 0x0003ec0000010000 */
[----:B------:R1:W-:Y:S04]  /*3910*/  STS.128 [R4+0xc000], R136 ;  /* 0x00c0008804007388 */ /* 0x0003e80000000c00 */
[----:B------:R1:W-:Y:S04]  /*3920*/  STS.128 [R4+0xc800], R140 ;  /* 0x00c8008c04007388 */ /* 0x0003e80000000c00 */
[----:B------:R1:W-:Y:S04]  /*3930*/  STS.128 [R4+0xd000], R128 ;  /* 0x00d0008004007388 */ /* 0x0003e80000000c00 */
[----:B------:R1:W-:Y:S04]  /*3940*/  STS.128 [R4+0xd800], R132 ;  /* 0x00d8008404007388 */ /* 0x0003e80000000c00 */
[----:B------:R1:W-:Y:S04]  /*3950*/  STS.128 [R4+0xe000], R120 ;  /* 0x00e0007804007388 */ /* 0x0003e80000000c00 */
[----:B------:R1:W-:Y:S01]  /*3960*/  STS.128 [R4+0xe800], R124 ;  /* 0x00e8007c04007388 */ /* 0x0003e20000000c00 */
[----:B------:R-:W-:Y:S01]  /*3970*/  @!PT LDS RZ, [RZ] ;  /* 0x00000000fffff984 */ /* 0x000fe20000000800 */
[----:B------:R-:W-:Y:S01]  /*3980*/  @!PT LDS RZ, [RZ] ;  /* 0x00000000fffff984 */ /* 0x000fe20000000800 */
[----:B------:R-:W-:Y:S01]  /*3990*/  @!PT LDS RZ, [RZ] ;  /* 0x00000000fffff984 */ /* 0x000fe20000000800 */
[----:B------:R-:W-:Y:S01]  /*39a0*/  @!PT LDS RZ, [RZ] ;  /* 0x00000000fffff984 */ /* 0x000fe20000000800 */
[----:B------:R2:W-:Y:S06]  /*39b0*/  MEMBAR.ALL.CTA ;  /* 0x0000000000007992 */ /* 0x0005ec0000008000 */
[----:B--2---:R-:W2:Y:S02]  /*39c0*/  FENCE.VIEW.ASYNC.S ;  /* 0x00000000000073c6 */ /* 0x004ea40000000000 */
[----:B--2---:R1:W-:Y:S06]  /*39d0*/  BAR.ARV R5, 0xa0 ;  /* 0x000280050000751d */ /* 0x0043ec0000002000 */
[----:B------:R-:W-:Y:S05]  /*39e0*/  @!P0 BRA `(.L_x_24) ;  /* 0x0000000000048947 */ /* 0x000fea0003800000 */
[----:B------:R-:W-:Y:S01]  /*39f0*/  BPT.TRAP 0x1 ;  /* 0x000000040000795c */ /* 0x000fe20000300000 */
.L_x_24:
[----:B------:R-:W-:Y:S02]  /*3a00*/  UIADD3 UR4, UR4, 0x1, URZ ;  /* 0x0000000104047890 */ /* 0x000fe4000fffe03f */
[----:B------:R-:W-:Y:S02]  /*3a10*/  UIADD3 UR8, UR8, 0x26820, URZ ;  /* 0x0002682008087890 */ /* 0x000fe4000fffe03f */
[----:B------:R-:W-:Y:S02]  /*3a20*/  UISETP.GE.AND UP1, UPT, UR4, UR7, UPT ;  /* 0x000000070400728c */ /* 0x000fe4000bf26270 */
[----:B------:R-:W-:Y:S02]  /*3a30*/  UPRMT UR8, URZ, 0x654, UR8 ;  /* 0x000006543f087896 */ /* 0x000fe40008000008 */
[----:B------:R-:W-:Y:S02]  /*3a40*/  UIADD3 UR6, UR6, 0x1, URZ ;  /* 0x0000000106067890 */ /* 0x000fe4000fffe03f */
[----:B------:R-:W-:-:S02]  /*3a50*/  PLOP3.LUT P0, PT, PT, PT, UP1, 0x80, 0x0 ;  /* 0x000000000000781c */ /* 0x000fc40003f0f018 */
[----:B------:R-:W-:-:S03]  /*3a60*/  UISETP.NE.AND UP0, UPT, UR6, 0x2, UPT ;  /* 0x000000020600788c */ /* 0x000fc6000bf05270 */
[----:B------:R-:W-:Y:S01]  /*3a70*/  SYNCS.ARRIVE.TRANS64.RED.A1T0 RZ, [UR8], RZ ;  /* 0x000000ffffff79a7 */ /* 0x000fe20008100408 */
[----:B------:R-:W-:Y:S02]  /*3a80*/  USEL UR8, URZ, 0x1, UP0 ;  /* 0x000000013f087887 */ /* 0x000fe40008000000 */
[----:B------:R-:W-:Y:S02]  /*3a90*/  USEL UR6, UR6, URZ, UP0 ;  /* 0x0000003f06067287 */ /* 0x000fe40008000000 */
[----:B------:R-:W-:-:S03]  /*3aa0*/  ULOP3.LUT UR5, UR5, UR8, URZ, 0x3c, !UPT ;  /* 0x0000000805057292 */ /* 0x000fc6000f8e3c3f */
[----:B------:R-:W-:Y:S09]  /*3ab0*/  @!P0 BRA `(.L_x_25) ;  /* 0xffffffd800d08947 */ /* 0x000ff2000383ffff */
.L_x_14:
[----:B------:R-:W-:Y:S01]  /*3ac0*/  LOP3.LUT P0, RZ, R2, 0x1bf, RZ, 0xc0, !PT ;  /* 0x000001bf02ff7812 */ /* 0x000fe2000780c0ff */
[----:B------:R-:W-:Y:S02]  /*3ad0*/  ULDC UR4, c[0x0][0x740] ;  /* 0x0001d00000047ab9 */ /* 0x000fe40000000800 */
[----:B------:R-:W-:Y:S01]  /*3ae0*/  FMUL.FTZ R72, R72, UR4 ;  /* 0x0000000448487c20 */ /* 0x000fe20008410000 */
        /* <DEDUP_REMOVED lines=47> */
[----:B------:R-:W-:Y:S06]  /*3de0*/  @!P0 BRA `(.L_x_26) ;  /* 0x0000000000408947 */ /* 0x000fec0003800000 */
[----:B------:R-:W-:Y:S01]  /*3df0*/  MOV R0, 0x0 ;  /* 0x0000000000007802 */ /* 0x000fe20000000f00 */
[----:B------:R-:W-:Y:S01]  /*3e00*/  ULDC.64 UR4, c[0x4][0x88] ;  /* 0x0100220000047ab9 */ /* 0x000fe20000000a00 */
[----:B------:R-:W-:Y:S01]  /*3e10*/  ULDC.64 UR6, c[0x4][0x90] ;  /* 0x0100240000067ab9 */ /* 0x000fe20000000a00 */
[----:B-1----:R-:W-:Y:S01]  /*3e20*/  IMAD.U32 R4, RZ, RZ, UR4 ;  /* 0x00000004ff047e24 */ /* 0x002fe2000f8e00ff */
        /* <DEDUP_REMOVED lines=11> */
[----:B--2-45:R-:W-:Y:S05]  /*3ee0*/  CALL.ABS.NOINC R14 ;  /* 0x000000000e007343 */ /* 0x034fea0003c00000 */
.L_x_26:
[----:B------:R-:W-:-:S13]  /*3ef0*/  LOP3.LUT P6, RZ, R222, 0x1bf, RZ, 0xc0, !PT ;  /* 0x000001bfdeff7812 */ /* 0x000fda00078cc0ff */
[----:B------:R-:W-:Y:S05]  /*3f00*/  @!P6 BRA `(.L_x_27) ;  /* 0x000000000040e947 */ /* 0x000fea0003800000 */
        /* <DEDUP_REMOVED lines=16> */
.L_x_27:
        /* <DEDUP_REMOVED lines=18> */
.L_x_28:
        /* <DEDUP_REMOVED lines=18> */
.L_x_29:
[----:B------:R-:W2:Y:S01]  /*4250*/  S2R R0, SR_TID.X ;  /* 0x0000000000007919 */ /* 0x000ea20000002100 */
[----:B------:R-:W-:Y:S05]  /*4260*/  WARPSYNC.ALL ;  /* 0x0000000000007948 */ /* 0x000fea0003800000 */
[----:B------:R-:W-:Y:S01]  /*4270*/  BAR.SYNC.DEFER_BLOCKING 0x1, 0x100 ;  /* 0x0044000000007b1d */ /* 0x000fe20000010000 */
[----:B------:R-:W-:Y:S02]  /*4280*/  F2FP.F16.F32.PACK_AB R24, R25, R24 ;  /* 0x000000181918723e */ /* 0x000fe400000000ff */
[----:B------:R-:W-:Y:S02]  /*4290*/  F2FP.F16.F32.PACK_AB R25, R27, R26 ;  /* 0x0000001a1b19723e */ /* 0x000fe400000000ff */
[----:B------:R-:W-:-:S02]  /*42a0*/  F2FP.F16.F32.PACK_AB R32, R33, R32 ;  /* 0x000000202120723e */ /* 0x000fc400000000ff */
[----:B------:R-:W-:Y:S02]  /*42b0*/  F2FP.F16.F32.PACK_AB R26, R29, R28 ;  /* 0x0000001c1d1a723e */ /* 0x000fe400000000ff */
[----:B------:R-:W-:Y:S02]  /*42c0*/  F2FP.F16.F32.PACK_AB R27, R31, R30 ;  /* 0x0000001e1f1b723e */ /* 0x000fe400000000ff */
[----:B------:R-:W-:Y:S02]  /*42d0*/  F2FP.F16.F32.PACK_AB R33, R35, R34 ;  /* 0x000000222321723e */ /* 0x000fe400000000ff */
[----:B------:R-:W-:Y:S02]  /*42e0*/  F2FP.F16.F32.PACK_AB R40, R41, R40 ;  /* 0x000000282928723e */ /* 0x000fe400000000ff */
[----:B------:R-:W-:Y:S02]  /*42f0*/  F2FP.F16.F32.PACK_AB R34, R37, R36 ;  /* 0x000000242522723e */ /* 0x000fe400000000ff */
[----:B------:R-:W-:-:S02]  /*4300*/  F2FP.F16.F32.PACK_AB R35, R39, R38 ;  /* 0x000000262723723e */ /* 0x000fc400000000ff */
[----:B------:R-:W-:Y:S02]  /*4310*/  F2FP.F16.F32.PACK_AB R41, R43, R42 ;  /* 0x0000002a2b29723e */ /* 0x000fe400000000ff */
[----:B------:R-:W-:Y:S02]  /*4320*/  F2FP.F16.F32.PACK_AB R48, R49, R48 ;  /* 0x000000303130723e */ /* 0x000fe400000000ff */
[----:B------:R-:W-:Y:S01]  /*4330*/  F2FP.F16.F32.PACK_AB R42, R45, R44 ;  /* 0x0000002c2d2a723e */ /* 0x000fe200000000ff */
[----:B------:R3:W-:Y:S01]  /*4340*/  STSM.16.M88.4 [R19+0x6000], R24 ;  /* 0x0060001813007844 */ /* 0x0007e20000000200 */
[----:B------:R-:W-:Y:S01]  /*4350*/  F2FP.F16.F32.PACK_AB R43, R47, R46 ;  /* 0x0000002e2f2b723e */ /* 0x000fe200000000ff */
[----:B--2---:R-:W-:Y:S01]  /*4360*/  VIADD R0, R0, 0xffffff80 ;  /* 0xffffff8000007836 */ /* 0x004fe20000000000 */
[----:B------:R-:W-:Y:S01]  /*4370*/  F2FP.F16.F32.PACK_AB R49, R51, R50 ;  /* 0x000000323331723e */ /* 0x000fe200000000ff */
[----:B------:R-:W-:Y:S01]  /*4380*/  STSM.16.M88.4 [R22+0x6000], R32 ;  /* 0x0060002016007844 */ /* 0x000fe20000000200 */
[----:B------:R-:W-:-:S02]  /*4390*/  F2FP.F16.F32.PACK_AB R56, R57, R56 ;  /* 0x000000383938723e */ /* 0x000fc400000000ff */
[----:B------:R-:W-:Y:S01]  /*43a0*/  SHF.R.S32.HI R3, RZ, 0x1f, R0 ;  /* 0x0000001fff037819 */ /* 0x000fe20000011400 */
[----:B------:R-:W-:Y:S01]  /*43b0*/  STSM.16.M88.4 [R19+0x8000], R40 ;  /* 0x0080002813007844 */ /* 0x000fe20000000200 */
[----:B------:R-:W-:Y:S02]  /*43c0*/  F2FP.F16.F32.PACK_AB R50, R53, R52 ;  /* 0x000000343532723e */ /* 0x000fe400000000ff */
[----:B------:R-:W-:Y:S02]  /*43d0*/  LEA.HI R3, R3, R0, RZ, 0x5 ;  /* 0x0000000003037211 */ /* 0x000fe400078f28ff */
[----:B------:R-:W-:Y:S02]  /*43e0*/  F2FP.F16.F32.PACK_AB R51, R55, R54 ;  /* 0x000000363733723e */ /* 0x000fe400000000ff */
[----:B------:R-:W-:Y:S02]  /*43f0*/  SHF.R.S32.HI R0, RZ, 0x5, R3 ;  /* 0x00000005ff007819 */ /* 0x000fe40000011403 */
[----:B------:R-:W-:Y:S01]  /*4400*/  F2FP.F16.F32.PACK_AB R57, R59, R58 ;  /* 0x0000003a3b39723e */ /* 0x000fe200000000ff */
[----:B------:R-:W-:Y:S01]  /*4410*/  STSM.16.M88.4 [R22+0x8000], R48 ;  /* 0x0080003016007844 */ /* 0x000fe20000000200 */
[----:B------:R-:W-:-:S02]  /*4420*/  F2FP.F16.F32.PACK_AB R64, R65, R64 ;  /* 0x000000404140723e */ /* 0x000fc400000000ff */
[----:B------:R-:W-:Y:S01]  /*4430*/  F2FP.F16.F32.PACK_AB R58, R61, R60 ;  /* 0x0000003c3d3a723e */ /* 0x000fe200000000ff */
[----:B------:R-:W2:Y:S01]  /*4440*/  SHFL.IDX PT, R0, R0, RZ, 0x1f ;  /* 0x00001fff00007589 */ /* 0x000ea200000e0000 */
[----:B------:R-:W-:Y:S02]  /*4450*/  F2FP.F16.F32.PACK_AB R59, R63, R62 ;  /* 0x0000003e3f3b723e */ /* 0x000fe400000000ff */
[----:B------:R-:W-:Y:S02]  /*4460*/  F2FP.F16.F32.PACK_AB R65, R67, R66 ;  /* 0x000000424341723e */ /* 0x000fe400000000ff */
[----:B------:R-:W-:Y:S01]  /*4470*/  F2FP.F16.F32.PACK_AB R66, R69, R68 ;  /* 0x000000444542723e */ /* 0x000fe200000000ff */
[----:B------:R-:W-:Y:S01]  /*4480*/  STSM.16.M88.4 [R19+0xa000], R56 ;  /* 0x00a0003813007844 */ /* 0x000fe20000000200 */
[----:B------:R-:W-:Y:S02]  /*4490*/  F2FP.F16.F32.PACK_AB R67, R71, R70 ;  /* 0x000000464743723e */ /* 0x000fe400000000ff */
[----:B-1----:R-:W-:-:S02]  /*44a0*/  F2FP.F16.F32.PACK_AB R4, R73, R72 ;  /* 0x000000484904723e */ /* 0x002fc400000000ff */
[----:B------:R-:W-:Y:S01]  /*44b0*/  F2FP.F16.F32.PACK_AB R5, R75, R74 ;  /* 0x0000004a4b05723e */ /* 0x000fe200000000ff */
[----:B------:R-:W-:Y:S01]  /*44c0*/  STSM.16.M88.4 [R22+0xa000], R64 ;  /* 0x00a0004016007844 */ /* 0x000fe20000000200 */
[----:B------:R-:W-:Y:S02]  /*44d0*/  F2FP.F16.F32.PACK_AB R6, R77, R76 ;  /* 0x0000004c4d06723e */ /* 0x000fe400000000ff */
[----:B------:R-:W-:Y:S02]  /*44e0*/  F2FP.F16.F32.PACK_AB R7, R79, R78 ;  /* 0x0000004e4f07723e */ /* 0x000fe400000000ff */
[----:B------:R-:W-:Y:S02]  /*44f0*/  F2FP.F16.F32.PACK_AB R8, R81, R80 ;  /* 0x000000505108723e */ /* 0x000fe400000000ff */
[----:B------:R-:W-:Y:S01]  /*4500*/  F2FP.F16.F32.PACK_AB R9, R83, R82 ;  /* 0x000000525309723e */ /* 0x000fe200000000ff */
[----:B------:R1:W-:Y:S01]  /*4510*/  STSM.16.M88.4 [R19], R4 ;  /* 0x0000000413007844 */ /* 0x0003e20000000200 */
[----:B------:R-:W-:-:S02]  /*4520*/  F2FP.F16.F32.PACK_AB R10, R85, R84 ;  /* 0x00000054550a723e */ /* 0x000fc400000000ff */
[----:B------:R-:W-:Y:S02]  /*4530*/  F2FP.F16.F32.PACK_AB R11, R87, R86 ;  /* 0x00000056570b723e */ /* 0x000fe400000000ff */
[----:B------:R-:W-:Y:S02]  /*4540*/  F2FP.F16.F32.PACK_AB R12, R89, R88 ;  /* 0x00000058590c723e */ /* 0x000fe400000000ff */
[----:B------:R-:W-:Y:S01]  /*4550*/  F2FP.F16.F32.PACK_AB R13, R91, R90 ;  /* 0x0000005a5b0d723e */ /* 0x000fe200000000ff */
[----:B------:R2:W-:Y:S01]  /*4560*/  STSM.16.M88.4 [R22], R8 ;  /* 0x0000000816007844 */ /* 0x0005e20000000200 */
[----:B------:R-:W-:Y:S02]  /*4570*/  F2FP.F16.F32.PACK_AB R14, R93, R92 ;  /* 0x0000005c5d0e723e */ /* 0x000fe400000000ff */
[----:B------:R-:W-:Y:S02]  /*4580*/  F2FP.F16.F32.PACK_AB R15, R95, R94 ;  /* 0x0000005e5f0f723e */ /* 0x000fe400000000ff */
[----:B---3--:R-:W-:-:S02]  /*4590*/  F2FP.F16.F32.PACK_AB R24, R97, R96 ;  /* 0x000000606118723e */ /* 0x008fc400000000ff */
[----:B------:R-:W-:Y:S01]  /*45a0*/  F2FP.F16.F32.PACK_AB R25, R99, R98 ;  /* 0x000000626319723e */ /* 0x000fe200000000ff */
[----:B------:R3:W-:Y:S01]  /*45b0*/  STSM.16.M88.4 [R19+0x2000], R12 ;  /* 0x0020000c13007844 */ /* 0x0007e20000000200 */
[----:B------:R-:W-:Y:S02]  /*45c0*/  F2FP.F16.F32.PACK_AB R26, R101, R100 ;  /* 0x00000064651a723e */ /* 0x000fe400000000ff */
[----:B------:R-:W-:Y:S02]  /*45d0*/  F2FP.F16.F32.PACK_AB R27, R103, R102 ;  /* 0x00000066671b723e */ /* 0x000fe400000000ff */
[----:B-1----:R-:W-:Y:S02]  /*45e0*/  F2FP.F16.F32.PACK_AB R4, R105, R104 ;  /* 0x000000686904723e */ /* 0x002fe400000000ff */
[----:B------:R-:W-:Y:S01]  /*45f0*/  F2FP.F16.F32.PACK_AB R5, R107, R106 ;  /* 0x0000006a6b05723e */ /* 0x000fe200000000ff */
[----:B------:R3:W-:Y:S01]  /*4600*/  STSM.16.M88.4 [R22+0x2000], R24 ;  /* 0x0020001816007844 */ /* 0x0007e20000000200 */
[----:B------:R-:W-:-:S02]  /*4610*/  F2FP.F16.F32.PACK_AB R6, R109, R108 ;  /* 0x0000006c6d06723e */ /* 0x000fc400000000ff */
[----:B------:R-:W-:Y:S02]  /*4620*/  F2FP.F16.F32.PACK_AB R7, R111, R110 ;  /* 0x0000006e6f07723e */ /* 0x000fe400000000ff */
[----:B------:R-:W-:Y:S02]  /*4630*/  F2FP.F16.F32.PACK_AB R28, R113, R112 ;  /* 0x00000070711c723e */ /* 0x000fe400000000ff */
[----:B------:R-:W-:Y:S01]  /*4640*/  F2FP.F16.F32.PACK_AB R29, R115, R114 ;  /* 0x00000072731d723e */ /* 0x000fe200000000ff */
[----:B------:R3:W-:Y:S01]  /*4650*/  STSM.16.M88.4 [R19+0x4000], R4 ;  /* 0x0040000413007844 */ /* 0x0007e20000000200 */
[----:B------:R-:W-:Y:S02]  /*4660*/  F2FP.F16.F32.PACK_AB R30, R117, R116 ;  /* 0x00000074751e723e */ /* 0x000fe400000000ff */
[----:B------:R-:W-:Y:S02]  /*4670*/  F2FP.F16.F32.PACK_AB R31, R119, R118 ;  /* 0x00000076771f723e */ /* 0x000fe400000000ff */
[----:B--2---:R-:W-:-:S03]  /*4680*/  ISETP.NE.AND P0, PT, R0, 0x7, PT ;  /* 0x000000070000780c */ /* 0x004fc60003f05270 */
[----:B------:R3:W-:Y:S01]  /*4690*/  STSM.16.M88.4 [R22+0x4000], R28 ;  /* 0x0040001c16007844 */ /* 0x0007e20000000200 */
[----:B------:R-:W-:Y:S01]  /*46a0*/  @!PT LDS RZ, [RZ] ;  /* 0x00000000fffff984 */ /* 0x000fe20000000800 */
[----:B------:R-:W-:Y:S01]  /*46b0*/  @!PT LDS RZ, [RZ] ;  /* 0x00000000fffff984 */ /* 0x000fe20000000800 */
[----:B------:R-:W-:Y:S01]  /*46c0*/  @!PT LDS RZ, [RZ] ;  /* 0x00000000fffff984 */ /* 0x000fe20000000800 */
[----:B------:R1:W-:Y:S06]  /*46d0*/  MEMBAR.ALL.CTA ;  /* 0x0000000000007992 */ /* 0x0003ec0000008000 */
[----:B-1----:R-:W1:Y:S02]  /*46e0*/  FENCE.VIEW.ASYNC.S ;  /* 0x00000000000073c6 */ /* 0x002e640000000000 */
[----:B-1----:R-:W-:Y:S06]  /*46f0*/  BAR.ARV 0x1, 0x120 ;  /* 0x0044800000007b1d */ /* 0x002fec0000002000 */
[----:B------:R-:W-:Y:S05]  /*4700*/  @P0 BRA `(.L_x_30) ;  /* 0x0000000000b40947 */ /* 0x000fea0003800000 */
[----:B------:R-:W-:Y:S01]  /*4710*/  BAR.SYNC.DEFER_BLOCKING 0x1, 0x120 ;  /* 0x0044800000007b1d */ /* 0x000fe20000010000 */
[----:B------:R-:W-:-:S05]  /*4720*/  ELECT P0, URZ, PT ;  /* 0x00000000003f782f */ /* 0x000fca0003800000 */
[----:B------:R-:W-:Y:S08]  /*4730*/  BSSY B0, `(.L_x_30) ;  /* 0x000002a000007945 */ /* 0x000ff00003800000 */
[----:B------:R-:W-:Y:S05]  /*4740*/  @!P0 BRA `(.L_x_31) ;  /* 0x0000000000a08947 */ /* 0x000fea0003800000 */
[----:B------:R-:W1:Y:S01]  /*4750*/  S2UR UR10, SR_CTAID.X ;  /* 0x00000000000a79c3 */ /* 0x000e620000002500 */
[----:B------:R-:W-:Y:S01]  /*4760*/  R2UR UR13, R2 ;  /* 0x00000000020d72ca */ /* 0x000fe200000e0000 */
[----:B------:R-:W-:Y:S01]  /*4770*/  ULDC.64 UR6, c[0x0][0x198] ;  /* 0x0000660000067ab9 */ /* 0x000fe20000000a00 */
[----:B------:R-:W-:Y:S01]  /*4780*/  UMOV UR9, URZ ;  /* 0x0000003f00097c82 */ /* 0x000fe20008000000 */
[----:B------:R-:W-:Y:S02]  /*4790*/  UIADD3 UR4, UP0, UR6, 0x770, URZ ;  /* 0x0000077006047890 */ /* 0x000fe4000ff1e03f */
[----:B------:R-:W-:Y:S02]  /*47a0*/  UIADD3 UR6, UP1, UR6, 0x670, URZ ;  /* 0x0000067006067890 */ /* 0x000fe4000ff3e03f */
[----:B------:R-:W2:Y:S01]  /*47b0*/  S2UR UR11, SR_CTAID.Y ;  /* 0x00000000000b79c3 */ /* 0x000ea20000002600 */
[----:B------:R-:W-:Y:S02]  /*47c0*/  UIADD3.X UR5, URZ, UR7, URZ, UP0, !UPT ;  /* 0x000000073f057290 */ /* 0x000fe400087fe43f */
[----:B------:R-:W-:Y:S01]  /*47d0*/  UIADD3.X UR7, URZ, UR7, URZ, UP1, !UPT ;  /* 0x000000073f077290 */ /* 0x000fe20008ffe43f */
[----:B------:R-:W-:-:S02]  /*47e0*/  UMOV UR41, 0x20 ;  /* 0x0000002000297882 */ /* 0x000fc40000000000 */
[----:B------:R-:W-:Y:S02]  /*47f0*/  UIADD3 UR8, UR13, 0x6000, URZ ;  /* 0x000060000d087890 */ /* 0x000fe4000fffe03f */
[----:B------:R-:W3:Y:S01]  /*4800*/  S2UR UR12, SR_CTAID.Z ;  /* 0x00000000000c79c3 */ /* 0x000ee20000002700 */
[----:B------:R-:W-:Y:S02]  /*4810*/  UIADD3 UR40, UR13, 0x8000, URZ ;  /* 0x000080000d287890 */ /* 0x000fe4000fffe03f */
[----:B------:R-:W-:Y:S02]  /*4820*/  UIADD3 UR32, UR13, 0xa000, URZ ;  /* 0x0000a0000d207890 */ /* 0x000fe4000fffe03f */
[----:B------:R-:W-:Y:S02]  /*4830*/  UIADD3 UR24, UR13, 0x2000, URZ ;  /* 0x000020000d187890 */ /* 0x000fe4000fffe03f */
[----:B------:R-:W-:Y:S02]  /*4840*/  UIADD3 UR16, UR13, 0x4000, URZ ;  /* 0x000040000d107890 */ /* 0x000fe4000fffe03f */
[----:B-1----:R-:W-:Y:S01]  /*4850*/  USHF.L.U32 UR10, UR10, 0x7, URZ ;  /* 0x000000070a0a7899 */ /* 0x002fe2000800063f */
[----:B------:R-:W-:Y:S01]  /*4860*/  UMOV UR33, 0x40 ;  /* 0x0000004000217882 */ /* 0x000fe20000000000 */
[----:B------:R-:W-:Y:S01]  /*4870*/  UMOV UR25, 0x20 ;  /* 0x0000002000197882 */ /* 0x000fe20000000000 */
[----:B------:R-:W-:Y:S01]  /*4880*/  UMOV UR17, 0x40 ;  /* 0x0000004000117882 */ /* 0x000fe20000000000 */
[----:B--2---:R-:W-:-:S03]  /*4890*/  UMOV UR43, UR11 ;  /* 0x0000000b002b7c82 */ /* 0x004fc60008000000 */
[----:B------:R-:W-:Y:S01]  /*48a0*/  UMOV UR42, UR10 ;  /* 0x0000000a002a7c82 */ /* 0x000fe20008000000 */
[----:B------:R-:W-:Y:S01]  /*48b0*/  UMOV UR35, UR11 ;  /* 0x0000000b00237c82 */ /* 0x000fe20008000000 */
[----:B------:R-:W-:Y:S01]  /*48c0*/  UMOV UR34, UR10 ;  /* 0x0000000a00227c82 */ /* 0x000fe20008000000 */
[----:B------:R-:W-:Y:S01]  /*48d0*/  UMOV UR27, UR11 ;  /* 0x0000000b001b7c82 */ /* 0x000fe20008000000 */
[----:B------:R-:W-:Y:S01]  /*48e0*/  UMOV UR26, UR10 ;  /* 0x0000000a001a7c82 */ /* 0x000fe20008000000 */
[----:B------:R-:W-:Y:S01]  /*48f0*/  UMOV UR19, UR11 ;  /* 0x0000000b00137c82 */ /* 0x000fe20008000000 */
[----:B------:R-:W-:Y:S01]  /*4900*/  UMOV UR18, UR10 ;  /* 0x0000000a00127c82 */ /* 0x000fe20008000000 */
[----:B---3--:R-:W-:Y:S01]  /*4910*/  UMOV UR44, UR12 ;  /* 0x0000000c002c7c82 */ /* 0x008fe20008000000 */
[----:B------:R-:W-:Y:S01]  /*4920*/  UMOV UR36, UR12 ;  /* 0x0000000c00247c82 */ /* 0x000fe20008000000 */
[----:B------:R1:W-:Y:S01]  /*4930*/  UTMASTG.4D [UR8], [UR4] ;  /* 0x00000008040073b5 */ /* 0x0003e20008018000 */
[----:B------:R-:W-:Y:S01]  /*4940*/  UMOV UR28, UR12 ;  /* 0x0000000c001c7c82 */ /* 0x000fe20008000000 */
[----:B------:R-:W-:Y:S01]  /*4950*/  UMOV UR20, UR12 ;  /* 0x0000000c00147c82 */ /* 0x000fe20008000000 */
[----:B------:R2:W-:Y:S01]  /*4960*/  UTMASTG.4D [UR40], [UR4] ;  /* 0x00000028040073b5 */ /* 0x0005e20008018000 */
[----:B------:R2:W-:Y:S01]  /*4970*/  UTMASTG.4D [UR32], [UR4] ;  /* 0x00000020040073b5 */ /* 0x0005e20008018000 */
[----:B-1----:R-:W-:-:S02]  /*4980*/  UMOV UR8, UR13 ;  /* 0x0000000d00087c82 */ /* 0x002fc40008000000 */
[----:B------:R2:W-:Y:S01]  /*4990*/  UTMASTG.4D [UR8], [UR6] ;  /* 0x00000008060073b5 */ /* 0x0005e20008018000 */
[----:B------:R2:W-:Y:S01]  /*49a0*/  UTMASTG.4D [UR24], [UR6] ;  /* 0x00000018060073b5 */ /* 0x0005e20008018000 */
[----:B------:R2:W-:Y:S02]  /*49b0*/  UTMASTG.4D [UR16], [UR6] ;  /* 0x00000010060073b5 */ /* 0x0005e40008018000 */
[----:B--2---:R0:W-:Y:S02]  /*49c0*/  UTMACMDFLUSH ;  /* 0x00000000000079b7 */ /* 0x0041e40000000000 */
.L_x_31:
[----:B------:R-:W-:Y:S05]  /*49d0*/  BSYNC B0 ;  /* 0x0000000000007941 */ /* 0x000fea0003800000 */
.L_x_30:
[----:B------:R-:W-:-:S04]  /*49e0*/  DEPBAR.LE SB0, 0x0 ;  /* 0x000080000000791a */ /* 0x000fc80000000000 */
[----:B------:R-:W-:Y:S05]  /*49f0*/  EXIT ;  /* 0x000000000000794d */ /* 0x000fea0003800000 */
.L_x_4:
[----:B------:R-:W-:-:S08]  /*4a00*/  NOP ;  /* 0x0000000000007918 */ /* 0x000fd00000000000 */
[----:B------:R-:W1:-:S00]  /*4a10*/  USETMAXREG.DEALLOC.CTAPOOL 0x18 ;  /* 0x00000018000079c8 */ /* 0x000e4000080e0500 */
[----:B-1----:R-:W-:Y:S01]  /*4a20*/  LOP3.LUT R2, R0, 0x3, RZ, 0xc0, !PT ;  /* 0x0000000300027812 */ /* 0x002fe200078ec0ff */
[----:B------:R-:W-:-:S05]  /*4a30*/  IMAD.MOV.U32 R0, RZ, RZ, RZ ;  /* 0x000000ffff007224 */ /* 0x000fca00078e00ff */
[----:B------:R-:W1:Y:S02]  /*4a40*/  SHFL.IDX PT, R2, R2, RZ, 0x1f ;  /* 0x00001fff02027589 */ /* 0x000e6400000e0000 */
[----:B-1----:R-:W-:-:S13]  /*4a50*/  ISETP.NE.AND P0, PT, R2, RZ, PT ;  /* 0x000000ff0200720c */ /* 0x002fda0003f05270 */
[----:B------:R-:W-:Y:S05]  /*4a60*/  @!P0 BRA `(.L_x_32) ;  /* 0x0000000800bc8947 */ /* 0x000fea0003800000 */
[----:B------:R-:W-:-:S13]  /*4a70*/  ISETP.NE.AND P0, PT, R2, 0x1, PT ;  /* 0x000000010200780c */ /* 0x000fda0003f05270 */
[----:B------:R-:W-:Y:S05]  /*4a80*/  @P0 EXIT ;  /* 0x000000000000094d */ /* 0x000fea0003800000 */
[----:B------:R-:W1:Y:S02]  /*4a90*/  S2UR UR11, SR_CTAID.Z ;  /* 0x00000000000b79c3 */ /* 0x000e640000002700 */
[----:B-1----:R-:W-:-:S13]  /*4aa0*/  ISETP.LE.AND P0, PT, RZ, UR11, PT ;  /* 0x0000000bff007c0c */ /* 0x002fda000bf03270 */
[----:B------:R-:W-:Y:S05]  /*4ab0*/  @!P0 EXIT ;  /* 0x000000000000894d */ /* 0x000fea0003800000 */
[----:B------:R-:W1:Y:S01]  /*4ac0*/  S2UR UR10, SR_CTAID.Y ;  /* 0x00000000000a79c3 */ /* 0x000e620000002600 */
[----:B------:R-:W-:Y:S01]  /*4ad0*/  ULDC UR12, c[0x0][0x280] ;  /* 0x0000a000000c7ab9 */ /* 0x000fe20000000800 */
[----:B------:R-:W-:Y:S01]  /*4ae0*/  ULDC.64 UR8, c[0x0][0x2d8] ;  /* 0x0000b60000087ab9 */ /* 0x000fe20000000a00 */
[----:B------:R-:W-:Y:S02]  /*4af0*/  UISETP.GE.AND UP0, UPT, UR12, 0x1, UPT ;  /* 0x000000010c00788c */ /* 0x000fe4000bf06270 */
[----:B------:R-:W-:Y:S01]  /*4b00*/  USHF.R.S32.HI UR6, URZ, 0x1f, UR11 ;  /* 0x0000001f3f067899 */ /* 0x000fe2000801140b */
[----:B------:R-:W-:-:S03]  /*4b10*/  ELECT P0, URZ, PT ;  /* 0x00000000003f782f */ /* 0x000fc60003800000 */
[----:B------:R-:W-:Y:S01]  /*4b20*/  PLOP3.LUT P1, PT, PT, PT, UP0, 0x80, 0x0 ;  /* 0x000000000000781c */ /* 0x000fe20003f2f008 */
[----:B-1----:R-:W-:-:S04]  /*4b30*/  USHF.R.S32.HI UR4, URZ, 0x1f, UR10 ;  /* 0x0000001f3f047899 */ /* 0x002fc8000801140a */
[----:B------:R-:W-:Y:S02]  /*4b40*/  UIMAD UR7, UR4, UR8, URZ ;  /* 0x00000008040772a4 */ /* 0x000fe4000f8e023f */
[----:B------:R-:W-:Y:S02]  /*4b50*/  UIMAD.WIDE.U32 UR4, UR10, UR8, URZ ;  /* 0x000000080a0472a5 */ /* 0x000fe4000f8e003f */
[----:B------:R-:W-:-:S03]  /*4b60*/  UIMAD UR7, UR10, UR9, UR7 ;  /* 0x000000090a0772a4 */ /* 0x000fc6000f8e0207 */
[----:B------:R-:W-:Y:S01]  /*4b70*/  ULDC.64 UR8, c[0x0][0x2e0] ;  /* 0x0000b80000087ab9 */ /* 0x000fe20000000a00 */
[----:B------:R-:W-:Y:S02]  /*4b80*/  UIADD3 UR5, UR5, UR7, URZ ;  /* 0x0000000705057290 */ /* 0x000fe4000fffe03f */
[----:B------:R-:W-:-:S04]  /*4b90*/  UIMAD UR6, UR6, UR8, URZ ;  /* 0x00000008060672a4 */ /* 0x000fc8000f8e023f */
[----:B------:R-:W-:Y:S02]  /*4ba0*/  UIMAD UR10, UR11, UR9, UR6 ;  /* 0x000000090b0a72a4 */ /* 0x000fe4000f8e0206 */
[----:B------:R-:W-:Y:S01]  /*4bb0*/  UIMAD.WIDE.U32 UR6, UR11, UR8, UR4 ;  /* 0x000000080b0672a5 */ /* 0x000fe2000f8e0004 */
[----:B------:R-:W-:Y:S11]  /*4bc0*/  @!P1 EXIT ;  /* 0x000000000000994d */ /* 0x000ff60003800000 */
[----:B------:R-:W-:Y:S02]  /*4bd0*/  UIADD3 UR4, UR12, 0x3f, URZ ;  /* 0x0000003f0c047890 */ /* 0x000fe4000fffe03f */
[----:B------:R-:W-:Y:S02]  /*4be0*/  UISETP.GE.AND UP0, UPT, UR12, 0x41, UPT ;  /* 0x000000410c00788c */ /* 0x000fe4000bf06270 */
[----:B------:R-:W-:Y:S02]  /*4bf0*/  USHF.R.S32.HI UR5, URZ, 0x1f, UR4 ;  /* 0x0000001f3f057899 */ /* 0x000fe40008011404 */
[----:B------:R-:W-:Y:S02]  /*4c00*/  UIADD3 UR10, UR7, UR10, URZ ;  /* 0x0000000a070a7290 */ /* 0x000fe4000fffe03f */
[----:B------:R-:W-:Y:S01]  /*4c10*/  ULEA.HI UR5, UR5, UR4, URZ, 0x6 ;  /* 0x0000000405057291 */ /* 0x000fe2000f8f303f */
[----:B------:R-:W-:Y:S02]  /*4c20*/  PLOP3.LUT P1, PT, PT, PT, UP0, 0x80, 0x0 ;  /* 0x000000000000781c */ /* 0x000fe40003f2f008 */
[----:B------:R-:W-:Y:S01]  /*4c30*/  UMOV UR4, URZ ;  /* 0x0000003f00047c82 */ /* 0x000fe20008000000 */
[----:B------:R-:W-:-:S04]  /*4c40*/  USHF.R.S32.HI UR5, URZ, 0x6, UR5 ;  /* 0x000000063f057899 */ /* 0x000fc80008011405 */
[----:B------:R-:W-:-:S04]  /*4c50*/  UISETP.LT.AND UP1, UPT, UR5, 0x1, UPT ;  /* 0x000000010500788c */ /* 0x000fc8000bf21270 */
[----:B------:R-:W-:-:S04]  /*4c60*/  USEL UR11, UR5, 0x1, !UP1 ;  /* 0x00000001050b7887 */ /* 0x000fc8000c800000 */
[----:B------:R-:W-:Y:S01]  /*4c70*/  ULOP3.LUT UR21, UR11, 0x1, URZ, 0xc0, !UPT ;  /* 0x000000010b157892 */ /* 0x000fe2000f8ec03f */
[----:B------:R-:W-:Y:S11]  /*4c80*/  @!P1 BRA `(.L_x_33) ;  /* 0x0000000400789947 */ /* 0x000ff60003800000 */
[----:B------:R-:W-:Y:S01]  /*4c90*/  ULDC.64 UR16, c[0x0][0x2c0] ;  /* 0x0000b00000107ab9 */ /* 0x000fe20000000a00 */
[----:B------:R-:W-:Y:S02]  /*4ca0*/  UIADD3 UR11, UR11, -UR21, URZ ;  /* 0x800000150b0b7290 */ /* 0x000fe4000fffe03f */
[----:B------:R-:W-:Y:S01]  /*4cb0*/  ULEA UR16, UP0, UR6, UR16, 0x2 ;  /* 0x0000001006107291 */ /* 0x000fe2000f80103f */
[----:B------:R-:W-:Y:S01]  /*4cc0*/  UMOV UR4, URZ ;  /* 0x0000003f00047c82 */ /* 0x000fe20008000000 */
[----:B------:R-:W-:Y:S02]  /*4cd0*/  UMOV UR5, URZ ;  /* 0x0000003f00057c82 */ /* 0x000fe40008000000 */
[----:B------:R-:W-:Y:S02]  /*4ce0*/  ULEA.HI.X UR17, UR6, UR17, UR10, 0x2, UP0 ;  /* 0x0000001106117291 */ /* 0x000fe400080f140a */
[----:B------:R-:W-:Y:S02]  /*4cf0*/  UIADD3 UR12, UP0, UR16, 0x3000, URZ ;  /* 0x00003000100c7890 */ /* 0x000fe4000ff1e03f */
[----:B------:R-:W-:-:S02]  /*4d00*/  UIADD3 UR14, UP1, UR16, 0x6000, URZ ;  /* 0x00006000100e7890 */ /* 0x000fc4000ff3e03f */
[----:B------:R-:W-:Y:S02]  /*4d10*/  UIADD3 UR16, UP2, UR16, 0x9000, URZ ;  /* 0x0000900010107890 */ /* 0x000fe4000ff5e03f */
[----:B------:R-:W-:Y:S02]  /*4d20*/  UIADD3.X UR13, URZ, UR17, URZ, UP0, !UPT ;  /* 0x000000113f0d7290 */ /* 0x000fe400087fe43f */
[----:B------:R-:W-:Y:S02]  /*4d30*/  UIADD3.X UR15, URZ, UR17, URZ, UP1, !UPT ;  /* 0x000000113f0f7290 */ /* 0x000fe40008ffe43f */
[----:B------:R-:W-:Y:S01]  /*4d40*/  UIADD3.X UR17, URZ, UR17, URZ, UP2, !UPT ;  /* 0x000000113f117290 */ /* 0x000fe200097fe43f */
[----:B------:R-:W-:-:S11]  /*4d50*/  ULDC.64 UR22, c[0x0][0x2c0] ;  /* 0x0000b00000167ab9 */ /* 0x000fd60000000a00 */
.L_x_46:
[----:B------:R-:W-:Y:S01]  /*4d60*/  UIMAD UR8, UR4, 0x3000, URZ ;  /* 0x00003000040878a4 */ /* 0x000fe2000f8e023f */
[----:B------:R-:W-:Y:S01]  /*4d70*/  BAR.SYNC.DEFER_BLOCKING 0xd, 0xa0 ;  /* 0x0342800000007b1d */ /* 0x000fe20000010000 */
[----:B------:R-:W-:Y:S02]  /*4d80*/  UIMAD UR18, UR5, 0x1800, URZ ;  /* 0x00001800051278a4 */ /* 0x000fe4000f8e023f */
[----:B------:R-:W-:Y:S02]  /*4d90*/  UIMAD.WIDE UR26, UR8, 0x4, UR12 ;  /* 0x00000004081a78a5 */ /* 0x000fe4000f8e020c */
[----:B------:R-:W-:Y:S01]  /*4da0*/  UIMAD.WIDE UR24, UR8, 0x4, UR14 ;  /* 0x00000004081878a5 */ /* 0x000fe2000f8e020e */
[----:B------:R-:W-:Y:S01]  /*4db0*/  BSSY B0, `(.L_x_34) ;  /* 0x0000010000007945 */ /* 0x000fe20003800000 */
[----:B------:R-:W-:-:S03]  /*4dc0*/  UIMAD.WIDE UR8, UR8, 0x4, UR16 ;  /* 0x00000004080878a5 */ /* 0x000fc6000f8e0210 */
[----:B------:R-:W-:Y:S09]  /*4dd0*/  @!P0 BRA `(.L_x_35) ;  /* 0x0000000000348947 */ /* 0x000ff20003800000 */
[----:B------:R-:W1:Y:S01]  /*4de0*/  S2UR UR20, SR_CgaCtaId ;  /* 0x00000000001479c3 */ /* 0x000e620000008800 */
[----:B------:R-:W-:Y:S01]  /*4df0*/  UIADD3 UR28, UP0, UR18, UR6, URZ ;  /* 0x00000006121c7290 */ /* 0x000fe2000ff1e03f */
[----:B------:R-:W-:-:S03]  /*4e00*/  UMOV UR19, 0x400 ;  /* 0x0000040000137882 */ /* 0x000fc60000000000 */
[----:B------:R-:W-:Y:S02]  /*4e10*/  ULEA.HI.X.SX32 UR29, UR18, UR10, 0x1, UP0 ;  /* 0x0000000a121d7291 */ /* 0x000fe400080f0e3f */
[----:B------:R-:W-:-:S04]  /*4e20*/  ULEA UR30, UP0, UR28, UR22, 0x2 ;  /* 0x000000161c1e7291 */ /* 0x000fc8000f80103f */
[----:B------:R-:W-:-:S03]  /*4e30*/  ULEA.HI.X UR31, UR28, UR23, UR29, 0x2, UP0 ;  /* 0x000000171c1f7291 */ /* 0x000fc600080f141d */
[----:B------:R-:W-:Y:S01]  /*4e40*/  UMOV UR28, 0x0 ;  /* 0x00000000001c7882 */ /* 0x000fe20000000000 */
[----:B------:R-:W-:Y:S01]  /*4e50*/  UMOV UR29, 0x14f00000 ;  /* 0x14f00000001d7882 */ /* 0x000fe20000000000 */
[----:B-1----:R-:W-:-:S03]  /*4e60*/  ULEA UR19, UR20, UR19, 0x18 ;  /* 0x0000001314137291 */ /* 0x002fc6000f8ec03f */
[----:B------:R-:W-:Y:S01]  /*4e70*/  UMOV UR20, 0x300 ;  /* 0x0000030000147882 */ /* 0x000fe20000000000 */
[----:B------:R-:W-:-:S09]  /*4e80*/  UIADD3 UR19, UR19, 0xc000, URZ ;  /* 0x0000c00013137890 */ /* 0x000fd2000fffe03f */
[----:B------:R1:W-:Y:S02]  /*4e90*/  UBLKRED.G.S.ADD.F32.RN [UR30], [UR19], UR20, desc[UR28] ;  /* 0x00001c1e130073bb */ /* 0x0003e400080a1414 */
[----:B-1----:R0:W-:Y:S02]  /*4ea0*/  UTMACMDFLUSH ;  /* 0x00000000000079b7 */ /* 0x0021e40000000000 */
.L_x_35:
[----:B------:R-:W-:Y:S05]  /*4eb0*/  BSYNC B0 ;  /* 0x0000000000007941 */ /* 0x000fea0003800000 */
.L_x_34:
[----:B------:R-:W-:Y:S06]  /*4ec0*/  BAR.SYNC.DEFER_BLOCKING 0xe, 0xa0 ;  /* 0x0382800000007b1d */ /* 0x000fec0000010000 */
[----:B------:R-:W-:Y:S04]  /*4ed0*/  BSSY B0, `(.L_x_36) ;  /* 0x000000c000007945 */ /* 0x000fe80003800000 */
[----:B------:R-:W-:Y:S05]  /*4ee0*/  @!P0 BRA `(.L_x_37) ;  /* 0x0000000000288947 */ /* 0x000fea0003800000 */
[----:B------:R-:W1:Y:S01]  /*4ef0*/  S2UR UR20, SR_CgaCtaId ;  /* 0x00000000001479c3 */ /* 0x000e620000008800 */
[----:B------:R-:W-:Y:S01]  /*4f00*/  UMOV UR19, 0x400 ;  /* 0x0000040000137882 */ /* 0x000fe20000000000 */
[----:B------:R-:W-:Y:S01]  /*4f10*/  UMOV UR28, 0x0 ;  /* 0x00000000001c7882 */ /* 0x000fe20000000000 */
[----:B------:R-:W-:Y:S01]  /*4f20*/  UMOV UR29, 0x14f00000 ;  /* 0x14f00000001d7882 */ /* 0x000fe20000000000 */
[----:B-1----:R-:W-:-:S03]  /*4f30*/  ULEA UR19, UR20, UR19, 0x18 ;  /* 0x0000001314137291 */ /* 0x002fc6000f8ec03f */
[----:B------:R-:W-:Y:S01]  /*4f40*/  UMOV UR20, 0x300 ;  /* 0x0000030000147882 */ /* 0x000fe20000000000 */
[----:B------:R-:W-:-:S09]  /*4f50*/  UIADD3 UR19, UR19, 0xf000, URZ ;  /* 0x0000f00013137890 */ /* 0x000fd2000fffe03f */
[----:B------:R1:W-:Y:S01]  /*4f60*/  UBLKRED.G.S.ADD.F32.RN [UR26], [UR19], UR20, desc[UR28] ;  /* 0x00001c1a130073bb */ /* 0x0003e200080a1414 */
[----:B------:R0:W-:Y:S01]  /*4f70*/  UTMACMDFLUSH ;  /* 0x00000000000079b7 */ /* 0x0001e20000000000 */
[----:B-1----:R-:W-:-:S04]  /*4f80*/  DEPBAR.LE SB0, 0x1 ;  /* 0x000080400000791a */ /* 0x002fc80000000000 */
.L_x_37:
[----:B------:R-:W-:Y:S05]  /*4f90*/  BSYNC B0 ;  /* 0x0000000000007941 */ /* 0x000fea0003800000 */
.L_x_36:
[----:B------:R-:W-:Y:S06]  /*4fa0*/  BAR.ARV 0xa, 0xa0 ;  /* 0x0282800000007b1d */ /* 0x000fec0000002000 */
[----:B------:R-:W-:Y:S04]  /*4fb0*/  BSSY B0, `(.L_x_38) ;  /* 0x0000003000007945 */ /* 0x000fe80003800000 */
[----:B------:R-:W-:Y:S05]  /*4fc0*/  @!P0 BRA `(.L_x_39) ;  /* 0x0000000000048947 */ /* 0x000fea0003800000 */
[----:B------:R-:W-:-:S04]  /*4fd0*/  DEPBAR.LE SB0, 0x0 ;  /* 0x000080000000791a */ /* 0x000fc80000000000 */
.L_x_39:
[----:B------:R-:W-:Y:S05]  /*4fe0*/  BSYNC B0 ;  /* 0x0000000000007941 */ /* 0x000fea0003800000 */
.L_x_38:
[----:B------:R-:W-:Y:S06]  /*4ff0*/  BAR.ARV 0xb, 0xa0 ;  /* 0x02c2800000007b1d */ /* 0x000fec0000002000 */
[----:B------:R-:W-:Y:S02]  /*5000*/  BSSY B0, `(.L_x_40) ;  /* 0x000000c000007945 */ /* 0x000fe40003800000 */
[----:B------:R-:W-:Y:S06]  /*5010*/  BAR.SYNC.DEFER_BLOCKING 0xd, 0xa0 ;  /* 0x0342800000007b1d */ /* 0x000fec0000010000 */
        /* <DEDUP_REMOVED lines=8> */
[----:B------:R1:W-:Y:S02]  /*50a0*/  UBLKRED.G.S.ADD.F32.RN [UR24], [UR19], UR20, desc[UR26] ;  /* 0x00001a18130073bb */ /* 0x0003e400080a1414 */
[----:B-1----:R0:W-:Y:S02]  /*50b0*/  UTMACMDFLUSH ;  /* 0x00000000000079b7 */ /* 0x0021e40000000000 */
.L_x_41:
[----:B------:R-:W-:Y:S05]  /*50c0*/  BSYNC B0 ;  /* 0x0000000000007941 */ /* 0x000fea0003800000 */
.L_x_40:
        /* <DEDUP_REMOVED lines=13> */
.L_x_43:
[----:B------:R-:W-:Y:S05]  /*51a0*/  BSYNC B0 ;  /* 0x0000000000007941 */ /* 0x000fea0003800000 */
.L_x_42:
[----:B------:R-:W-:Y:S01]  /*51b0*/  UIADD3 UR11, UR11, -0x2, URZ ;  /* 0xfffffffe0b0b7890 */ /* 0x000fe2000fffe03f */
[----:B------:R-:W-:Y:S06]  /*51c0*/  BAR.ARV 0xa, 0xa0 ;  /* 0x0282800000007b1d */ /* 0x000fec0000002000 */
[----:B------:R-:W-:Y:S01]  /*51d0*/  BSSY B0, `(.L_x_44) ;  /* 0x0000004000007945 */ /* 0x000fe20003800000 */
[----:B------:R-:W-:-:S03]  /*51e0*/  ISETP.NE.AND P1, PT, RZ, UR11, PT ;  /* 0x0000000bff007c0c */ /* 0x000fc6000bf25270 */
[----:B------:R-:W-:Y:S10]  /*51f0*/  @!P0 BRA `(.L_x_45) ;  /* 0x0000000000048947 */ /* 0x000ff40003800000 */
[----:B------:R-:W-:-:S04]  /*5200*/  DEPBAR.LE SB0, 0x0 ;  /* 0x000080000000791a */ /* 0x000fc80000000000 */
.L_x_45:
[----:B------:R-:W-:Y:S05]  /*5210*/  BSYNC B0 ;  /* 0x0000000000007941 */ /* 0x000fea0003800000 */
.L_x_44:
[----:B------:R-:W-:Y:S06]  /*5220*/  BAR.ARV 0xb, 0xa0 ;  /* 0x02c2800000007b1d */ /* 0x000fec0000002000 */
[----:B------:R-:W-:Y:S02]  /*5230*/  UIADD3 UR5, UR5, 0x2, URZ ;  /* 0x0000000205057890 */ /* 0x000fe4000fffe03f */
[----:B------:R-:W-:Y:S01]  /*5240*/  UIADD3 UR4, UR4, 0x1, URZ ;  /* 0x0000000104047890 */ /* 0x000fe2000fffe03f */
[----:B------:R-:W-:Y:S11]  /*5250*/  @P1 BRA `(.L_x_46) ;  /* 0xfffffff800c01947 */ /* 0x000ff6000383ffff */
[----:B------:R-:W-:-:S12]  /*5260*/  UIADD3 UR4, UR18, 0x3000, URZ ;  /* 0x0000300012047890 */ /* 0x000fd8000fffe03f */
.L_x_33:
[----:B------:R-:W-:-:S13]  /*5270*/  ISETP.NE.AND P1, PT, RZ, UR21, PT ;  /* 0x00000015ff007c0c */ /* 0x000fda000bf25270 */
[----:B------:R-:W-:Y:S05]  /*5280*/  @!P1 EXIT ;  /* 0x000000000000994d */ /* 0x000fea0003800000 */
[----:B------:R-:W-:Y:S06]  /*5290*/  BAR.SYNC.DEFER_BLOCKING 0xd, 0xa0 ;  /* 0x0342800000007b1d */ /* 0x000fec0000010000 */
[----:B------:R-:W-:Y:S04]  /*52a0*/  BSSY B0, `(.L_x_47) ;  /* 0x0000010000007945 */ /* 0x000fe80003800000 */
[----:B------:R-:W-:Y:S05]  /*52b0*/  @!P0 BRA `(.L_x_48) ;  /* 0x0000000000388947 */ /* 0x000fea0003800000 */
[----:B------:R-:W1:Y:S01]  /*52c0*/  S2UR UR11, SR_CgaCtaId ;  /* 0x00000000000b79c3 */ /* 0x000e620000008800 */
[----:B------:R-:W-:Y:S01]  /*52d0*/  UIADD3 UR12, UP0, UR4, UR6, URZ ;  /* 0x00000006040c7290 */ /* 0x000fe2000ff1e03f */
[----:B------:R-:W-:Y:S01]  /*52e0*/  UMOV UR5, 0x400 ;  /* 0x0000040000057882 */ /* 0x000fe20000000000 */
[----:B------:R-:W-:Y:S02]  /*52f0*/  ULDC.64 UR8, c[0x0][0x2c0] ;  /* 0x0000b00000087ab9 */ /* 0x000fe40000000a00 */
        /* <DEDUP_REMOVED lines=10> */
.L_x_48:
[----:B------:R-:W-:Y:S05]  /*53a0*/  BSYNC B0 ;  /* 0x0000000000007941 */ /* 0x000fea0003800000 */
.L_x_47:
[----:B------:R-:W-:Y:S06]  /*53b0*/  BAR.SYNC.DEFER_BLOCKING 0xe, 0xa0 ;  /* 0x0382800000007b1d */ /* 0x000fec0000010000 */
[----:B------:R-:W-:Y:S04]  /*53c0*/  BSSY B0, `(.L_x_49) ;  /* 0x0000012000007945 */ /* 0x000fe80003800000 */
[----:B------:R-:W-:Y:S05]  /*53d0*/  @!P0 BRA `(.L_x_50) ;  /* 0x0000000000408947 */ /* 0x000fea0003800000 */
[----:B------:R-:W1:Y:S01]  /*53e0*/  S2UR UR12, SR_CgaCtaId ;  /* 0x00000000000c79c3 */ /* 0x000e620000008800 */
[----:B------:R-:W-:Y:S01]  /*53f0*/  UIADD3 UR5, UR4, 0xc00, URZ ;  /* 0x00000c0004057890 */ /* 0x000fe2000fffe03f */
[----:B------:R-:W-:Y:S01]  /*5400*/  UMOV UR11, 0x400 ;  /* 0x00000400000b7882 */ /* 0x000fe20000000000 */
[----:B------:R-:W-:Y:S02]  /*5410*/  ULDC.64 UR8, c[0x0][0x2c0] ;  /* 0x0000b00000087ab9 */ /* 0x000fe40000000a00 */
[----:B------:R-:W-:-:S04]  /*5420*/  UIADD3 UR13, UP0, UR5, UR6, URZ ;  /* 0x00000006050d7290 */ /* 0x000fc8000ff1e03f */
        /* <DEDUP_REMOVED lines=11> */
.L_x_50:
[----:B------:R-:W-:Y:S05]  /*54e0*/  BSYNC B0 ;  /* 0x0000000000007941 */ /* 0x000fea0003800000 */
.L_x_49:
[----:B------:R-:W-:Y:S06]  /*54f0*/  BAR.ARV 0xa, 0xa0 ;  /* 0x0282800000007b1d */ /* 0x000fec0000002000 */
[----:B------:R-:W-:Y:S04]  /*5500*/  BSSY B0, `(.L_x_51) ;  /* 0x0000003000007945 */ /* 0x000fe80003800000 */
[----:B------:R-:W-:Y:S05]  /*5510*/  @!P0 BRA `(.L_x_52) ;  /* 0x0000000000048947 */ /* 0x000fea0003800000 */
[----:B------:R-:W-:-:S04]  /*5520*/  DEPBAR.LE SB0, 0x0 ;  /* 0x000080000000791a */ /* 0x000fc80000000000 */
.L_x_52:
[----:B------:R-:W-:Y:S05]  /*5530*/  BSYNC B0 ;  /* 0x0000000000007941 */ /* 0x000fea0003800000 */
.L_x_51:
[----:B------:R-:W-:Y:S06]  /*5540*/  BAR.ARV 0xb, 0xa0 ;  /* 0x02c2800000007b1d */ /* 0x000fec0000002000 */
[----:B------:R-:W-:Y:S05]  /*5550*/  EXIT ;  /* 0x000000000000794d */ /* 0x000fea0003800000 */
.L_x_32:
[----:B------:R-:W1:Y:S01]  /*5560*/  S2UR UR21, SR_CTAID.Z ;  /* 0x00000000001579c3 */ /* 0x000e620000002700 */
[----:B------:R-:W-:Y:S01]  /*5570*/  IMAD.MOV.U32 R9, RZ, RZ, 0x1 ;  /* 0x00000001ff097424 */ /* 0x000fe200078e00ff */
[----:B-1----:R-:W-:-:S13]  /*5580*/  ISETP.LE.AND P0, PT, RZ, UR21, PT ;  /* 0x00000015ff007c0c */ /* 0x002fda000bf03270 */
[----:B------:R-:W-:Y:S05]  /*5590*/  @!P0 BRA `(.L_x_53) ;  /* 0x00000020000c8947 */ /* 0x000fea0003800000 */
[----:B------:R-:W1:Y:S01]  /*55a0*/  S2UR UR20, SR_CTAID.Y ;  /* 0x00000000001479c3 */ /* 0x000e620000002600 */
[----:B------:R-:W-:Y:S01]  /*55b0*/  ULDC.64 UR6, c[0x0][0x718] ;  /* 0x0001c60000067ab9 */ /* 0x000fe20000000a00 */
[----:B------:R-:W-:Y:S01]  /*55c0*/  ULDC.64 UR10, c[0x0][0x730] ;  /* 0x0001cc00000a7ab9 */ /* 0x000fe20000000a00 */
[----:B------:R-:W-:Y:S01]  /*55d0*/  ULDC.64 UR12, c[0x0][0x720] ;  /* 0x0001c800000c7ab9 */ /* 0x000fe20000000a00 */
[----:B------:R-:W-:Y:S01]  /*55e0*/  ULDC.64 UR14, c[0x0][0x738] ;  /* 0x0001ce00000e7ab9 */ /* 0x000fe20000000a00 */
[----:B------:R-:W-:Y:S01]  /*55f0*/  ELECT P0, URZ, PT ;  /* 0x00000000003f782f */ /* 0x000fe20003800000 */
[----:B------:R-:W-:Y:S01]  /*5600*/  BSSY B0, `(.L_x_53) ;  /* 0x00001fc000007945 */ /* 0x000fe20003800000 */
[----:B------:R-:W-:Y:S01]  /*5610*/  IMAD.MOV.U32 R0, RZ, RZ, RZ ;  /* 0x000000ffff007224 */ /* 0x000fe200078e00ff */
[----:B-1----:R-:W-:Y:S02]  /*5620*/  USHF.R.S32.HI UR9, URZ, 0x1f, UR20 ;  /* 0x0000001f3f097899 */ /* 0x002fe40008011414 */
[----:B------:R-:W-:-:S02]  /*5630*/  UIMAD.WIDE.U32 UR4, UR20, UR6, URZ ;  /* 0x00000006140472a5 */ /* 0x000fc4000f8e003f */
[----:B------:R-:W-:Y:S02]  /*5640*/  UIMAD UR6, UR9, UR6, URZ ;  /* 0x00000006090672a4 */ /* 0x000fe4000f8e023f */
[----:B------:R-:W-:Y:S02]  /*5650*/  UIMAD UR9, UR9, UR10, URZ ;  /* 0x0000000a090972a4 */ /* 0x000fe4000f8e023f */
[----:B------:R-:W-:Y:S02]  /*5660*/  UIMAD UR8, UR20, UR7, UR6 ;  /* 0x00000007140872a4 */ /* 0x000fe4000f8e0206 */
[----:B------:R-:W-:Y:S02]  /*5670*/  UIMAD.WIDE.U32 UR6, UR20, UR10, URZ ;  /* 0x0000000a140672a5 */ /* 0x000fe4000f8e003f */
[----:B------:R-:W-:Y:S02]  /*5680*/  UIMAD UR10, UR20, UR11, UR9 ;  /* 0x0000000b140a72a4 */ /* 0x000fe4000f8e0209 */
[----:B------:R-:W-:Y:S01]  /*5690*/  USHF.R.S32.HI UR11, URZ, 0x1f, UR21 ;  /* 0x0000001f3f0b7899 */ /* 0x000fe20008011415 */
[----:B------:R-:W-:Y:S01]  /*56a0*/  ULDC UR9, c[0x0][0x2e8] ;  /* 0x0000ba0000097ab9 */ /* 0x000fe20000000800 */
[----:B------:R-:W-:-:S02]  /*56b0*/  UIADD3 UR5, UR5, UR8, URZ ;  /* 0x0000000805057290 */ /* 0x000fc4000fffe03f */
[----:B------:R-:W-:Y:S02]  /*56c0*/  UISETP.NE.AND UP0, UPT, UR9, 0x1, UPT ;  /* 0x000000010900788c */ /* 0x000fe4000bf05270 */
[----:B------:R-:W-:Y:S02]  /*56d0*/  UIMAD UR9, UR11, UR12, URZ ;  /* 0x0000000c0b0972a4 */ /* 0x000fe4000f8e023f */
[----:B------:R-:W-:Y:S02]  /*56e0*/  UIADD3 UR7, UR7, UR10, URZ ;  /* 0x0000000a07077290 */ /* 0x000fe4000fffe03f */
[----:B------:R-:W-:Y:S02]  /*56f0*/  UIMAD UR11, UR11, UR14, URZ ;  /* 0x0000000e0b0b72a4 */ /* 0x000fe4000f8e023f */
[----:B------:R-:W-:Y:S02]  /*5700*/  UIMAD UR10, UR21, UR13, UR9 ;  /* 0x0000000d150a72a4 */ /* 0x000fe4000f8e0209 */
[----:B------:R-:W-:-:S02]  /*5710*/  UIMAD.WIDE.U32 UR8, UR21, UR12, UR4 ;  /* 0x0000000c150872a5 */ /* 0x000fc4000f8e0004 */
[----:B------:R-:W-:Y:S02]  /*5720*/  UIMAD UR4, UR21, UR15, UR11 ;  /* 0x0000000f150472a4 */ /* 0x000fe4000f8e020b */
[----:B------:R-:W-:Y:S02]  /*5730*/  UIMAD.WIDE.U32 UR6, UR21, UR14, UR6 ;  /* 0x0000000e150672a5 */ /* 0x000fe4000f8e0006 */
[----:B------:R-:W-:Y:S01]  /*5740*/  UIADD3 UR5, UR9, UR10, URZ ;  /* 0x0000000a09057290 */ /* 0x000fe2000fffe03f */
[----:B------:R-:W-:Y:S01]  /*5750*/  ULDC.64 UR14, c[0x0][0x700] ;  /* 0x0001c000000e7ab9 */ /* 0x000fe20000000a00 */
[----:B------:R-:W-:Y:S01]  /*5760*/  @UP0 ULDC UR11, c[0x0][0x2ec] ;  /* 0x0000bb00000b0ab9 */ /* 0x000fe20000000800 */
[----:B------:R-:W-:Y:S02]  /*5770*/  ULEA UR14, UP1, UR8, UR14, 0x2 ;  /* 0x0000000e080e7291 */ /* 0x000fe4000f82103f */
[----:B------:R-:W-:Y:S02]  /*5780*/  UIMAD.WIDE.U32 UR10, UR20, UR11, URZ ;  /* 0x0000000b140a72a5 */ /* 0x000fe4000f8e003f */
[----:B------:R-:W-:Y:S01]  /*5790*/  ULEA.HI.X UR15, UR8, UR15, UR5, 0x2, UP1 ;  /* 0x0000000f080f7291 */ /* 0x000fe200088f1405 */
[----:B------:R-:W-:-:S02]  /*57a0*/  UMOV UR12, UR20 ;  /* 0x00000014000c7c82 */ /* 0x000fc40008000000 */
[----:B------:R-:W-:Y:S02]  /*57b0*/  @UP0 ULDC UR5, c[0x0][0x2f0] ;  /* 0x0000bc0000050ab9 */ /* 0x000fe40000000800 */
[----:B------:R-:W-:Y:S01]  /*57c0*/  @UP0 USHF.R.U32.HI UR12, URZ, UR5, UR11 ;  /* 0x000000053f0c0299 */ /* 0x000fe2000801160b */
[----:B------:R-:W-:Y:S11]  /*57d0*/  @!P0 BRA `(.L_x_54) ;  /* 0x0000001c00788947 */ /* 0x000ff60003800000 */
[----:B------:R-:W1:Y:S01]  /*57e0*/  S2R R3, SR_CgaCtaId ;  /* 0x0000000000037919 */ /* 0x000e620000008800 */
[----:B------:R-:W-:Y:S01]  /*57f0*/  MOV R0, 0x400 ;  /* 0x0000040000007802 */ /* 0x000fe20000000f00 */
[----:B------:R-:W-:-:S03]  /*5800*/  IMAD.MOV.U32 R2, RZ, RZ, 0x1 ;  /* 0x00000001ff027424 */ /* 0x000fc600078e00ff */
[----:B-1----:R-:W-:Y:S02]  /*5810*/  LEA R0, R3, R0, 0x18 ;  /* 0x0000000003007211 */ /* 0x002fe400078ec0ff */
[----:B------:R-:W-:Y:S02]  /*5820*/  SHF.L.U32 R3, R2, 0x1f, RZ ;  /* 0x0000001f02037819 */ /* 0x000fe400000006ff */
[----:B------:R-:W1:Y:S02]  /*5830*/  S2R R2, SR_CTAID.X ;  /* 0x0000000000027919 */ /* 0x000e640000002500 */
[----:B------:R-:W2:Y:S02]  /*5840*/  SYNCS.PHASECHK.TRANS64.TRYWAIT P0, [R0+URZ+0x26820], R3 ;  /* 0x02682003000075a7 */ /* 0x000ea4000800017f */
[----:B-12---:R-:W-:Y:S05]  /*5850*/  @!P0 BRA `(.L_x_55) ;  /* 0x0000002000608947 */ /* 0x006fea0003800000 */
.L_x_85:
[----:B------:R-:W2:Y:S01]  /*5860*/  S2R R4, SR_TID.X ;  /* 0x0000000000047919 */ /* 0x000ea20000002100 */
[----:B------:R-:W-:Y:S02]  /*5870*/  IMAD.U32 R8, RZ, RZ, UR7 ;  /* 0x00000007ff087e24 */ /* 0x000fe4000f8e00ff */
[----:B------:R-:W-:Y:S02]  /*5880*/  IMAD.SHL.U32 R2, R2, 0x80, RZ ;  /* 0x0000008002027824 */ /* 0x000fe400078e00ff */
[----:B------:R-:W-:Y:S02]  /*5890*/  VIADD R8, R8, UR4 ;  /* 0x0000000408087c36 */ /* 0x000fe40008000000 */
[----:B------:R-:W-:Y:S01]  /*58a0*/  IMAD.MOV.U32 R9, RZ, RZ, 0x1 ;  /* 0x00000001ff097424 */ /* 0x000fe200078e00ff */
[----:B--2---:R-:W-:-:S04]  /*58b0*/  LOP3.LUT R4, R4, 0x7f, RZ, 0xc0, !PT ;  /* 0x0000007f04047812 */ /* 0x004fc800078ec0ff */
[----:B------:R-:W-:-:S13]  /*58c0*/  ISETP.NE.AND P0, PT, R4, RZ, PT ;  /* 0x000000ff0400720c */ /* 0x000fda0003f05270 */
[----:B------:R-:W-:Y:S05]  /*58d0*/  @P0 BRA `(.L_x_56) ;  /* 0x0000000000180947 */ /* 0x000fea0003800000 */
[----:B------:R-:W2:Y:S01]  /*58e0*/  S2R R4, SR_TID.X ;  /* 0x0000000000047919 */ /* 0x000ea20000002100 */
[----:B-1----:R-:W-:-:S04]  /*58f0*/  IMAD.MOV.U32 R3, RZ, RZ, 0x3100 ;  /* 0x00003100ff037424 */ /* 0x002fc800078e00ff */
[----:B------:R3:W-:Y:S01]  /*5900*/  SYNCS.ARRIVE.TRANS64 RZ, [R0+URZ+0x26810], R3 ;  /* 0x0268100300ff79a7 */ /* 0x0007e2000800003f */
[----:B--2---:R-:W-:-:S13]  /*5910*/  LOP3.LUT P1, RZ, R4, 0x1f, RZ, 0xc0, !PT ;  /* 0x0000001f04ff7812 */ /* 0x004fda000782c0ff */
[----:B---3--:R-:W-:Y:S05]  /*5920*/  @!P1 BRA `(.L_x_56) ;  /* 0x0000000000049947 */ /* 0x008fea0003800000 */
[----:B------:R-:W-:Y:S01]  /*5930*/  BPT.TRAP 0x1 ;  /* 0x000000040000795c */ /* 0x000fe20000300000 */
.L_x_56:
[----:B------:R-:W2:Y:S01]  /*5940*/  LDC.64 R6, c[0x0][0x198] ;  /* 0x00006600ff067b82 */ /* 0x000ea20000000a00 */
[----:B------:R-:W-:Y:S01]  /*5950*/  R2UR UR11, R2 ;  /* 0x00000000020b72ca */ /* 0x000fe200000e0000 */
[----:B------:R-:W-:Y:S01]  /*5960*/  UMOV UR35, URZ ;  /* 0x0000003f00237c82 */ /* 0x000fe20008000000 */
[----:B------:R-:W-:Y:S01]  /*5970*/  R2UR UR8, R0 ;  /* 0x00000000000872ca */ /* 0x000fe200000e0000 */
[----:B------:R-:W-:Y:S01]  /*5980*/  UMOV UR42, 0x0 ;  /* 0x00000000002a7882 */ /* 0x000fe20000000000 */
[----:B------:R-:W-:Y:S01]  /*5990*/  UMOV UR43, 0x14f00000 ;  /* 0x14f00000002b7882 */ /* 0x000fe20000000000 */
[----:B------:R-:W-:Y:S01]  /*59a0*/  UMOV UR34, URZ ;  /* 0x0000003f00227c82 */ /* 0x000fe20008000000 */
[----:B------:R-:W-:Y:S01]  /*59b0*/  UMOV UR36, UR20 ;  /* 0x0000001400247c82 */ /* 0x000fe20008000000 */
[----:B------:R-:W-:Y:S01]  /*59c0*/  UMOV UR37, UR21 ;  /* 0x0000001500257c82 */ /* 0x000fe20008000000 */
[----:B------:R-:W-:Y:S01]  /*59d0*/  UMOV UR26, 0x20 ;  /* 0x00000020001a7882 */ /* 0x000fe20000000000 */
[----:B------:R-:W-:Y:S01]  /*59e0*/  UMOV UR28, UR20 ;  /* 0x00000014001c7c82 */ /* 0x000fe20008000000 */
[----:B------:R-:W-:Y:S01]  /*59f0*/  UMOV UR29, UR21 ;  /* 0x00000015001d7c82 */ /* 0x000fe20008000000 */
[----:B------:R-:W-:Y:S01]  /*5a00*/  UMOV UR27, UR35 ;  /* 0x00000023001b7c82 */ /* 0x000fe20008000000 */
[----:B------:R-:W-:Y:S01]  /*5a10*/  UMOV UR18, 0x40 ;  /* 0x0000004000127882 */ /* 0x000fe20000000000 */
[----:B------:R-:W-:Y:S01]  /*5a20*/  UMOV UR19, UR35 ;  /* 0x0000002300137c82 */ /* 0x000fe20008000000 */
[----:B------:R-:W-:Y:S01]  /*5a30*/  UMOV UR5, 0x10 ;  /* 0x0000001000057882 */ /* 0x000fe20000000000 */
[----:B------:R-:W-:Y:S01]  /*5a40*/  UIADD3 UR32, UR8, 0x12000, URZ ;  /* 0x0001200008207890 */ /* 0x000fe2000fffe03f */
[----:B------:R-:W-:Y:S01]  /*5a50*/  IMAD.MOV.U32 R5, RZ, RZ, 0xc000 ;  /* 0x0000c000ff057424 */ /* 0x000fe200078e00ff */
[----:B------:R-:W-:Y:S01]  /*5a60*/  UIADD3 UR33, UR8, 0x26810, URZ ;  /* 0x0002681008217890 */ /* 0x000fe2000fffe03f */
[----:B------:R-:W-:Y:S01]  /*5a70*/  MOV R12, UR21 ;  /* 0x00000015000c7c02 */ /* 0x000fe20008000f00 */
[----:B------:R-:W-:Y:S01]  /*5a80*/  UIADD3 UR24, UR8, 0x13000, URZ ;  /* 0x0001300008187890 */ /* 0x000fe2000fffe03f */
[----:B------:R-:W-:Y:S01]  /*5a90*/  MOV R13, UR20 ;  /* 0x00000014000d7c02 */ /* 0x000fe20008000f00 */
[----:B------:R-:W-:Y:S01]  /*5aa0*/  UIADD3 UR16, UR8, 0x14000, URZ ;  /* 0x0001400008107890 */ /* 0x000fe2000fffe03f */
[----:B--2---:R-:W-:Y:S01]  /*5ab0*/  IMAD.MOV.U32 R10, RZ, RZ, R6 ;  /* 0x000000ffff0a7224 */ /* 0x004fe200078e0006 */
[----:B------:R-:W-:Y:S01]  /*5ac0*/  UIADD3 UR44, UR8, 0x1e000, URZ ;  /* 0x0001e000082c7890 */ /* 0x000fe2000fffe03f */
[----:B------:R-:W-:Y:S01]  /*5ad0*/  IMAD.MOV.U32 R11, RZ, RZ, R7 ;  /* 0x000000ffff0b7224 */ /* 0x000fe200078e0007 */
[----:B------:R-:W-:Y:S01]  /*5ae0*/  UMOV UR25, UR33 ;  /* 0x0000002100197c82 */ /* 0x000fe20008000000 */
[----:B------:R-:W-:Y:S01]  /*5af0*/  UMOV UR17, UR33 ;  /* 0x0000002100117c82 */ /* 0x000fe20008000000 */
[----:B------:R-:W-:Y:S01]  /*5b00*/  IADD3 R2, P1, R10, 0x2f0, RZ ;  /* 0x000002f00a027810 */ /* 0x000fe20007f3e0ff */
[----:B------:R-:W-:Y:S01]  /*5b10*/  UIADD3 UR9, UR8, 0x26800, URZ ;  /* 0x0002680008097890 */ /* 0x000fe2000fffe03f */
[----:B------:R-:W-:-:S02]  /*5b20*/  UMOV UR45, UR33 ;  /* 0x00000021002d7c82 */ /* 0x000fc40008000000 */
[----:B------:R-:W-:Y:S01]  /*5b30*/  R2UR UR30, R2 ;  /* 0x00000000021e72ca */ /* 0x000fe200000e0000 */
[----:B------:R-:W-:Y:S01]  /*5b40*/  UMOV UR10, UR21 ;  /* 0x00000015000a7c82 */ /* 0x000fe20008000000 */
[----:B------:R-:W-:Y:S01]  /*5b50*/  IADD3 R2, P2, R10, 0x3f0, RZ ;  /* 0x000003f00a027810 */ /* 0x000fe20007f5e0ff */
[----:B------:R-:W-:Y:S01]  /*5b60*/  UMOV UR13, UR21 ;  /* 0x00000015000d7c82 */ /* 0x000fe20008000000 */
[----:B------:R-:W-:Y:S01]  /*5b70*/  UMOV UR53, UR21 ;  /* 0x0000001500357c82 */ /* 0x000fe20008000000 */
[----:B------:R-:W-:Y:S01]  /*5b80*/  UMOV UR61, UR21 ;  /* 0x00000015003d7c82 */ /* 0x000fe20008000000 */
[----:B------:R-:W-:Y:S01]  /*5b90*/  R2UR UR22, R2 ;  /* 0x00000000021672ca */ /* 0x000fe200000e0000 */
[----:B------:R-:W-:Y:S01]  /*5ba0*/  IMAD.X R2, RZ, RZ, R11, P1 ;  /* 0x000000ffff027224 */ /* 0x000fe200008e060b */
[----:B------:R-:W-:Y:S01]  /*5bb0*/  UMOV UR46, 0x0 ;  /* 0x00000000002e7882 */ /* 0x000fe20000000000 */
[----:B------:R-:W-:Y:S01]  /*5bc0*/  UMOV UR47, 0x10000000 ;  /* 0x10000000002f7882 */ /* 0x000fe20000000000 */
[----:B------:R-:W-:-:S02]  /*5bd0*/  UIADD3 UR48, UR8, 0x2000, URZ ;  /* 0x0000200008307890 */ /* 0x000fc4000fffe03f */
[----:B------:R-:W-:Y:S01]  /*5be0*/  R2UR UR31, R2 ;  /* 0x00000000021f72ca */ /* 0x000fe200000e0000 */
[--C-:B------:R-:W-:Y:S01]  /*5bf0*/  IMAD.X R2, RZ, RZ, R11.reuse, P2 ;  /* 0x000000ffff027224 */ /* 0x100fe200010e060b */
[----:B------:R-:W-:Y:S01]  /*5c00*/  UMOV UR50, 0x20 ;  /* 0x0000002000327882 */ /* 0x000fe20000000000 */
[----:B------:R-:W-:Y:S01]  /*5c10*/  UMOV UR52, UR12 ;  /* 0x0000000c00347c82 */ /* 0x000fe20008000000 */
[----:B------:R-:W-:Y:S01]  /*5c20*/  UMOV UR51, UR11 ;  /* 0x0000000b00337c82 */ /* 0x000fe20008000000 */
[----:B------:R-:W-:Y:S01]  /*5c30*/  UMOV UR49, UR9 ;  /* 0x0000000900317c82 */ /* 0x000fe20008000000 */
[----:B------:R-:W-:Y:S01]  /*5c40*/  R2UR UR23, R2 ;  /* 0x00000000021772ca */ /* 0x000fe200000e0000 */
[----:B------:R-:W-:Y:S01]  /*5c50*/  UIADD3 UR56, UR8, 0x5000, URZ ;  /* 0x0000500008387890 */ /* 0x000fe2000fffe03f */
[----:B------:R-:W-:Y:S01]  /*5c60*/  IADD3 R2, P1, R10, 0xf0, RZ ;  /* 0x000000f00a027810 */ /* 0x000fe20007f3e0ff */
[----:B------:R-:W-:Y:S01]  /*5c70*/  UMOV UR58, 0x50 ;  /* 0x00000050003a7882 */ /* 0x000fe20000000000 */
[----:B------:R-:W-:Y:S01]  /*5c80*/  UMOV UR60, UR12 ;  /* 0x0000000c003c7c82 */ /* 0x000fe20008000000 */
[----:B------:R-:W-:Y:S01]  /*5c90*/  UMOV UR59, UR11 ;  /* 0x0000000b003b7c82 */ /* 0x000fe20008000000 */
[----:B------:R-:W-:Y:S01]  /*5ca0*/  R2UR UR40, R2 ;  /* 0x00000000022872ca */ /* 0x000fe200000e0000 */
[----:B-1----:R-:W-:Y:S01]  /*5cb0*/  IMAD.X R3, RZ, RZ, R11, P1 ;  /* 0x000000ffff037224 */ /* 0x002fe200008e060b */
[----:B------:R-:W-:-:S04]  /*5cc0*/  UMOV UR57, UR9 ;  /* 0x0000000900397c82 */ /* 0x000fc80008000000 */
[----:B------:R-:W-:Y:S02]  /*5cd0*/  R2UR UR41, R3 ;  /* 0x00000000032972ca */ /* 0x000fe400000e0000 */
[----:B------:R-:W-:-:S04]  /*5ce0*/  MOV R4, UR23 ;  /* 0x0000001700047c02 */ /* 0x000fc80008000f00 */
[----:B------:R-:W-:-:S07]  /*5cf0*/  R2UR UR23, R4 ;  /* 0x00000000041772ca */ /* 0x000fce00000e0000 */
[----:B------:R1:W-:Y:S01]  /*5d00*/  UTMALDG.4D [UR32], [UR40], desc[UR42] ;  /* 0x00002a20280075b4 */ /* 0x0003e20008019000 */
[----:B------:R2:W-:Y:S01]  /*5d10*/  UTMALDG.4D [UR24], [UR40], desc[UR42] ;  /* 0x00002a18280075b4 */ /* 0x0005e20008019000 */
[----:B------:R-:W-:Y:S01]  /*5d20*/  UTMALDG.4D [UR16], [UR40], desc[UR42] ;  /* 0x00002a10280075b4 */ /* 0x000fe20008019000 */
[----:B------:R3:W-:Y:S01]  /*5d30*/  UBLKCP.S.G [UR44], [UR14], UR5 ;  /* 0x0000002c0e0073ba */ /* 0x0007e20008000205 */
[----:B------:R4:W-:Y:S01]  /*5d40*/  SYNCS.ARRIVE.TRANS64 RZ, [R0+URZ+0x26800], R5 ;  /* 0x0268000500ff79a7 */ /* 0x0009e2000800003f */
[----:B-1----:R-:W-:Y:S01]  /*5d50*/  UIADD3 UR32, UR8, 0x6000, URZ ;  /* 0x0000600008207890 */ /* 0x002fe2000fffe03f */
[----:B------:R-:W-:Y:S01]  /*5d60*/  UMOV UR36, UR12 ;  /* 0x0000000c00247c82 */ /* 0x000fe20008000000 */
[----:B------:R-:W-:Y:S01]  /*5d70*/  UMOV UR35, UR11 ;  /* 0x0000000b00237c82 */ /* 0x000fe20008000000 */
[----:B------:R-:W-:Y:S01]  /*5d80*/  UMOV UR33, UR9 ;  /* 0x0000000900217c82 */ /* 0x000fe20008000000 */
[----:B--2---:R-:W-:Y:S01]  /*5d90*/  UIADD3 UR24, UR8, 0x8000, URZ ;  /* 0x0000800008187890 */ /* 0x004fe2000fffe03f */
[----:B----4-:R-:W-:Y:S01]  /*5da0*/  MOV R5, UR22 ;  /* 0x0000001600057c02 */ /* 0x010fe20008000f00 */
[----:B------:R-:W-:Y:S01]  /*5db0*/  UMOV UR28, UR12 ;  /* 0x0000000c001c7c82 */ /* 0x000fe20008000000 */
[----:B------:R-:W-:Y:S01]  /*5dc0*/  UMOV UR27, UR11 ;  /* 0x0000000b001b7c82 */ /* 0x000fe20008000000 */
[----:B------:R-:W-:Y:S01]  /*5dd0*/  UMOV UR25, UR9 ;  /* 0x0000000900197c82 */ /* 0x000fe20008000000 */
[----:B------:R-:W-:Y:S01]  /*5de0*/  R2UR UR22, R5 ;  /* 0x00000000051672ca */ /* 0x000fe200000e0000 */
[----:B---3--:R-:W-:Y:S01]  /*5df0*/  UMOV UR45, UR21 ;  /* 0x00000015002d7c82 */ /* 0x008fe20008000000 */
[----:B------:R-:W-:Y:S01]  /*5e00*/  UMOV UR44, UR12 ;  /* 0x0000000c002c7c82 */ /* 0x000fe20008000000 */
[----:B------:R-:W-:Y:S01]  /*5e10*/  UIADD3 UR16, UR8, 0x1000, URZ ;  /* 0x0000100008107890 */ /* 0x000fe2000fffe03f */
[----:B------:R-:W-:Y:S01]  /*5e20*/  IMAD.MOV.U32 R5, RZ, RZ, RZ ;  /* 0x000000ffff057224 */ /* 0x000fe200078e00ff */
[----:B------:R-:W-:Y:S01]  /*5e30*/  UMOV UR21, UR10 ;  /* 0x0000000a00157c82 */ /* 0x000fe20008000000 */
[----:B------:R-:W-:Y:S01]  /*5e40*/  UMOV UR10, UR34 ;  /* 0x00000022000a7c82 */ /* 0x000fe20008000000 */
[----:B------:R-:W-:Y:S01]  /*5e50*/  UMOV UR18, 0x10 ;  /* 0x0000001000127882 */ /* 0x000fe20000000000 */
[----:B------:R-:W-:Y:S01]  /*5e60*/  UMOV UR20, UR12 ;  /* 0x0000000c00147c82 */ /* 0x000fe20008000000 */
[----:B------:R-:W-:Y:S01]  /*5e70*/  UMOV UR19, UR11 ;  /* 0x0000000b00137c82 */ /* 0x000fe20008000000 */
[----:B------:R-:W-:Y:S01]  /*5e80*/  UMOV UR17, UR9 ;  /* 0x0000000900117c82 */ /* 0x000fe20008000000 */
[----:B------:R1:W-:Y:S01]  /*5e90*/  UTMALDG.4D [UR8], [UR30], desc[UR46] ;  /* 0x00002e081e0075b4 */ /* 0x0003e20008019000 */
[----:B------:R-:W-:Y:S01]  /*5ea0*/  UIADD3 UR40, UR8, 0x4000, URZ ;  /* 0x0000400008287890 */ /* 0x000fe2000fffe03f */
[----:B------:R-:W-:Y:S01]  /*5eb0*/  UMOV UR42, 0x40 ;  /* 0x00000040002a7882 */ /* 0x000fe20000000000 */
[----:B------:R-:W-:Y:S01]  /*5ec0*/  UMOV UR43, UR11 ;  /* 0x0000000b002b7c82 */ /* 0x000fe20008000000 */
[----:B------:R-:W-:Y:S01]  /*5ed0*/  UMOV UR41, UR9 ;  /* 0x0000000900297c82 */ /* 0x000fe20008000000 */
[----:B------:R2:W-:Y:S01]  /*5ee0*/  UTMALDG.4D [UR16], [UR30], desc[UR46] ;  /* 0x00002e101e0075b4 */ /* 0x0005e20008019000 */
[----:B------:R3:W-:Y:S01]  /*5ef0*/  UTMALDG.4D [UR48], [UR30], desc[UR46] ;  /* 0x00002e301e0075b4 */ /* 0x0007e20008019000 */
[----:B-1----:R-:W-:Y:S01]  /*5f00*/  UMOV UR10, 0x40 ;  /* 0x00000040000a7882 */ /* 0x002fe20000000000 */
[----:B--2---:R-:W-:-:S02]  /*5f10*/  R2UR UR20, R13 ;  /* 0x000000000d1472ca */ /* 0x004fc400000e0000 */
[----:B------:R-:W1:Y:S01]  /*5f20*/  LDC R13, c[0x0][0x280] ;  /* 0x0000a000ff0d7b82 */ /* 0x000e620000000800 */
[----:B------:R-:W-:Y:S01]  /*5f30*/  R2UR UR21, R12 ;  /* 0x000000000c1572ca */ /* 0x000fe200000e0000 */
[----:B------:R-:W-:Y:S01]  /*5f40*/  IMAD.MOV.U32 R12, RZ, RZ, RZ ;  /* 0x000000ffff0c7224 */ /* 0x000fe200078e00ff */
[----:B---3--:R-:W-:Y:S02]  /*5f50*/  UIADD3 UR48, UR8, 0x3000, URZ ;  /* 0x0000300008307890 */ /* 0x008fe4000fffe03f */
[----:B------:R-:W-:Y:S01]  /*5f60*/  UIADD3 UR8, UR8, 0xa000, URZ ;  /* 0x0000a00008087890 */ /* 0x000fe2000fffe03f */
[----:B------:R-:W-:-:S08]  /*5f70*/  UMOV UR50, 0x30 ;  /* 0x0000003000327882 */ /* 0x000fd00000000000 */
[----:B------:R-:W-:Y:S01]  /*5f80*/  UMOV UR53, UR21 ;  /* 0x0000001500357c82 */ /* 0x000fe20008000000 */
[----:B------:R-:W-:Y:S01]  /*5f90*/  UMOV UR29, UR21 ;  /* 0x00000015001d7c82 */ /* 0x000fe20008000000 */
[----:B------:R2:W-:Y:S01]  /*5fa0*/  UTMALDG.4D [UR48], [UR30], desc[UR46] ;  /* 0x00002e301e0075b4 */ /* 0x0005e20008019000 */
[----:B------:R-:W-:Y:S01]  /*5fb0*/  UMOV UR13, UR21 ;  /* 0x00000015000d7c82 */ /* 0x000fe20008000000 */
[----:B-1----:R-:W-:Y:S01]  /*5fc0*/  ISETP.GE.AND P1, PT, R13, 0x41, PT ;  /* 0x000000410d00780c */ /* 0x002fe20003f26270 */
[----:B------:R2:W-:Y:S01]  /*5fd0*/  UTMALDG.4D [UR40], [UR30], desc[UR46] ;  /* 0x00002e281e0075b4 */ /* 0x0005e20008019000 */
[----:B------:R2:W-:Y:S01]  /*5fe0*/  UTMALDG.4D [UR56], [UR30], desc[UR46] ;  /* 0x00002e381e0075b4 */ /* 0x0005e20008019000 */
[----:B------:R2:W-:Y:S01]  /*5ff0*/  UTMALDG.4D [UR32], [UR22], desc[UR46] ;  /* 0x00002e20160075b4 */ /* 0x0005e20008019000 */
[----:B------:R2:W-:Y:S01]  /*6000*/  UTMALDG.4D [UR24], [UR22], desc[UR46] ;  /* 0x00002e18160075b4 */ /* 0x0005e20008019000 */
[----:B------:R2:W-:Y:S08]  /*6010*/  UTMALDG.4D [UR8], [UR22], desc[UR46] ;  /* 0x00002e08160075b4 */ /* 0x0005f00008019000 */
[----:B--2---:R-:W-:Y:S05]  /*6020*/  @!P1 BRA `(.L_x_57) ;  /* 0x0000001000709947 */ /* 0x004fea0003800000 */
[----:B------:R-:W1:Y:S01]  /*6030*/  S2R R14, SR_TID.X ;  /* 0x00000000000e7919 */ /* 0x000e620000002100 */
[C---:B------:R-:W-:Y:S01]  /*6040*/  VIADD R4, R13.reuse, 0x3f ;  /* 0x0000003f0d047836 */ /* 0x040fe20000000000 */
[----:B------:R-:W-:Y:S01]  /*6050*/  ISETP.GE.AND P1, PT, R13, 0x81, PT ;  /* 0x000000810d00780c */ /* 0x000fe20003f26270 */
[----:B------:R-:W-:Y:S02]  /*6060*/  IMAD.MOV.U32 R12, RZ, RZ, RZ ;  /* 0x000000ffff0c7224 */ /* 0x000fe400078e00ff */
[----:B------:R-:W-:Y:S01]  /*6070*/  IMAD.MOV.U32 R16, RZ, RZ, RZ ;  /* 0x000000ffff107224 */ /* 0x000fe200078e00ff */
[----:B------:R-:W-:-:S04]  /*6080*/  SHF.R.S32.HI R9, RZ, 0x1f, R4 ;  /* 0x0000001fff097819 */ /* 0x000fc80000011404 */
[----:B------:R-:W-:Y:S01]  /*6090*/  LEA.HI R4, R9, R4, RZ, 0x6 ;  /* 0x0000000409047211 */ /* 0x000fe200078f30ff */
[----:B------:R-:W-:-:S03]  /*60a0*/  IMAD.MOV.U32 R9, RZ, RZ, 0x1 ;  /* 0x00000001ff097424 */ /* 0x000fc600078e00ff */
[----:B------:R-:W-:-:S04]  /*60b0*/  LEA.HI.SX32 R4, R4, 0xffffffff, 0x1a ;  /* 0xffffffff04047811 */ /* 0x000fc800078fd2ff */
[----:B------:R-:W-:-:S04]  /*60c0*/  VIMNMX R4, R4, 0x1, !PT ;  /* 0x0000000104047848 */ /* 0x000fc80007fe0100 */
[----:B------:R-:W-:Y:S02]  /*60d0*/  LOP3.LUT R17, R4, 0x1, RZ, 0xc0, !PT ;  /* 0x0000000104117812 */ /* 0x000fe400078ec0ff */
[----:B-1----:R-:W-:Y:S01]  /*60e0*/  LOP3.LUT R13, R14, 0x1f, RZ, 0xc0, !PT ;  /* 0x0000001f0e0d7812 */ /* 0x002fe200078ec0ff */
[----:B------:R-:W-:Y:S06]  /*60f0*/  @!P1 BRA `(.L_x_58) ;  /* 0x0000000800d49947 */ /* 0x000fec0003800000 */
[----:B------:R-:W-:Y:S02]  /*6100*/  IMAD.IADD R18, R4, 0x1, -R17 ;  /* 0x0000000104127824 */ /* 0x000fe400078e0a11 */
[----:B------:R-:W-:Y:S02]  /*6110*/  IMAD.MOV.U32 R9, RZ, RZ, 0x1 ;  /* 0x00000001ff097424 */ /* 0x000fe400078e00ff */
[----:B------:R-:W-:-:S07]  /*6120*/  IMAD.MOV.U32 R16, RZ, RZ, RZ ;  /* 0x000000ffff107224 */ /* 0x000fce00078e00ff */
.L_x_67:
[----:B------:R-:W-:-:S04]  /*6130*/  SHF.L.U32 R20, R9, 0x1f, RZ ;  /* 0x0000001f09147819 */ /* 0x000fc800000006ff */
[----:B-1----:R-:W1:Y:S02]  /*6140*/  SYNCS.PHASECHK.TRANS64.TRYWAIT P1, [R0+URZ+0x26840], R20 ;  /* 0x02684014000075a7 */ /* 0x002e64000802017f */
[----:B-123--:R-:W-:Y:S05]  /*6150*/  @!P1 BRA `(.L_x_59) ;  /* 0x0000001800349947 */ /* 0x00efea0003800000 */
.L_x_86:
[----:B------:R-:W-:Y:S05]  /*6160*/  @P0 BRA `(.L_x_60) ;  /* 0x0000000000140947 */ /* 0x000fea0003800000 */
[----:B------:R-:W-:Y:S01]  /*6170*/  ISETP.NE.AND P1, PT, R13, RZ, PT ;  /* 0x000000ff0d00720c */ /* 0x000fe20003f25270 */
[----:B------:R-:W-:-:S04]  /*6180*/  IMAD.MOV.U32 R3, RZ, RZ, 0x3100 ;  /* 0x00003100ff037424 */ /* 0x000fc800078e00ff */
[----:B------:R2:W-:Y:S08]  /*6190*/  SYNCS.ARRIVE.TRANS64 RZ, [R0+URZ+0x26830], R3 ;  /* 0x0268300300ff79a7 */ /* 0x0005f0000800003f */
[----:B------:R-:W-:Y:S05]  /*61a0*/  @!P1 BRA `(.L_x_60) ;  /* 0x0000000000049947 */ /* 0x000fea0003800000 */
[----:B------:R-:W-:Y:S01]  /*61b0*/  BPT.TRAP 0x1 ;  /* 0x000000040000795c */ /* 0x000fe20000300000 */
.L_x_60:
[----:B------:R-:W2:Y:S01]  /*61c0*/  LDC.64 R14, c[0x0][0x728] ;  /* 0x0001ca00ff0e7b82 */ /* 0x000ea20000000a00 */
[----:B------:R-:W-:Y:S01]  /*61d0*/  IMAD.SHL.U32 R19, R16, 0x40, RZ ;  /* 0x0000004010137824 */ /* 0x000fe200078e00ff */
[----:B------:R-:W-:Y:S01]  /*61e0*/  R2UR UR22, R0 ;  /* 0x00000000001672ca */ /* 0x000fe200000e0000 */
[----:B------:R-:W-:Y:S01]  /*61f0*/  IMAD.MOV.U32 R10, RZ, RZ, R6 ;  /* 0x000000ffff0a7224 */ /* 0x000fe200078e0006 */
[----:B------:R-:W-:Y:S01]  /*6200*/  UMOV UR10, 0x0 ;  /* 0x00000000000a7882 */ /* 0x000fe20000000000 */
[----:B------:R-:W-:Y:S01]  /*6210*/  IMAD.MOV.U32 R11, RZ, RZ, R7 ;  /* 0x000000ffff0b7224 */ /* 0x000fe200078e0007 */
[C---:B------:R-:W-:Y:S01]  /*6220*/  IADD3 R2, P1, R19.reuse, UR6, RZ ;  /* 0x0000000613027c10 */ /* 0x040fe2000ff3e0ff */
[----:B------:R-:W-:Y:S01]  /*6230*/  UMOV UR11, 0x14f00000 ;  /* 0x14f00000000b7882 */ /* 0x000fe20000000000 */
[----:B------:R-:W-:Y:S01]  /*6240*/  R2UR UR19, R19 ;  /* 0x00000000131372ca */ /* 0x000fe200000e0000 */
[----:B------:R-:W-:Y:S01]  /*6250*/  UMOV UR18, URZ ;  /* 0x0000003f00127c82 */ /* 0x000fe20008000000 */
[----:B------:R-:W-:Y:S01]  /*6260*/  UMOV UR34, 0x20 ;  /* 0x0000002000227882 */ /* 0x000fe20000000000 */
[----:B------:R-:W-:Y:S01]  /*6270*/  UMOV UR36, UR20 ;  /* 0x0000001400247c82 */ /* 0x000fe20008000000 */
[----:B------:R-:W-:Y:S01]  /*6280*/  UMOV UR37, UR21 ;  /* 0x0000001500257c82 */ /* 0x000fe20008000000 */
[----:B------:R-:W-:Y:S01]  /*6290*/  UMOV UR26, 0x40 ;  /* 0x00000040001a7882 */ /* 0x000fe20000000000 */
[----:B------:R-:W-:Y:S01]  /*62a0*/  UMOV UR28, UR20 ;  /* 0x00000014001c7c82 */ /* 0x000fe20008000000 */
[----:B------:R-:W-:-:S02]  /*62b0*/  UIADD3 UR17, UR22, 0x26830, URZ ;  /* 0x0002683016117890 */ /* 0x000fc4000fffe03f */
[----:B------:R-:W-:Y:S02]  /*62c0*/  UIADD3 UR16, UR22, 0x18000, URZ ;  /* 0x0001800016107890 */ /* 0x000fe4000fffe03f */
[----:B------:R-:W-:Y:S02]  /*62d0*/  UIADD3 UR32, UR22, 0x19000, URZ ;  /* 0x0001900016207890 */ /* 0x000fe4000fffe03f */
[----:B------:R-:W-:Y:S02]  /*62e0*/  UIADD3 UR24, UR22, 0x1a000, URZ ;  /* 0x0001a00016187890 */ /* 0x000fe4000fffe03f */
[----:B------:R-:W-:Y:S01]  /*62f0*/  UIADD3 UR22, UR22, 0x1e200, URZ ;  /* 0x0001e20016167890 */ /* 0x000fe2000fffe03f */
[----:B--2---:R-:W-:Y:S01]  /*6300*/  LEA R3, P2, R2, R14, 0x2 ;  /* 0x0000000e02037211 */ /* 0x004fe200078410ff */
[----:B------:R-:W-:Y:S01]  /*6310*/  UMOV UR33, UR17 ;  /* 0x0000001100217c82 */ /* 0x000fe20008000000 */
[----:B------:R-:W-:Y:S01]  /*6320*/  UMOV UR35, UR19 ;  /* 0x0000001300237c82 */ /* 0x000fe20008000000 */
[----:B------:R-:W-:Y:S01]  /*6330*/  UMOV UR29, UR21 ;  /* 0x00000015001d7c82 */ /* 0x000fe20008000000 */
[----:B------:R-:W-:Y:S01]  /*6340*/  R2UR UR30, R3 ;  /* 0x00000000031e72ca */ /* 0x000fe200000e0000 */
[----:B------:R-:W-:Y:S01]  /*6350*/  UMOV UR25, UR17 ;  /* 0x0000001100197c82 */ /* 0x000fe20008000000 */
[----:B------:R-:W-:Y:S01]  /*6360*/  LEA.HI.X.SX32 R3, R19, R8, 0x1, P1 ;  /* 0x0000000813037211 */ /* 0x000fe200008f0eff */
[----:B------:R-:W-:Y:S01]  /*6370*/  UMOV UR27, UR19 ;  /* 0x00000013001b7c82 */ /* 0x000fe20008000000 */
[----:B------:R-:W-:Y:S01]  /*6380*/  IADD3 R4, P1, R10, 0x1f0, RZ ;  /* 0x000001f00a047810 */ /* 0x000fe20007f3e0ff */
[----:B------:R-:W-:Y:S01]  /*6390*/  UMOV UR5, 0x10 ;  /* 0x0000001000057882 */ /* 0x000fe20000000000 */
[----:B------:R-:W-:Y:S01]  /*63a0*/  LEA.HI.X R2, R2, R15, R3, 0x2, P2 ;  /* 0x0000000f02027211 */ /* 0x000fe200010f1403 */
[----:B------:R-:W-:Y:S01]  /*63b0*/  UMOV UR23, UR17 ;  /* 0x0000001100177c82 */ /* 0x000fe20008000000 */
[----:B------:R-:W-:Y:S01]  /*63c0*/  R2UR UR8, R4 ;  /* 0x00000000040872ca */ /* 0x000fe200000e0000 */
[----:B------:R-:W-:Y:S01]  /*63d0*/  IMAD.X R5, RZ, RZ, R11, P1 ;  /* 0x000000ffff057224 */ /* 0x000fe200008e060b */
[----:B------:R-:W-:-:S04]  /*63e0*/  R2UR UR31, R2 ;  /* 0x00000000021f72ca */ /* 0x000fc800000e0000 */
[----:B------:R-:W-:-:S13]  /*63f0*/  R2UR UR9, R5 ;  /* 0x00000000050972ca */ /* 0x000fda00000e0000 */
[----:B------:R2:W-:Y:S01]  /*6400*/  UTMALDG.4D [UR16], [UR8], desc[UR10] ;  /* 0x00000a10080075b4 */ /* 0x0005e20008019000 */
[----:B------:R2:W-:Y:S01]  /*6410*/  UTMALDG.4D [UR32], [UR8], desc[UR10] ;  /* 0x00000a20080075b4 */ /* 0x0005e20008019000 */
[----:B------:R2:W-:Y:S01]  /*6420*/  UTMALDG.4D [UR24], [UR8], desc[UR10] ;  /* 0x00000a18080075b4 */ /* 0x0005e20008019000 */
[----:B------:R2:W-:Y:S01]  /*6430*/  UBLKCP.S.G [UR22], [UR30], UR5 ;  /* 0x000000161e0073ba */ /* 0x0005e20008000205 */
[----:B------:R-:W3:Y:S02]  /*6440*/  SYNCS.PHASECHK.TRANS64.TRYWAIT P1, [R0+URZ+0x26828], R20 ;  /* 0x02682814000075a7 */ /* 0x000ee4000802017f */
[----:B--23--:R-:W-:Y:S05]  /*6450*/  @!P1 BRA `(.L_x_61) ;  /* 0x0000001400889947 */ /* 0x00cfea0003800000 */
.L_x_87:
[----:B------:R-:W-:Y:S05]  /*6460*/  @P0 BRA `(.L_x_62) ;  /* 0x0000000000140947 */ /* 0x000fea0003800000 */
[----:B------:R-:W-:Y:S01]  /*6470*/  ISETP.NE.AND P1, PT, R13, RZ, PT ;  /* 0x000000ff0d00720c */ /* 0x000fe20003f25270 */
[----:B------:R-:W-:-:S04]  /*6480*/  IMAD.MOV.U32 R3, RZ, RZ, 0x3100 ;  /* 0x00003100ff037424 */ /* 0x000fc800078e00ff */
[----:B------:R3:W-:Y:S08]  /*6490*/  SYNCS.ARRIVE.TRANS64 RZ, [R0+URZ+0x26818], R3 ;  /* 0x0268180300ff79a7 */ /* 0x0007f0000800003f */
[----:B------:R-:W-:Y:S05]  /*64a0*/  @!P1 BRA `(.L_x_62) ;  /* 0x0000000000049947 */ /* 0x000fea0003800000 */
[----:B------:R-:W-:Y:S01]  /*64b0*/  BPT.TRAP 0x1 ;  /* 0x000000040000795c */ /* 0x000fe20000300000 */
.L_x_62:
[----:B------:R-:W-:Y:S01]  /*64c0*/  VIADD R19, R19, 0x40 ;  /* 0x0000004013137836 */ /* 0x000fe20000000000 */
[----:B------:R-:W-:Y:S01]  /*64d0*/  IADD3 R2, P1, R10, 0xf0, RZ ;  /* 0x000000f00a027810 */ /* 0x000fe20007f3e0ff */
[----:B------:R-:W-:Y:S01]  /*64e0*/  UMOV UR22, 0x0 ;  /* 0x0000000000167882 */ /* 0x000fe20000000000 */
[----:B------:R-:W-:Y:S01]  /*64f0*/  R2UR UR16, R0 ;  /* 0x00000000001072ca */ /* 0x000fe200000e0000 */
[----:B------:R-:W-:Y:S01]  /*6500*/  UMOV UR23, 0x14f00000 ;  /* 0x14f0000000177882 */ /* 0x000fe20000000000 */
[----:B------:R-:W-:Y:S01]  /*6510*/  R2UR UR35, R19 ;  /* 0x00000000132372ca */ /* 0x000fe200000e0000 */
[----:B---3--:R-:W-:Y:S01]  /*6520*/  IMAD.X R3, RZ, RZ, R11, P1 ;  /* 0x000000ffff037224 */ /* 0x008fe200008e060b */
[----:B------:R-:W-:Y:S01]  /*6530*/  R2UR UR10, R2 ;  /* 0x00000000020a72ca */ /* 0x000fe200000e0000 */
[----:B------:R-:W-:Y:S01]  /*6540*/  UMOV UR34, URZ ;  /* 0x0000003f00227c82 */ /* 0x000fe20008000000 */
[----:B------:R-:W-:Y:S01]  /*6550*/  UMOV UR36, UR20 ;  /* 0x0000001400247c82 */ /* 0x000fe20008000000 */
[----:B------:R-:W-:Y:S01]  /*6560*/  UMOV UR37, UR21 ;  /* 0x0000001500257c82 */ /* 0x000fe20008000000 */
[----:B------:R-:W-:Y:S01]  /*6570*/  R2UR UR11, R3 ;  /* 0x00000000030b72ca */ /* 0x000fe200000e0000 */
[----:B------:R-:W-:Y:S01]  /*6580*/  UMOV UR26, 0x20 ;  /* 0x00000020001a7882 */ /* 0x000fe20000000000 */
[----:B------:R-:W-:Y:S01]  /*6590*/  UMOV UR28, UR20 ;  /* 0x00000014001c7c82 */ /* 0x000fe20008000000 */
[----:B------:R-:W-:Y:S01]  /*65a0*/  UMOV UR29, UR21 ;  /* 0x00000015001d7c82 */ /* 0x000fe20008000000 */
[----:B------:R-:W-:Y:S01]  /*65b0*/  UMOV UR18, 0x40 ;  /* 0x0000004000127882 */ /* 0x000fe20000000000 */
[----:B------:R-:W-:-:S02]  /*65c0*/  UIADD3 UR32, UR16, 0x15000, URZ ;  /* 0x0001500010207890 */ /* 0x000fc4000fffe03f */
[----:B------:R-:W-:Y:S02]  /*65d0*/  UIADD3 UR33, UR16, 0x26818, URZ ;  /* 0x0002681810217890 */ /* 0x000fe4000fffe03f */
[----:B------:R-:W-:Y:S02]  /*65e0*/  UIADD3 UR24, UR16, 0x16000, URZ ;  /* 0x0001600010187890 */ /* 0x000fe4000fffe03f */
[----:B------:R-:W-:Y:S02]  /*65f0*/  UIADD3 UR30, UR16, 0x1e100, URZ ;  /* 0x0001e100101e7890 */ /* 0x000fe4000fffe03f */
[----:B------:R-:W-:Y:S02]  /*6600*/  UIADD3 UR16, UR16, 0x17000, URZ ;  /* 0x0001700010107890 */ /* 0x000fe4000fffe03f */
[----:B------:R-:W-:Y:S02]  /*6610*/  UIMAD.WIDE UR8, UR35, 0x4, UR14 ;  /* 0x00000004230878a5 */ /* 0x000fe4000f8e020e */
[----:B------:R3:W-:Y:S01]  /*6620*/  UTMALDG.4D [UR32], [UR10], desc[UR22] ;  /* 0x000016200a0075b4 */ /* 0x0007e20008019000 */
[----:B------:R-:W-:Y:S01]  /*6630*/  UMOV UR25, UR33 ;  /* 0x0000002100197c82 */ /* 0x000fe20008000000 */
[----:B------:R-:W-:Y:S01]  /*6640*/  UMOV UR27, UR35 ;  /* 0x00000023001b7c82 */ /* 0x000fe20008000000 */
[----:B------:R-:W-:Y:S01]  /*6650*/  UMOV UR17, UR33 ;  /* 0x0000002100117c82 */ /* 0x000fe20008000000 */
[----:B------:R-:W-:Y:S01]  /*6660*/  UMOV UR19, UR35 ;  /* 0x0000002300137c82 */ /* 0x000fe20008000000 */
[----:B------:R-:W-:Y:S01]  /*6670*/  UMOV UR31, UR33 ;  /* 0x00000021001f7c82 */ /* 0x000fe20008000000 */
[----:B------:R-:W-:Y:S01]  /*6680*/  UMOV UR5, 0x10 ;  /* 0x0000001000057882 */ /* 0x000fe20000000000 */
[----:B------:R3:W-:Y:S01]  /*6690*/  UTMALDG.4D [UR24], [UR10], desc[UR22] ;  /* 0x000016180a0075b4 */ /* 0x0007e20008019000 */
[----:B------:R3:W-:Y:S01]  /*66a0*/  UTMALDG.4D [UR16], [UR10], desc[UR22] ;  /* 0x000016100a0075b4 */ /* 0x0007e20008019000 */
[----:B------:R3:W-:Y:S01]  /*66b0*/  UBLKCP.S.G [UR30], [UR8], UR5 ;  /* 0x0000001e080073ba */ /* 0x0007e20008000205 */
[----:B------:R-:W4:Y:S02]  /*66c0*/  SYNCS.PHASECHK.TRANS64.TRYWAIT P1, [R0+URZ+0x26848], R20 ;  /* 0x02684814000075a7 */ /* 0x000f24000802017f */
[----:B---34-:R-:W-:Y:S05]  /*66d0*/  @!P1 BRA `(.L_x_63) ;  /* 0x0000001000fc9947 */ /* 0x018fea0003800000 */
.L_x_88:
[----:B-123--:R-:W-:Y:S01]  /*66e0*/  SHF.R.S32.HI R20, RZ, 0x1f, R19 ;  /* 0x0000001fff147819 */ /* 0x00efe20000011413 */
[----:B------:R-:W-:Y:S06]  /*66f0*/  @P0 BRA `(.L_x_64) ;  /* 0x0000000000140947 */ /* 0x000fec0003800000 */
[----:B------:R-:W-:Y:S01]  /*6700*/  ISETP.NE.AND P1, PT, R13, RZ, PT ;  /* 0x000000ff0d00720c */ /* 0x000fe20003f25270 */
[----:B------:R-:W-:-:S04]  /*6710*/  IMAD.MOV.U32 R21, RZ, RZ, 0x3100 ;  /* 0x00003100ff157424 */ /* 0x000fc800078e00ff */
[----:B------:R1:W-:Y:S08]  /*6720*/  SYNCS.ARRIVE.TRANS64 RZ, [R0+URZ+0x26838], R21 ;  /* 0x0268381500ff79a7 */ /* 0x0003f0000800003f */
[----:B------:R-:W-:Y:S05]  /*6730*/  @!P1 BRA `(.L_x_64) ;  /* 0x0000000000049947 */ /* 0x000fea0003800000 */
[----:B------:R-:W-:Y:S01]  /*6740*/  BPT.TRAP 0x1 ;  /* 0x000000040000795c */ /* 0x000fe20000300000 */
.L_x_64:
[C---:B------:R-:W-:Y:S01]  /*6750*/  R2UR UR35, R19.reuse ;  /* 0x00000000132372ca */ /* 0x040fe200000e0000 */
[----:B------:R-:W-:Y:S01]  /*6760*/  UMOV UR10, 0x0 ;  /* 0x00000000000a7882 */ /* 0x000fe20000000000 */
[----:B------:R-:W-:Y:S01]  /*6770*/  IADD3 R19, P1, R19, UR6, RZ ;  /* 0x0000000613137c10 */ /* 0x000fe2000ff3e0ff */
[----:B------:R-:W-:Y:S01]  /*6780*/  UMOV UR11, 0x14f00000 ;  /* 0x14f00000000b7882 */ /* 0x000fe20000000000 */
[----:B------:R-:W-:Y:S01]  /*6790*/  R2UR UR22, R0 ;  /* 0x00000000001672ca */ /* 0x000fe200000e0000 */
[----:B------:R-:W-:Y:S01]  /*67a0*/  UMOV UR34, URZ ;  /* 0x0000003f00227c82 */ /* 0x000fe20008000000 */
[----:B------:R-:W-:Y:S01]  /*67b0*/  R2UR UR8, R4 ;  /* 0x00000000040872ca */ /* 0x000fe200000e0000 */
[----:B------:R-:W-:Y:S01]  /*67c0*/  IMAD.X R20, R20, 0x1, R8, P1 ;  /* 0x0000000114147824 */ /* 0x000fe200008e0608 */
[----:B------:R-:W-:Y:S01]  /*67d0*/  LEA R14, P1, R19, R14, 0x2 ;  /* 0x0000000e130e7211 */ /* 0x000fe200078210ff */
[----:B------:R-:W-:Y:S01]  /*67e0*/  UMOV UR36, UR20 ;  /* 0x0000001400247c82 */ /* 0x000fe20008000000 */
[----:B------:R-:W-:Y:S01]  /*67f0*/  R2UR UR9, R5 ;  /* 0x00000000050972ca */ /* 0x000fe200000e0000 */
[----:B------:R-:W-:Y:S01]  /*6800*/  UMOV UR37, UR21 ;  /* 0x0000001500257c82 */ /* 0x000fe20008000000 */
[----:B------:R-:W-:Y:S01]  /*6810*/  LEA.HI.X R15, R19, R15, R20, 0x2, P1 ;  /* 0x0000000f130f7211 */ /* 0x000fe200008f1414 */
[----:B------:R-:W-:Y:S01]  /*6820*/  UMOV UR26, 0x20 ;  /* 0x00000020001a7882 */ /* 0x000fe20000000000 */
[----:B------:R-:W-:Y:S01]  /*6830*/  R2UR UR30, R14 ;  /* 0x000000000e1e72ca */ /* 0x000fe200000e0000 */
[----:B------:R-:W-:Y:S01]  /*6840*/  UMOV UR28, UR20 ;  /* 0x00000014001c7c82 */ /* 0x000fe20008000000 */
[----:B------:R-:W-:Y:S01]  /*6850*/  R2UR UR31, R15 ;  /* 0x000000000f1f72ca */ /* 0x000fe200000e0000 */
[----:B------:R-:W-:Y:S01]  /*6860*/  UIADD3 UR32, UR22, 0x1b000, URZ ;  /* 0x0001b00016207890 */ /* 0x000fe2000fffe03f */
[----:B------:R-:W-:Y:S01]  /*6870*/  LOP3.LUT R9, R9, 0x1, RZ, 0x3c, !PT ;  /* 0x0000000109097812 */ /* 0x000fe200078e3cff */
[----:B------:R-:W-:-:S02]  /*6880*/  UIADD3 UR33, UR22, 0x26838, URZ ;  /* 0x0002683816217890 */ /* 0x000fc4000fffe03f */
[----:B------:R-:W-:Y:S01]  /*6890*/  UIADD3 UR24, UR22, 0x1c000, URZ ;  /* 0x0001c00016187890 */ /* 0x000fe2000fffe03f */
[----:B------:R-:W-:Y:S01]  /*68a0*/  SHF.L.U32 R5, R9, 0x1f, RZ ;  /* 0x0000001f09057819 */ /* 0x000fe200000006ff */
[----:B------:R-:W-:Y:S02]  /*68b0*/  UIADD3 UR16, UR22, 0x1d000, URZ ;  /* 0x0001d00016107890 */ /* 0x000fe4000fffe03f */
[----:B------:R-:W-:Y:S01]  /*68c0*/  UIADD3 UR22, UR22, 0x1e300, URZ ;  /* 0x0001e30016167890 */ /* 0x000fe2000fffe03f */
[----:B------:R-:W-:Y:S01]  /*68d0*/  UMOV UR29, UR21 ;  /* 0x00000015001d7c82 */ /* 0x000fe20008000000 */
[----:B------:R-:W-:Y:S01]  /*68e0*/  UMOV UR27, UR35 ;  /* 0x00000023001b7c82 */ /* 0x000fe20008000000 */
[----:B------:R-:W-:Y:S01]  /*68f0*/  UMOV UR25, UR33 ;  /* 0x0000002100197c82 */ /* 0x000fe20008000000 */
[----:B------:R-:W-:Y:S01]  /*6900*/  UMOV UR18, 0x40 ;  /* 0x0000004000127882 */ /* 0x000fe20000000000 */
[----:B------:R-:W-:Y:S01]  /*6910*/  UMOV UR19, UR35 ;  /* 0x0000002300137c82 */ /* 0x000fe20008000000 */
[----:B------:R2:W-:Y:S01]  /*6920*/  UTMALDG.4D [UR32], [UR8], desc[UR10] ;  /* 0x00000a20080075b4 */ /* 0x0005e20008019000 */
[----:B------:R-:W-:Y:S01]  /*6930*/  UMOV UR17, UR33 ;  /* 0x0000002100117c82 */ /* 0x000fe20008000000 */
[----:B------:R-:W-:Y:S01]  /*6940*/  UMOV UR23, UR33 ;  /* 0x0000002100177c82 */ /* 0x000fe20008000000 */
[----:B------:R-:W-:Y:S01]  /*6950*/  UMOV UR5, 0x10 ;  /* 0x0000001000057882 */ /* 0x000fe20000000000 */
[----:B------:R2:W-:Y:S01]  /*6960*/  UTMALDG.4D [UR24], [UR8], desc[UR10] ;  /* 0x00000a18080075b4 */ /* 0x0005e20008019000 */
[----:B------:R2:W-:Y:S01]  /*6970*/  UTMALDG.4D [UR16], [UR8], desc[UR10] ;  /* 0x00000a10080075b4 */ /* 0x0005e20008019000 */
[----:B------:R2:W-:Y:S01]  /*6980*/  UBLKCP.S.G [UR22], [UR30], UR5 ;  /* 0x000000161e0073ba */ /* 0x0005e20008000205 */
[----:B------:R-:W3:Y:S02]  /*6990*/  SYNCS.PHASECHK.TRANS64.TRYWAIT P1, [R0+URZ+0x26820], R5 ;  /* 0x02682005000075a7 */ /* 0x000ee4000802017f */
[----:B--23--:R-:W-:Y:S05]  /*69a0*/  @!P1 BRA `(.L_x_65) ;  /* 0x00000010005c9947 */ /* 0x00cfea0003800000 */
.L_x_90:
[----:B------:R-:W-:Y:S05]  /*69b0*/  @P0 BRA `(.L_x_66) ;  /* 0x0000000000140947 */ /* 0x000fea0003800000 */
[----:B------:R-:W-:Y:S01]  /*69c0*/  ISETP.NE.AND P1, PT, R13, RZ, PT ;  /* 0x000000ff0d00720c */ /* 0x000fe20003f25270 */
[----:B--2---:R-:W-:-:S04]  /*69d0*/  IMAD.MOV.U32 R5, RZ, RZ, 0x3100 ;  /* 0x00003100ff057424 */ /* 0x004fc800078e00ff */
[----:B------:R3:W-:Y:S08]  /*69e0*/  SYNCS.ARRIVE.TRANS64 RZ, [R0+URZ+0x26810], R5 ;  /* 0x0268100500ff79a7 */ /* 0x0007f0000800003f */
[----:B------:R-:W-:Y:S05]  /*69f0*/  @!P1 BRA `(.L_x_66) ;  /* 0x0000000000049947 */ /* 0x000fea0003800000 */
[----:B------:R-:W-:Y:S01]  /*6a00*/  BPT.TRAP 0x1 ;  /* 0x000000040000795c */ /* 0x000fe20000300000 */
.L_x_66:
[----:B------:R-:W-:Y:S01]  /*6a10*/  R2UR UR5, R16 ;  /* 0x00000000100572ca */ /* 0x000fe200000e0000 */
[----:B------:R-:W-:Y:S01]  /*6a20*/  VIADD R18, R18, 0xfffffffe ;  /* 0xfffffffe12127836 */ /* 0x000fe20000000000 */
[----:B------:R-:W-:Y:S01]  /*6a30*/  R2UR UR16, R0 ;  /* 0x00000000001072ca */ /* 0x000fe200000e0000 */
[----:B------:R-:W-:Y:S01]  /*6a40*/  UMOV UR22, 0x0 ;  /* 0x0000000000167882 */ /* 0x000fe20000000000 */
[----:B------:R-:W-:Y:S01]  /*6a50*/  R2UR UR10, R2 ;  /* 0x00000000020a72ca */ /* 0x000fe200000e0000 */
[----:B------:R-:W-:Y:S01]  /*6a60*/  UMOV UR23, 0x14f00000 ;  /* 0x14f0000000177882 */ /* 0x000fe20000000000 */
[----:B------:R-:W-:Y:S01]  /*6a70*/  R2UR UR11, R3 ;  /* 0x00000000030b72ca */ /* 0x000fe200000e0000 */
[----:B------:R-:W-:Y:S01]  /*6a80*/  UMOV UR34, URZ ;  /* 0x0000003f00227c82 */ /* 0x000fe20008000000 */
[----:B------:R-:W-:Y:S01]  /*6a90*/  ISETP.NE.AND P1, PT, R18, RZ, PT ;  /* 0x000000ff1200720c */ /* 0x000fe20003f25270 */
[----:B------:R-:W-:Y:S01]  /*6aa0*/  UMOV UR36, UR20 ;  /* 0x0000001400247c82 */ /* 0x000fe20008000000 */
[----:B------:R-:W-:Y:S01]  /*6ab0*/  UMOV UR37, UR21 ;  /* 0x0000001500257c82 */ /* 0x000fe20008000000 */
[----:B------:R-:W-:Y:S01]  /*6ac0*/  UMOV UR26, 0x20 ;  /* 0x00000020001a7882 */ /* 0x000fe20000000000 */
[----:B------:R-:W-:Y:S01]  /*6ad0*/  UMOV UR28, UR20 ;  /* 0x00000014001c7c82 */ /* 0x000fe20008000000 */
[----:B------:R-:W-:-:S02]  /*6ae0*/  UIADD3 UR5, UR5, 0x2, URZ ;  /* 0x0000000205057890 */ /* 0x000fc4000fffe03f */
[----:B------:R-:W-:Y:S02]  /*6af0*/  UIADD3 UR32, UR16, 0x12000, URZ ;  /* 0x0001200010207890 */ /* 0x000fe4000fffe03f */
[----:B------:R-:W-:Y:S02]  /*6b00*/  USHF.L.U32 UR35, UR5, 0x6, URZ ;  /* 0x0000000605237899 */ /* 0x000fe4000800063f */
[----:B------:R-:W-:Y:S01]  /*6b10*/  UIADD3 UR33, UR16, 0x26810, URZ ;  /* 0x0002681010217890 */ /* 0x000fe2000fffe03f */
[----:B------:R-:W-:Y:S01]  /*6b20*/  IMAD.U32 R16, RZ, RZ, UR5 ;  /* 0x00000005ff107e24 */ /* 0x000fe2000f8e00ff */
[----:B------:R-:W-:Y:S02]  /*6b30*/  UIADD3 UR24, UR16, 0x13000, URZ ;  /* 0x0001300010187890 */ /* 0x000fe4000fffe03f */
[----:B------:R-:W-:Y:S02]  /*6b40*/  UIADD3 UR30, UR16, 0x1e000, URZ ;  /* 0x0001e000101e7890 */ /* 0x000fe4000fffe03f */
[----:B------:R-:W-:-:S02]  /*6b50*/  UIADD3 UR16, UR16, 0x14000, URZ ;  /* 0x0001400010107890 */ /* 0x000fc4000fffe03f */
[----:B------:R-:W-:Y:S02]  /*6b60*/  UIMAD.WIDE UR8, UR35, 0x4, UR14 ;  /* 0x00000004230878a5 */ /* 0x000fe4000f8e020e */
[----:B------:R4:W-:Y:S01]  /*6b70*/  UTMALDG.4D [UR32], [UR10], desc[UR22] ;  /* 0x000016200a0075b4 */ /* 0x0009e20008019000 */
[----:B------:R-:W-:Y:S01]  /*6b80*/  UMOV UR29, UR21 ;  /* 0x00000015001d7c82 */ /* 0x000fe20008000000 */
[----:B------:R-:W-:Y:S01]  /*6b90*/  UMOV UR25, UR33 ;  /* 0x0000002100197c82 */ /* 0x000fe20008000000 */
[----:B------:R-:W-:Y:S01]  /*6ba0*/  UMOV UR27, UR35 ;  /* 0x00000023001b7c82 */ /* 0x000fe20008000000 */
[----:B------:R-:W-:Y:S01]  /*6bb0*/  UMOV UR18, 0x40 ;  /* 0x0000004000127882 */ /* 0x000fe20000000000 */
[----:B------:R-:W-:Y:S01]  /*6bc0*/  UMOV UR17, UR33 ;  /* 0x0000002100117c82 */ /* 0x000fe20008000000 */
[----:B------:R-:W-:Y:S01]  /*6bd0*/  UMOV UR19, UR35 ;  /* 0x0000002300137c82 */ /* 0x000fe20008000000 */
[----:B------:R-:W-:Y:S01]  /*6be0*/  UMOV UR13, 0x10 ;  /* 0x00000010000d7882 */ /* 0x000fe20000000000 */
[----:B------:R4:W-:Y:S01]  /*6bf0*/  UTMALDG.4D [UR24], [UR10], desc[UR22] ;  /* 0x000016180a0075b4 */ /* 0x0009e20008019000 */
[----:B------:R-:W-:Y:S01]  /*6c00*/  UMOV UR31, UR33 ;  /* 0x00000021001f7c82 */ /* 0x000fe20008000000 */
[----:B------:R4:W-:Y:S01]  /*6c10*/  UTMALDG.4D [UR16], [UR10], desc[UR22] ;  /* 0x000016100a0075b4 */ /* 0x0009e20008019000 */
[----:B------:R4:W-:Y:S02]  /*6c20*/  UBLKCP.S.G [UR30], [UR8], UR13 ;  /* 0x0000001e080073ba */ /* 0x0009e4000800020d */
[----:B----4-:R-:W-:Y:S05]  /*6c30*/  @P1 BRA `(.L_x_67) ;  /* 0xfffffff4003c1947 */ /* 0x010fea000383ffff */
[----:B--23--:R-:W-:-:S07]  /*6c40*/  IMAD.U32 R5, RZ, RZ, UR35 ;  /* 0x00000023ff057e24 */ /* 0x00cfce000f8e00ff */
.L_x_58:
[----:B------:R-:W-:-:S13]  /*6c50*/  ISETP.NE.AND P1, PT, R17, RZ, PT ;  /* 0x000000ff1100720c */ /* 0x000fda0003f25270 */
[----:B------:R-:W-:Y:S05]  /*6c60*/  @!P1 BRA `(.L_x_57) ;  /* 0x0000000400609947 */ /* 0x000fea0003800000 */
[----:B------:R-:W-:-:S04]  /*6c70*/  SHF.L.U32 R7, R9, 0x1f, RZ ;  /* 0x0000001f09077819 */ /* 0x000fc800000006ff */
[----:B------:R-:W2:Y:S02]  /*6c80*/  SYNCS.PHASECHK.TRANS64.TRYWAIT P1, [R0+URZ+0x26840], R7 ;  /* 0x02684007000075a7 */ /* 0x000ea4000802017f */
[----:B--2---:R-:W-:Y:S05]  /*6c90*/  @!P1 BRA `(.L_x_68) ;  /* 0x0000000c00b89947 */ /* 0x004fea0003800000 */
.L_x_91:
[----:B------:R-:W-:Y:S05]  /*6ca0*/  @P0 BRA `(.L_x_69) ;  /* 0x0000000000140947 */ /* 0x000fea0003800000 */
[----:B------:R-:W-:Y:S01]  /*6cb0*/  ISETP.NE.AND P1, PT, R13, RZ, PT ;  /* 0x000000ff0d00720c */ /* 0x000fe20003f25270 */
[----:B------:R-:W-:-:S04]  /*6cc0*/  IMAD.MOV.U32 R5, RZ, RZ, 0x3100 ;  /* 0x00003100ff057424 */ /* 0x000fc800078e00ff */
[----:B------:R3:W-:Y:S08]  /*6cd0*/  SYNCS.ARRIVE.TRANS64 RZ, [R0+URZ+0x26830], R5 ;  /* 0x0268300500ff79a7 */ /* 0x0007f0000800003f */
[----:B------:R-:W-:Y:S05]  /*6ce0*/  @!P1 BRA `(.L_x_69) ;  /* 0x0000000000049947 */ /* 0x000fea0003800000 */
[----:B------:R-:W-:Y:S01]  /*6cf0*/  BPT.TRAP 0x1 ;  /* 0x000000040000795c */ /* 0x000fe20000300000 */
.L_x_69:
[----:B---3--:R-:W3:Y:S01]  /*6d00*/  LDC.64 R4, c[0x0][0x728] ;  /* 0x0001ca00ff047b82 */ /* 0x008ee20000000a00 */
[----:B------:R-:W-:Y:S01]  /*6d10*/  IMAD.SHL.U32 R15, R16, 0x40, RZ ;  /* 0x00000040100f7824 */ /* 0x000fe200078e00ff */
[----:B------:R-:W-:Y:S01]  /*6d20*/  R2UR UR16, R0 ;  /* 0x00000000001072ca */ /* 0x000fe200000e0000 */
[----:B------:R-:W-:Y:S01]  /*6d30*/  UMOV UR10, 0x0 ;  /* 0x00000000000a7882 */ /* 0x000fe20000000000 */
[----:B------:R-:W-:Y:S01]  /*6d40*/  UMOV UR11, 0x14f00000 ;  /* 0x14f00000000b7882 */ /* 0x000fe20000000000 */
[----:B------:R-:W-:Y:S01]  /*6d50*/  UMOV UR34, URZ ;  /* 0x0000003f00227c82 */ /* 0x000fe20008000000 */
[C---:B------:R-:W-:Y:S01]  /*6d60*/  IADD3 R6, P1, R15.reuse, UR6, RZ ;  /* 0x000000060f067c10 */ /* 0x040fe2000ff3e0ff */
[----:B------:R-:W-:Y:S01]  /*6d70*/  UMOV UR36, UR20 ;  /* 0x0000001400247c82 */ /* 0x000fe20008000000 */
[C---:B------:R-:W-:Y:S01]  /*6d80*/  R2UR UR35, R15.reuse ;  /* 0x000000000f2372ca */ /* 0x040fe200000e0000 */
[----:B------:R-:W-:Y:S01]  /*6d90*/  UMOV UR37, UR21 ;  /* 0x0000001500257c82 */ /* 0x000fe20008000000 */
[----:B------:R-:W-:Y:S01]  /*6da0*/  LEA.HI.X.SX32 R12, R15, R8, 0x1, P1 ;  /* 0x000000080f0c7211 */ /* 0x000fe200008f0eff */
        /* <DEDUP_REMOVED lines=8> */
[----:B------:R-:W-:Y:S01]  /*6e30*/  UIADD3 UR16, UR16, 0x1a000, URZ ;  /* 0x0001a00010107890 */ /* 0x000fe2000fffe03f */
[----:B---3--:R-:W-:Y:S01]  /*6e40*/  LEA R4, P2, R6, R4, 0x2 ;  /* 0x0000000406047211 */ /* 0x008fe200078410ff */
[----:B------:R-:W-:Y:S01]  /*6e50*/  UMOV UR25, UR33 ;  /* 0x0000002100197c82 */ /* 0x000fe20008000000 */
[----:B------:R-:W-:Y:S01]  /*6e60*/  UMOV UR27, UR35 ;  /* 0x00000023001b7c82 */ /* 0x000fe20008000000 */
[----:B------:R-:W-:Y:S01]  /*6e70*/  UMOV UR17, UR33 ;  /* 0x0000002100117c82 */ /* 0x000fe20008000000 */
[----:B------:R-:W-:Y:S01]  /*6e80*/  R2UR UR22, R4 ;  /* 0x00000000041672ca */ /* 0x000fe200000e0000 */
[----:B------:R-:W-:Y:S01]  /*6e90*/  UMOV UR19, UR35 ;  /* 0x0000002300137c82 */ /* 0x000fe20008000000 */
[----:B------:R-:W-:Y:S01]  /*6ea0*/  IADD3 R4, P1, R10, 0x1f0, RZ ;  /* 0x000001f00a047810 */ /* 0x000fe20007f3e0ff */
[----:B------:R-:W-:Y:S01]  /*6eb0*/  UMOV UR31, UR33 ;  /* 0x00000021001f7c82 */ /* 0x000fe20008000000 */
[----:B------:R-:W-:Y:S01]  /*6ec0*/  LEA.HI.X R5, R6, R5, R12, 0x2, P2 ;  /* 0x0000000506057211 */ /* 0x000fe200010f140c */
[----:B------:R-:W-:Y:S01]  /*6ed0*/  UMOV UR5, 0x10 ;  /* 0x0000001000057882 */ /* 0x000fe20000000000 */
        /* <DEDUP_REMOVED lines=8> */
[----:B------:R-:W4:Y:S02]  /*6f60*/  SYNCS.PHASECHK.TRANS64.TRYWAIT P1, [R0+URZ+0x26828], R7 ;  /* 0x02682807000075a7 */ /* 0x000f24000802017f */
[----:B---34-:R-:W-:Y:S05]  /*6f70*/  @!P1 BRA `(.L_x_70) ;  /* 0x0000000c00149947 */ /* 0x018fea0003800000 */
.L_x_92:
[----:B------:R-:W-:Y:S05]  /*6f80*/  @P0 BRA `(.L_x_71) ;  /* 0x0000000000140947 */ /* 0x000fea0003800000 */
[----:B------:R-:W-:Y:S01]  /*6f90*/  ISETP.NE.AND P0, PT, R13, RZ, PT ;  /* 0x000000ff0d00720c */ /* 0x000fe20003f05270 */
[----:B------:R-:W-:-:S04]  /*6fa0*/  IMAD.MOV.U32 R5, RZ, RZ, 0x3100 ;  /* 0x00003100ff057424 */ /* 0x000fc800078e00ff */
[----:B------:R4:W-:Y:S08]  /*6fb0*/  SYNCS.ARRIVE.TRANS64 RZ, [R0+URZ+0x26818], R5 ;  /* 0x0268180500ff79a7 */ /* 0x0009f0000800003f */
[----:B------:R-:W-:Y:S05]  /*6fc0*/  @!P0 BRA `(.L_x_71) ;  /* 0x0000000000048947 */ /* 0x000fea0003800000 */
[----:B------:R-:W-:Y:S01]  /*6fd0*/  BPT.TRAP 0x1 ;  /* 0x000000040000795c */ /* 0x000fe20000300000 */
.L_x_71:
[----:B------:R-:W-:Y:S01]  /*6fe0*/  R2UR UR35, R15 ;  /* 0x000000000f2372ca */ /* 0x000fe200000e0000 */
[----:B------:R-:W-:Y:S01]  /*6ff0*/  UMOV UR22, 0x0 ;  /* 0x0000000000167882 */ /* 0x000fe20000000000 */
[----:B------:R-:W-:Y:S01]  /*7000*/  R2UR UR16, R0 ;  /* 0x00000000001072ca */ /* 0x000fe200000e0000 */
[----:B------:R-:W-:Y:S01]  /*7010*/  UMOV UR23, 0x14f00000 ;  /* 0x14f0000000177882 */ /* 0x000fe20000000000 */
[----:B------:R-:W-:Y:S01]  /*7020*/  R2UR UR10, R2 ;  /* 0x00000000020a72ca */ /* 0x000fe200000e0000 */
[----:B------:R-:W-:Y:S01]  /*7030*/  UMOV UR34, URZ ;  /* 0x0000003f00227c82 */ /* 0x000fe20008000000 */
[----:B------:R-:W-:Y:S01]  /*7040*/  R2UR UR11, R3 ;  /* 0x00000000030b72ca */ /* 0x000fe200000e0000 */
[----:B------:R-:W-:Y:S01]  /*7050*/  UMOV UR36, UR20 ;  /* 0x0000001400247c82 */ /* 0x000fe20008000000 */
[----:B------:R-:W-:Y:S01]  /*7060*/  UMOV UR37, UR21 ;  /* 0x0000001500257c82 */ /* 0x000fe20008000000 */
[----:B------:R-:W-:Y:S01]  /*7070*/  UMOV UR26, 0x20 ;  /* 0x00000020001a7882 */ /* 0x000fe20000000000 */
[----:B------:R-:W-:Y:S01]  /*7080*/  UMOV UR28, UR20 ;  /* 0x00000014001c7c82 */ /* 0x000fe20008000000 */
[----:B------:R-:W-:Y:S01]  /*7090*/  UMOV UR29, UR21 ;  /* 0x00000015001d7c82 */ /* 0x000fe20008000000 */
[----:B------:R-:W-:Y:S01]  /*70a0*/  UMOV UR18, 0x40 ;  /* 0x0000004000127882 */ /* 0x000fe20000000000 */
[----:B------:R-:W-:Y:S01]  /*70b0*/  UIADD3 UR35, UR35, 0x40, URZ ;  /* 0x0000004023237890 */ /* 0x000fe2000fffe03f */
[----:B------:R-:W-:Y:S01]  /*70c0*/  IMAD.MOV.U32 R12, RZ, RZ, 0x1 ;  /* 0x00000001ff0c7424 */ /* 0x000fe200078e00ff */
[----:B------:R-:W-:-:S02]  /*70d0*/  UIADD3 UR32, UR16, 0x15000, URZ ;  /* 0x0001500010207890 */ /* 0x000fc4000fffe03f */
[----:B------:R-:W-:Y:S02]  /*70e0*/  UIADD3 UR33, UR16, 0x26818, URZ ;  /* 0x0002681810217890 */ /* 0x000fe4000fffe03f */
[----:B------:R-:W-:Y:S01]  /*70f0*/  UIADD3 UR24, UR16, 0x16000, URZ ;  /* 0x0001600010187890 */ /* 0x000fe2000fffe03f */
[----:B----4-:R-:W-:Y:S01]  /*7100*/  IMAD.U32 R5, RZ, RZ, UR35 ;  /* 0x00000023ff057e24 */ /* 0x010fe2000f8e00ff */
        /* <DEDUP_REMOVED lines=8> */
[----:B------:R-:W-:Y:S01]  /*7190*/  UMOV UR5, 0x10 ;  /* 0x0000001000057882 */ /* 0x000fe20000000000 */
[----:B------:R-:W-:Y:S01]  /*71a0*/  UMOV UR31, UR33 ;  /* 0x00000021001f7c82 */ /* 0x000fe20008000000 */
[----:B------:R4:W-:Y:S01]  /*71b0*/  UTMALDG.4D [UR24], [UR10], desc[UR22] ;  /* 0x000016180a0075b4 */ /* 0x0009e20008019000 */
[----:B------:R4:W-:Y:S01]  /*71c0*/  UTMALDG.4D [UR16], [UR10], desc[UR22] ;  /* 0x000016100a0075b4 */ /* 0x0009e20008019000 */
[----:B------:R4:W-:Y:S02]  /*71d0*/  UBLKCP.S.G [UR30], [UR8], UR5 ;  /* 0x0000001e080073ba */ /* 0x0009e40008000205 */
[----:B----4-:R-:W-:Y:S01]  /*71e0*/  NOP ;  /* 0x0000000000007918 */ /* 0x010fe20000000000 */
.L_x_57:
[----:B------:R-:W4:Y:S01]  /*71f0*/  S2R R2, SR_TID.X ;  /* 0x0000000000027919 */ /* 0x000f220000002100 */
[----:B------:R-:W-:Y:S01]  /*7200*/  IMAD R3, R12, 0x8, R0 ;  /* 0x000000080c037824 */ /* 0x000fe200078e0200 */
[----:B----4-:R-:W-:Y:S02]  /*7210*/  LOP3.LUT R4, R2, 0x7f, RZ, 0xc0, !PT ;  /* 0x0000007f02047812 */ /* 0x010fe400078ec0ff */
[----:B------:R-:W-:Y:S02]  /*7220*/  SHF.L.U32 R2, R9, 0x1f, RZ ;  /* 0x0000001f09027819 */ /* 0x000fe400000006ff */
[----:B------:R-:W-:Y:S02]  /*7230*/  ISETP.NE.AND P1, PT, R4, RZ, PT ;  /* 0x000000ff0400720c */ /* 0x000fe40003f25270 */
[----:B------:R-:W4:Y:S02]  /*7240*/  SYNCS.PHASECHK.TRANS64.TRYWAIT P0, [R3+URZ+0x26840], R2 ;  /* 0x02684002030075a7 */ /* 0x000f24000800017f */
[----:B----4-:R-:W-:Y:S09]  /*7250*/  @!P0 BRA `(.L_x_72) ;  /* 0x0000000800708947 */ /* 0x010ff20003800000 */
.L_x_93:
[----:B------:R-:W-:Y:S05]  /*7260*/  @P1 BRA `(.L_x_73) ;  /* 0x0000000000181947 */ /* 0x000fea0003800000 */
[----:B------:R-:W5:Y:S01]  /*7270*/  S2R R4, SR_TID.X ;  /* 0x0000000000047919 */ /* 0x000f620000002100 */
[----:B----4-:R-:W-:-:S04]  /*7280*/  IMAD.MOV.U32 R2, RZ, RZ, 0x3100 ;  /* 0x00003100ff027424 */ /* 0x010fc800078e00ff */
[----:B------:R4:W-:Y:S01]  /*7290*/  SYNCS.ARRIVE.TRANS64 RZ, [R3+URZ+0x26830], R2 ;  /* 0x0268300203ff79a7 */ /* 0x0009e2000800003f */
[----:B-----5:R-:W-:-:S13]  /*72a0*/  LOP3.LUT P0, RZ, R4, 0x1f, RZ, 0xc0, !PT ;  /* 0x0000001f04ff7812 */ /* 0x020fda000780c0ff */
[----:B----4-:R-:W-:Y:S05]  /*72b0*/  @!P0 BRA `(.L_x_73) ;  /* 0x0000000000048947 */ /* 0x010fea0003800000 */
[----:B------:R-:W-:Y:S01]  /*72c0*/  BPT.TRAP 0x1 ;  /* 0x000000040000795c */ /* 0x000fe20000300000 */
.L_x_73:
[----:B------:R-:W-:Y:S01]  /*72d0*/  R2UR UR35, R5 ;  /* 0x00000000052372ca */ /* 0x000fe200000e0000 */
[C-C-:B----4-:R-:W-:Y:S01]  /*72e0*/  IMAD R2, R12.reuse, 0x3000, R0.reuse ;  /* 0x000030000c027824 */ /* 0x150fe200078e0200 */
[----:B------:R-:W-:Y:S01]  /*72f0*/  R2UR UR33, R3 ;  /* 0x00000000032172ca */ /* 0x000fe200000e0000 */
[----:B-123--:R-:W-:Y:S01]  /*7300*/  IMAD R0, R12, 0x100, R0 ;  /* 0x000001000c007824 */ /* 0x00efe200078e0200 */
[----:B------:R-:W-:Y:S01]  /*7310*/  ULDC.64 UR8, c[0x0][0x728] ;  /* 0x0001ca0000087ab9 */ /* 0x000fe20000000a00 */
[----:B------:R-:W-:Y:S01]  /*7320*/  UMOV UR22, 0x0 ;  /* 0x0000000000167882 */ /* 0x000fe20000000000 */
[----:B------:R-:W-:Y:S01]  /*7330*/  R2UR UR16, R2 ;  /* 0x00000000021072ca */ /* 0x000fe200000e0000 */
[----:B------:R-:W-:Y:S01]  /*7340*/  UMOV UR23, 0x14f00000 ;  /* 0x14f0000000177882 */ /* 0x000fe20000000000 */
[----:B------:R-:W-:Y:S01]  /*7350*/  R2UR UR5, R0 ;  /* 0x00000000000572ca */ /* 0x000fe200000e0000 */
[----:B------:R-:W-:Y:S01]  /*7360*/  UMOV UR34, URZ ;  /* 0x0000003f00227c82 */ /* 0x000fe20008000000 */
[----:B------:R-:W-:Y:S01]  /*7370*/  UMOV UR36, UR20 ;  /* 0x0000001400247c82 */ /* 0x000fe20008000000 */
[----:B------:R-:W-:Y:S01]  /*7380*/  UMOV UR37, UR21 ;  /* 0x0000001500257c82 */ /* 0x000fe20008000000 */
[----:B------:R-:W-:Y:S01]  /*7390*/  UMOV UR26, 0x20 ;  /* 0x00000020001a7882 */ /* 0x000fe20000000000 */
[----:B------:R-:W-:Y:S01]  /*73a0*/  UIADD3 UR13, UP0, UR35, UR6, URZ ;  /* 0x00000006230d7290 */ /* 0x000fe2000ff1e03f */
[----:B------:R-:W-:Y:S01]  /*73b0*/  VIADD R0, R12, 0x1 ;  /* 0x000000010c007836 */ /* 0x000fe20000000000 */
[----:B------:R-:W-:Y:S01]  /*73c0*/  UIADD3 UR33, UR33, 0x26830, URZ ;  /* 0x0002683021217890 */ /* 0x000fe2000fffe03f */
[----:B------:R-:W-:Y:S01]  /*73d0*/  UMOV UR28, UR20 ;  /* 0x00000014001c7c82 */ /* 0x000fe20008000000 */
[----:B------:R-:W-:-:S02]  /*73e0*/  UMOV UR29, UR21 ;  /* 0x00000015001d7c82 */ /* 0x000fc40008000000 */
[----:B------:R-:W-:Y:S01]  /*73f0*/  PLOP3.LUT P0, PT, PT, PT, UP0, 0x80, 0x0 ;  /* 0x000000000000781c */ /* 0x000fe20003f0f008 */
[----:B------:R-:W-:Y:S02]  /*7400*/  ULEA UR8, UP0, UR13, UR8, 0x2 ;  /* 0x000000080d087291 */ /* 0x000fe4000f80103f */
[----:B------:R-:W-:Y:S01]  /*7410*/  UIADD3 UR32, UR16, 0x18000, URZ ;  /* 0x0001800010207890 */ /* 0x000fe2000fffe03f */
[----:B------:R-:W-:Y:S01]  /*7420*/  LEA.HI.X.SX32 R5, R5, R8, 0x1, P0 ;  /* 0x0000000805057211 */ /* 0x000fe200000f0eff */
[----:B------:R-:W-:Y:S01]  /*7430*/  UIADD3 UR24, UR16, 0x19000, URZ ;  /* 0x0001900010187890 */ /* 0x000fe2000fffe03f */
[----:B------:R-:W-:Y:S01]  /*7440*/  IADD3 R10, P0, R10, 0x1f0, RZ ;  /* 0x000001f00a0a7810 */ /* 0x000fe20007f1e0ff */
[----:B------:R-:W-:Y:S01]  /*7450*/  UIADD3 UR16, UR16, 0x1a000, URZ ;  /* 0x0001a00010107890 */ /* 0x000fe2000fffe03f */
[----:B------:R-:W-:Y:S01]  /*7460*/  R2UR UR17, R5 ;  /* 0x00000000051172ca */ /* 0x000fe200000e0000 */
[----:B------:R-:W-:Y:S01]  /*7470*/  UIADD3 UR30, UR5, 0x1e200, URZ ;  /* 0x0001e200051e7890 */ /* 0x000fe2000fffe03f */
[----:B------:R-:W-:Y:S01]  /*7480*/  R2UR UR10, R10 ;  /* 0x000000000a0a72ca */ /* 0x000fe200000e0000 */
[----:B------:R-:W-:Y:S01]  /*7490*/  IMAD.X R11, RZ, RZ, R11, P0 ;  /* 0x000000ffff0b7224 */ /* 0x000fe200000e060b */
[----:B------:R-:W-:Y:S01]  /*74a0*/  UMOV UR27, UR35 ;  /* 0x00000023001b7c82 */ /* 0x000fe20008000000 */
[----:B------:R-:W-:Y:S01]  /*74b0*/  UMOV UR25, UR33 ;  /* 0x0000002100197c82 */ /* 0x000fe20008000000 */
[----:B------:R-:W-:Y:S01]  /*74c0*/  UMOV UR18, 0x40 ;  /* 0x0000004000127882 */ /* 0x000fe20000000000 */
[----:B------:R-:W-:Y:S01]  /*74d0*/  UMOV UR19, UR35 ;  /* 0x0000002300137c82 */ /* 0x000fe20008000000 */
[----:B------:R-:W-:Y:S01]  /*74e0*/  R2UR UR11, R11 ;  /* 0x000000000b0b72ca */ /* 0x000fe200000e0000 */
[----:B------:R-:W-:Y:S01]  /*74f0*/  UMOV UR31, UR33 ;  /* 0x00000021001f7c82 */ /* 0x000fe20008000000 */
[----:B------:R-:W-:Y:S01]  /*7500*/  UMOV UR5, 0x10 ;  /* 0x0000001000057882 */ /* 0x000fe20000000000 */
[----:B------:R-:W-:-:S02]  /*7510*/  ISETP.NE.AND P0, PT, R0, 0x2, PT ;  /* 0x000000020000780c */ /* 0x000fc40003f05270 */
[----:B------:R-:W-:Y:S02]  /*7520*/  ULEA.HI.X UR9, UR13, UR9, UR17, 0x2, UP0 ;  /* 0x000000090d097291 */ /* 0x000fe400080f1411 */
[----:B------:R-:W-:Y:S01]  /*7530*/  SEL R2, RZ, 0x1, P0 ;  /* 0x00000001ff027807 */ /* 0x000fe20000000000 */
[----:B------:R-:W-:Y:S01]  /*7540*/  UMOV UR17, UR33 ;  /* 0x0000002100117c82 */ /* 0x000fe20008000000 */
[----:B------:R-:W-:Y:S02]  /*7550*/  SEL R0, R0, RZ, P0 ;  /* 0x000000ff00007207 */ /* 0x000fe40000000000 */
[----:B------:R-:W-:Y:S02]  /*7560*/  LOP3.LUT R9, R9, R2, RZ, 0x3c, !PT ;  /* 0x0000000209097212 */ /* 0x000fe400078e3cff */
[----:B------:R1:W-:Y:S01]  /*7570*/  UTMALDG.4D [UR32], [UR10], desc[UR22] ;  /* 0x000016200a0075b4 */ /* 0x0003e20008019000 */
[----:B------:R1:W-:Y:S01]  /*7580*/  UTMALDG.4D [UR24], [UR10], desc[UR22] ;  /* 0x000016180a0075b4 */ /* 0x0003e20008019000 */
[----:B------:R1:W-:Y:S01]  /*7590*/  UTMALDG.4D [UR16], [UR10], desc[UR22] ;  /* 0x000016100a0075b4 */ /* 0x0003e20008019000 */
[----:B------:R1:W-:Y:S02]  /*75a0*/  UBLKCP.S.G [UR30], [UR8], UR5 ;  /* 0x0000001e080073ba */ /* 0x0003e40008000205 */
[----:B-1----:R-:W-:Y:S01]  /*75b0*/  NOP ;  /* 0x0000000000007918 */ /* 0x002fe20000000000 */
.L_x_54:
[----:B------:R-:W-:Y:S05]  /*75c0*/  BSYNC B0 ;  /* 0x0000000000007941 */ /* 0x000fea0003800000 */
.L_x_53:
[----:B------:R-:W-:-:S03]  /*75d0*/  UMOV UR5, 0xffffffff ;  /* 0xffffffff00057882 */ /* 0x000fc60000000000 */
[----:B------:R-:W-:Y:S05]  /*75e0*/  BRA.DIV UR5, `(.L_x_74) ;  /* 0x0000000605a07947 */ /* 0x000fea000b800000 */
[----:B------:R-:W-:-:S13]  /*75f0*/  ELECT P0, URZ, PT ;  /* 0x00000000003f782f */ /* 0x000fda0003800000 */
.L_x_96:
[----:B------:R-:W-:Y:S04]  /*7600*/  BSSY B0, `(.L_x_75) ;  /* 0x0000023000007945 */ /* 0x000fe80003800000 */
[----:B------:R-:W-:Y:S05]  /*7610*/  @!P0 BRA `(.L_x_76) ;  /* 0x0000000000848947 */ /* 0x000fea0003800000 */
[----:B------:R-:W-:-:S06]  /*7620*/  ULOP3.LUT UR5, UR38, 0x2, URZ, 0xfc, !UPT ;  /* 0x0000000226057892 */ /* 0x000fcc000f8efc3f */
[----:B------:R-:W-:-:S05]  /*7630*/  IMAD.U32 R2, RZ, RZ, UR5 ;  /* 0x00000005ff027e24 */ /* 0x000fca000f8e00ff */
[----:B------:R-:W-:-:S13]  /*7640*/  ISETP.NE.AND P0, PT, R2, 0x3, PT ;  /* 0x000000030200780c */ /* 0x000fda0003f05270 */
[----:B------:R-:W-:Y:S05]  /*7650*/  @!P0 BRA `(.L_x_77) ;  /* 0x0000000000048947 */ /* 0x000fea0003800000 */
[----:B------:R-:W-:Y:S01]  /*7660*/  BPT.TRAP 0x1 ;  /* 0x000000040000795c */ /* 0x000fe20000300000 */
.L_x_77:
[----:B------:R-:W1:Y:S01]  /*7670*/  S2R R3, SR_CgaCtaId ;  /* 0x0000000000037919 */ /* 0x000e620000008800 */
[----:B------:R-:W-:Y:S02]  /*7680*/  MOV R2, 0x400 ;  /* 0x0000040000027802 */ /* 0x000fe40000000f00 */
[----:B------:R-:W-:Y:S02]  /*7690*/  SHF.L.U32 R5, R9, 0x1f, RZ ;  /* 0x0000001f09057819 */ /* 0x000fe400000006ff */
[----:B-1----:R-:W-:Y:S01]  /*76a0*/  LEA R7, R3, R2, 0x18 ;  /* 0x0000000203077211 */ /* 0x002fe200078ec0ff */
[----:B------:R-:W-:-:S04]  /*76b0*/  VIADD R2, R0, 0x1 ;  /* 0x0000000100027836 */ /* 0x000fc80000000000 */
[----:B------:R-:W-:Y:S01]  /*76c0*/  VIADD R3, R7, 0x26820 ;  /* 0x0002682007037836 */ /* 0x000fe20000000000 */
[----:B------:R-:W-:-:S03]  /*76d0*/  ISETP.NE.AND P2, PT, R2, 0x2, PT ;  /* 0x000000020200780c */ /* 0x000fc60003f45270 */
[----:B------:R-:W-:Y:S01]  /*76e0*/  IMAD R6, R0, 0x8, R3 ;  /* 0x0000000800067824 */ /* 0x000fe200078e0203 */
[----:B------:R-:W-:-:S03]  /*76f0*/  SEL R4, RZ, 0x1, P2 ;  /* 0x00000001ff047807 */ /* 0x000fc60001000000 */
[----:B------:R-:W1:Y:S01]  /*7700*/  SYNCS.PHASECHK.TRANS64.TRYWAIT P1, [R6+URZ], R5 ;  /* 0x00000005060075a7 */ /* 0x000e62000802017f */
[----:B------:R-:W-:Y:S02]  /*7710*/  LOP3.LUT R9, R9, R4, RZ, 0x3c, !PT ;  /* 0x0000000409097212 */ /* 0x000fe400078e3cff */
[----:B------:R-:W-:Y:S02]  /*7720*/  SEL R4, R2, RZ, P2 ;  /* 0x000000ff02047207 */ /* 0x000fe40001000000 */
[----:B------:R-:W-:-:S03]  /*7730*/  SHF.L.U32 R2, R9, 0x1f, RZ ;  /* 0x0000001f09027819 */ /* 0x000fc600000006ff */
[----:B------:R-:W-:Y:S01]  /*7740*/  IMAD R3, R4, 0x8, R3 ;  /* 0x0000000804037824 */ /* 0x000fe200078e0203 */
[----:B-1----:R-:W-:Y:S06]  /*7750*/  @!P1 BRA `(.L_x_78) ;  /* 0x0000000400689947 */ /* 0x002fec0003800000 */
.L_x_97:
[----:B------:R-:W2:Y:S02]  /*7760*/  SYNCS.PHASECHK.TRANS64.TRYWAIT P1, [R3+URZ], R2 ;  /* 0x00000002030075a7 */ /* 0x000ea4000802017f */
[----:B--2---:R-:W-:Y:S05]  /*7770*/  @!P1 BRA `(.L_x_79) ;  /* 0x0000000400749947 */ /* 0x004fea0003800000 */
.L_x_98:
[----:B------:R-:W-:Y:S05]  /*7780*/  @!P0 BRA `(.L_x_80) ;  /* 0x0000000000048947 */ /* 0x000fea0003800000 */
[----:B------:R-:W-:Y:S01]  /*7790*/  BPT.TRAP 0x1 ;  /* 0x000000040000795c */ /* 0x000fe20000300000 */
.L_x_80:
[----:B--2---:R-:W-:-:S04]  /*77a0*/  VIADD R3, R7, 0x26840 ;  /* 0x0002684007037836 */ /* 0x004fc80000000000 */
[----:B------:R-:W-:-:S04]  /*77b0*/  IMAD R0, R0, 0x8, R3 ;  /* 0x0000000800007824 */ /* 0x000fc800078e0203 */
[----:B------:R-:W2:Y:S02]  /*77c0*/  SYNCS.PHASECHK.TRANS64.TRYWAIT P0, [R0+URZ], R5 ;  /* 0x00000005000075a7 */ /* 0x000ea4000800017f */
[----:B--2---:R-:W-:Y:S05]  /*77d0*/  @!P0 BRA `(.L_x_81) ;  /* 0x0000000400708947 */ /* 0x004fea0003800000 */
.L_x_99:
[----:B------:R-:W-:-:S07]  /*77e0*/  IMAD R3, R4, 0x8, R3 ;  /* 0x0000000804037824 */ /* 0x000fce00078e0203 */
.L_x_82:
[----:B---3--:R3:W4:Y:S02]  /*77f0*/  SYNCS.PHASECHK.TRANS64.TRYWAIT P0, [R3+URZ], R2 ;  /* 0x00000002030075a7 */ /* 0x008724000800017f */
[----:B----4-:R-:W-:Y:S05]  /*7800*/  @!P0 NANOSLEEP.SYNCS 0x989680 ;  /* 0x009896800000895d */ /* 0x010fea0003900000 */
[----:B------:R-:W4:Y:S02]  /*7810*/  @!P0 SYNCS.PHASECHK.TRANS64 P0, [R3+URZ], R2 ;  /* 0x00000002030085a7 */ /* 0x000f24000800007f */
[----:B----4-:R-:W-:Y:S05]  /*7820*/  @!P0 BRA `(.L_x_82) ;  /* 0xfffffffc00f08947 */ /* 0x010fea000383ffff */
.L_x_76:
[----:B------:R-:W-:Y:S05]  /*7830*/  BSYNC B0 ;  /* 0x0000000000007941 */ /* 0x000fea0003800000 */
.L_x_75:
[----:B------:R-:W-:Y:S05]  /*7840*/  EXIT ;  /* 0x000000000000794d */ /* 0x000fea0003800000 */
.L_x_10:
[----:B------:R-:W-:Y:S02]  /*7850*/  IMAD.MOV.U32 R13, RZ, RZ, R23 ;  /* 0x000000ffff0d7224 */ /* 0x000fe400078e0017 */
[----:B------:R-:W-:Y:S02]  /*7860*/  IMAD.MOV.U32 R12, RZ, RZ, RZ ;  /* 0x000000ffff0c7224 */ /* 0x000fe400078e00ff */
[----:B------:R-:W-:Y:S02]  /*7870*/  IMAD.MOV.U32 R11, RZ, RZ, 0x1f ;  /* 0x0000001fff0b7424 */ /* 0x000fe400078e00ff */
[----:B------:R-:W-:-:S07]  /*7880*/  IMAD.MOV.U32 R15, RZ, RZ, -0x1 ;  /* 0xffffffffff0f7424 */ /* 0x000fce00078e00ff */
[----:B------:R-:W-:Y:S05]  /*7890*/  WARPSYNC.COLLECTIVE R15, `(.L_x_83) ;  /* 0x000000000f087348 */ /* 0x000fea0003c00000 */
[----:B------:R1:W2:Y:S02]  /*78a0*/  SHFL.IDX P6, R14, R13, R12, R11 ;  /* 0x0000000c0d0e7389 */ /* 0x0002a400000c000b */
[----:B-12---:R-:W-:Y:S01]  /*78b0*/  ENDCOLLECTIVE ;  /* 0x000000000000791b */ /* 0x006fe20003800000 */
.L_x_83:
[----:B------:R-:W-:Y:S05]  /*78c0*/  BRA `(.L_x_84) ;  /* 0xffffff9000b47947 */ /* 0x000fea000383ffff */
.L_x_12:
[----:B--2---:R2:W3:Y:S02]  /*78d0*/  SYNCS.PHASECHK.TRANS64.TRYWAIT P0, [R2+URZ+0x26800], R5 ;  /* 0x02680005020075a7 */ /* 0x0044e4000800017f */
[----:B---3--:R-:W-:Y:S05]  /*78e0*/  @!P0 NANOSLEEP.SYNCS 0x989680 ;  /* 0x009896800000895d */ /* 0x008fea0003900000 */
[----:B------:R-:W3:Y:S02]  /*78f0*/  @!P0 SYNCS.PHASECHK.TRANS64 P0, [R2+URZ+0x26800], R5 ;  /* 0x02680005020085a7 */ /* 0x000ee4000800007f */
[----:B---3--:R-:W-:Y:S05]  /*7900*/  @!P0 BRA `(.L_x_12) ;  /* 0xfffffffc00f08947 */ /* 0x008fea000383ffff */
[----:B------:R-:W-:Y:S05]  /*7910*/  BRA `(.L_x_11) ;  /* 0xffffff9000f47947 */ /* 0x000fea000383ffff */
.L_x_18:
[----:B---3--:R-:W-:-:S04]  /*7920*/  IMAD.U32 R5, RZ, RZ, UR8 ;  /* 0x00000008ff057e24 */ /* 0x008fc8000f8e00ff */
[----:B------:R3:W1:Y:S03]  /*7930*/  SYNCS.PHASECHK.TRANS64.TRYWAIT P1, [R5+URZ+0x26810], R6 ;  /* 0x02681006050075a7 */ /* 0x000666000802017f */
[----:B-1----:R-:W-:Y:S05]  /*7940*/  @!P1 NANOSLEEP.SYNCS 0x989680 ;  /* 0x009896800000995d */ /* 0x002fea0003900000 */
[----:B------:R-:W1:Y:S02]  /*7950*/  @!P1 SYNCS.PHASECHK.TRANS64 P1, [R5+URZ+0x26810], R6 ;  /* 0x02681006050095a7 */ /* 0x000e64000802007f */
[----:B-1----:R-:W-:Y:S05]  /*7960*/  @!P1 BRA `(.L_x_18) ;  /* 0xfffffffc00ec9947 */ /* 0x002fea000383ffff */
[----:B------:R-:W-:Y:S05]  /*7970*/  BRA `(.L_x_17) ;  /* 0xffffff9c00587947 */ /* 0x000fea000383ffff */
.L_x_22:
[----:B------:R-:W-:-:S04]  /*7980*/  IMAD.U32 R5, RZ, RZ, UR8 ;  /* 0x00000008ff057e24 */ /* 0x000fc8000f8e00ff */
[----:B------:R1:W1:Y:S03]  /*7990*/  SYNCS.PHASECHK.TRANS64.TRYWAIT P1, [R5+URZ+0x26830], R6 ;  /* 0x02683006050075a7 */ /* 0x000266000802017f */
[----:B-1----:R-:W-:Y:S05]  /*79a0*/  @!P1 NANOSLEEP.SYNCS 0x989680 ;  /* 0x009896800000995d */ /* 0x002fea0003900000 */
[----:B------:R-:W1:Y:S02]  /*79b0*/  @!P1 SYNCS.PHASECHK.TRANS64 P1, [R5+URZ+0x26830], R6 ;  /* 0x02683006050095a7 */ /* 0x000e64000802007f */
[----:B-1----:R-:W-:Y:S05]  /*79c0*/  @!P1 BRA `(.L_x_22) ;  /* 0xfffffffc00ec9947 */ /* 0x002fea000383ffff */
[----:B------:R-:W-:Y:S05]  /*79d0*/  BRA `(.L_x_21) ;  /* 0xffffffa000647947 */ /* 0x000fea000383ffff */
.L_x_55:
[----:B-1----:R1:W2:Y:S02]  /*79e0*/  SYNCS.PHASECHK.TRANS64.TRYWAIT P0, [R0+URZ+0x26820], R3 ;  /* 0x02682003000075a7 */ /* 0x0022a4000800017f */
[----:B--2---:R-:W-:Y:S05]  /*79f0*/  @!P0 NANOSLEEP.SYNCS 0x989680 ;  /* 0x009896800000895d */ /* 0x004fea0003900000 */
[----:B------:R-:W2:Y:S02]  /*7a00*/  @!P0 SYNCS.PHASECHK.TRANS64 P0, [R0+URZ+0x26820], R3 ;  /* 0x02682003000085a7 */ /* 0x000ea4000800007f */
[----:B--2---:R-:W-:Y:S05]  /*7a10*/  @!P0 BRA `(.L_x_55) ;  /* 0xfffffffc00f08947 */ /* 0x004fea000383ffff */
[----:B------:R-:W-:Y:S05]  /*7a20*/  BRA `(.L_x_85) ;  /* 0xffffffdc008c7947 */ /* 0x000fea000383ffff */
.L_x_59:
[----:B-1----:R1:W2:Y:S02]  /*7a30*/  SYNCS.PHASECHK.TRANS64.TRYWAIT P1, [R0+URZ+0x26840], R20 ;  /* 0x02684014000075a7 */ /* 0x0022a4000802017f */
[----:B--2---:R-:W-:Y:S05]  /*7a40*/  @!P1 NANOSLEEP.SYNCS 0x989680 ;  /* 0x009896800000995d */ /* 0x004fea0003900000 */
[----:B------:R-:W2:Y:S02]  /*7a50*/  @!P1 SYNCS.PHASECHK.TRANS64 P1, [R0+URZ+0x26840], R20 ;  /* 0x02684014000095a7 */ /* 0x000ea4000802007f */
[----:B--2---:R-:W-:Y:S05]  /*7a60*/  @!P1 BRA `(.L_x_59) ;  /* 0xfffffffc00f09947 */ /* 0x004fea000383ffff */
[----:B------:R-:W-:Y:S05]  /*7a70*/  BRA `(.L_x_86) ;  /* 0xffffffe400b87947 */ /* 0x000fea000383ffff */
.L_x_61:
[----:B--2---:R2:W3:Y:S02]  /*7a80*/  SYNCS.PHASECHK.TRANS64.TRYWAIT P1, [R0+URZ+0x26828], R20 ;  /* 0x02682814000075a7 */ /* 0x0044e4000802017f */
[----:B---3--:R-:W-:Y:S05]  /*7a90*/  @!P1 NANOSLEEP.SYNCS 0x989680 ;  /* 0x009896800000995d */ /* 0x008fea0003900000 */
[----:B------:R-:W3:Y:S02]  /*7aa0*/  @!P1 SYNCS.PHASECHK.TRANS64 P1, [R0+URZ+0x26828], R20 ;  /* 0x02682814000095a7 */ /* 0x000ee4000802007f */
[----:B---3--:R-:W-:Y:S05]  /*7ab0*/  @!P1 BRA `(.L_x_61) ;  /* 0xfffffffc00f09947 */ /* 0x008fea000383ffff */
[----:B------:R-:W-:Y:S05]  /*7ac0*/  BRA `(.L_x_87) ;  /* 0xffffffe800647947 */ /* 0x000fea000383ffff */
.L_x_63:
[----:B---3--:R3:W4:Y:S02]  /*7ad0*/  SYNCS.PHASECHK.TRANS64.TRYWAIT P1, [R0+URZ+0x26848], R20 ;  /* 0x02684814000075a7 */ /* 0x008724000802017f */
[----:B----4-:R-:W-:Y:S05]  /*7ae0*/  @!P1 NANOSLEEP.SYNCS 0x989680 ;  /* 0x009896800000995d */ /* 0x010fea0003900000 */
[----:B------:R-:W4:Y:S02]  /*7af0*/  @!P1 SYNCS.PHASECHK.TRANS64 P1, [R0+URZ+0x26848], R20 ;  /* 0x02684814000095a7 */ /* 0x000f24000802007f */
[----:B----4-:R-:W-:Y:S05]  /*7b00*/  @!P1 BRA `(.L_x_63) ;  /* 0xfffffffc00f09947 */ /* 0x010fea000383ffff */
[----:B------:R-:W-:Y:S05]  /*7b10*/  BRA `(.L_x_88) ;  /* 0xffffffe800f07947 */ /* 0x000fea000383ffff */
.L_x_65:
[----:B------:R-:W-:-:S07]  /*7b20*/  SHF.L.U32 R5, R9, 0x1f, RZ ;  /* 0x0000001f09057819 */ /* 0x000fce00000006ff */
.L_x_89:
[----:B--2---:R2:W3:Y:S02]  /*7b30*/  SYNCS.PHASECHK.TRANS64.TRYWAIT P1, [R0+URZ+0x26820], R5 ;  /* 0x02682005000075a7 */ /* 0x0044e4000802017f */
[----:B---3--:R-:W-:Y:S05]  /*7b40*/  @!P1 NANOSLEEP.SYNCS 0x989680 ;  /* 0x009896800000995d */ /* 0x008fea0003900000 */
[----:B------:R-:W3:Y:S02]  /*7b50*/  @!P1 SYNCS.PHASECHK.TRANS64 P1, [R0+URZ+0x26820], R5 ;  /* 0x02682005000095a7 */ /* 0x000ee4000802007f */
[----:B---3--:R-:W-:Y:S05]  /*7b60*/  @!P1 BRA `(.L_x_89) ;  /* 0xfffffffc00f09947 */ /* 0x008fea000383ffff */
[----:B------:R-:W-:Y:S05]  /*7b70*/  BRA `(.L_x_90) ;  /* 0xffffffec008c7947 */ /* 0x000fea000383ffff */
.L_x_68:
[----:B--2---:R2:W3:Y:S02]  /*7b80*/  SYNCS.PHASECHK.TRANS64.TRYWAIT P1, [R0+URZ+0x26840], R7 ;  /* 0x02684007000075a7 */ /* 0x0044e4000802017f */
[----:B---3--:R-:W-:Y:S05]  /*7b90*/  @!P1 NANOSLEEP.SYNCS 0x989680 ;  /* 0x009896800000995d */ /* 0x008fea0003900000 */
[----:B------:R-:W3:Y:S02]  /*7ba0*/  @!P1 SYNCS.PHASECHK.TRANS64 P1, [R0+URZ+0x26840], R7 ;  /* 0x02684007000095a7 */ /* 0x000ee4000802007f */
[----:B---3--:R-:W-:Y:S05]  /*7bb0*/  @!P1 BRA `(.L_x_68) ;  /* 0xfffffffc00f09947 */ /* 0x008fea000383ffff */
[----:B------:R-:W-:Y:S05]  /*7bc0*/  BRA `(.L_x_91) ;  /* 0xfffffff000347947 */ /* 0x000fea000383ffff */
.L_x_70:
[----:B---3--:R3:W4:Y:S02]  /*7bd0*/  SYNCS.PHASECHK.TRANS64.TRYWAIT P1, [R0+URZ+0x26828], R7 ;  /* 0x02682807000075a7 */ /* 0x008724000802017f */
[----:B----4-:R-:W-:Y:S05]  /*7be0*/  @!P1 NANOSLEEP.SYNCS 0x989680 ;  /* 0x009896800000995d */ /* 0x010fea0003900000 */
[----:B------:R-:W4:Y:S02]  /*7bf0*/  @!P1 SYNCS.PHASECHK.TRANS64 P1, [R0+URZ+0x26828], R7 ;  /* 0x02682807000095a7 */ /* 0x000f24000802007f */
[----:B----4-:R-:W-:Y:S05]  /*7c00*/  @!P1 BRA `(.L_x_70) ;  /* 0xfffffffc00f09947 */ /* 0x010fea000383ffff */
[----:B------:R-:W-:Y:S05]  /*7c10*/  BRA `(.L_x_92) ;  /* 0xfffffff000d87947 */ /* 0x000fea000383ffff */
.L_x_72:
[----:B----4-:R4:W5:Y:S02]  /*7c20*/  SYNCS.PHASECHK.TRANS64.TRYWAIT P0, [R3+URZ+0x26840], R2 ;  /* 0x02684002030075a7 */ /* 0x010964000800017f */
[----:B-----5:R-:W-:Y:S05]  /*7c30*/  @!P0 NANOSLEEP.SYNCS 0x989680 ;  /* 0x009896800000895d */ /* 0x020fea0003900000 */
[----:B------:R-:W5:Y:S02]  /*7c40*/  @!P0 SYNCS.PHASECHK.TRANS64 P0, [R3+URZ+0x26840], R2 ;  /* 0x02684002030085a7 */ /* 0x000f64000800007f */
[----:B-----5:R-:W-:Y:S05]  /*7c50*/  @!P0 BRA `(.L_x_72) ;  /* 0xfffffffc00f08947 */ /* 0x020fea000383ffff */
[----:B------:R-:W-:Y:S05]  /*7c60*/  BRA `(.L_x_93) ;  /* 0xfffffff4007c7947 */ /* 0x000fea000383ffff */
.L_x_74:
[----:B------:R-:W-:Y:S01]  /*7c70*/  BSSY B0, `(.L_x_94) ;  /* 0x0000006000007945 */ /* 0x000fe20003800000 */
[----:B------:R-:W-:-:S07]  /*7c80*/  IMAD.MOV.U32 R15, RZ, RZ, -0x1 ;  /* 0xffffffffff0f7424 */ /* 0x000fce00078e00ff */
[----:B------:R-:W-:Y:S05]  /*7c90*/  WARPSYNC.COLLECTIVE R15, `(.L_x_95) ;  /* 0x000000000f0c7348 */ /* 0x000fea0003c00000 */
[----:B------:R-:W-:Y:S02]  /*7ca0*/  ELECT P6, UR62, PT ;  /* 0x00000000003e782f */ /* 0x000fe400038c0000 */
[----:B------:R-:W-:Y:S01]  /*7cb0*/  MOV R14, UR62 ;  /* 0x0000003e000e7c02 */ /* 0x000fe20008000f00 */
[----:B------:R-:W-:Y:S10]  /*7cc0*/  ENDCOLLECTIVE ;  /* 0x000000000000791b */ /* 0x000ff40003800000 */
.L_x_95:
[----:B------:R-:W-:Y:S05]  /*7cd0*/  BSYNC B0 ;  /* 0x0000000000007941 */ /* 0x000fea0003800000 */
.L_x_94:
[----:B------:R-:W-:Y:S01]  /*7ce0*/  PLOP3.LUT P0, PT, P6, PT, PT, 0x80, 0x0 ;  /* 0x000000000000781c */ /* 0x000fe2000370f070 */
[----:B------:R-:W-:-:S12]  /*7cf0*/  BRA `(.L_x_96) ;  /* 0xfffffff800407947 */ /* 0x000fd8000383ffff */
.L_x_78:
[----:B-1----:R1:W2:Y:S02]  /*7d00*/  SYNCS.PHASECHK.TRANS64.TRYWAIT P1, [R6+URZ], R5 ;  /* 0x00000005060075a7 */ /* 0x0022a4000802017f */
[----:B--2---:R-:W-:Y:S05]  /*7d10*/  @!P1 NANOSLEEP.SYNCS 0x989680 ;  /* 0x009896800000995d */ /* 0x004fea0003900000 */
[----:B------:R-:W2:Y:S02]  /*7d20*/  @!P1 SYNCS.PHASECHK.TRANS64 P1, [R6+URZ], R5 ;  /* 0x00000005060095a7 */ /* 0x000ea4000802007f */
[----:B--2---:R-:W-:Y:S05]  /*7d30*/  @!P1 BRA `(.L_x_78) ;  /* 0xfffffffc00f09947 */ /* 0x004fea000383ffff */
[----:B------:R-:W-:Y:S05]  /*7d40*/  BRA `(.L_x_97) ;  /* 0xfffffff800847947 */ /* 0x000fea000383ffff */
.L_x_79:
[----:B--2---:R2:W3:Y:S02]  /*7d50*/  SYNCS.PHASECHK.TRANS64.TRYWAIT P1, [R3+URZ], R2 ;  /* 0x00000002030075a7 */ /* 0x0044e4000802017f */
[----:B---3--:R-:W-:Y:S05]  /*7d60*/  @!P1 NANOSLEEP.SYNCS 0x989680 ;  /* 0x009896800000995d */ /* 0x008fea0003900000 */
[----:B------:R-:W3:Y:S02]  /*7d70*/  @!P1 SYNCS.PHASECHK.TRANS64 P1, [R3+URZ], R2 ;  /* 0x00000002030095a7 */ /* 0x000ee4000802007f */
[----:B---3--:R-:W-:Y:S05]  /*7d80*/  @!P1 BRA `(.L_x_79) ;  /* 0xfffffffc00f09947 */ /* 0x008fea000383ffff */
[----:B------:R-:W-:Y:S05]  /*7d90*/  BRA `(.L_x_98) ;  /* 0xfffffff800787947 */ /* 0x000fea000383ffff */
.L_x_81:
[----:B--2---:R2:W3:Y:S02]  /*7da0*/  SYNCS.PHASECHK.TRANS64.TRYWAIT P0, [R0+URZ], R5 ;  /* 0x00000005000075a7 */ /* 0x0044e4000800017f */
[----:B---3--:R-:W-:Y:S05]  /*7db0*/  @!P0 NANOSLEEP.SYNCS 0x989680 ;  /* 0x009896800000895d */ /* 0x008fea0003900000 */
[----:B------:R-:W3:Y:S02]  /*7dc0*/  @!P0 SYNCS.PHASECHK.TRANS64 P0, [R0+URZ], R5 ;  /* 0x00000005000085a7 */ /* 0x000ee4000800007f */
[----:B---3--:R-:W-:Y:S05]  /*7dd0*/  @!P0 BRA `(.L_x_81) ;  /* 0xfffffffc00f08947 */ /* 0x008fea000383ffff */
[----:B------:R-:W-:Y:S05]  /*7de0*/  BRA `(.L_x_99) ;  /* 0xfffffff8007c7947 */ /* 0x000fea000383ffff */
.L_x_100:
[----:B------:R-:W-:-:S00]  /*7df0*/  BRA `(.L_x_100) ;  /* 0xfffffffc00fc7947 */ /* 0x000fc0000383ffff */
[----:B------:R-:W-:-:S00]  /*7e00*/  NOP ;  /* 0x0000000000007918 */ /* 0x000fc00000000000 */
[----:B------:R-:W-:-:S00]  /*7e10*/  NOP ;  /* 0x0000000000007918 */ /* 0x000fc00000000000 */
[----:B------:R-:W-:-:S00]  /*7e20*/  NOP ;  /* 0x0000000000007918 */ /* 0x000fc00000000000 */
[----:B------:R-:W-:-:S00]  /*7e30*/  NOP ;  /* 0x0000000000007918 */ /* 0x000fc00000000000 */
[----:B------:R-:W-:-:S00]  /*7e40*/  NOP ;  /* 0x0000000000007918 */ /* 0x000fc00000000000 */
[----:B------:R-:W-:-:S00]  /*7e50*/  NOP ;  /* 0x0000000000007918 */ /* 0x000fc00000000000 */
[----:B------:R-:W-:-:S00]  /*7e60*/  NOP ;  /* 0x0000000000007918 */ /* 0x000fc00000000000 */
[----:B------:R-:W-:-:S00]  /*7e70*/  NOP ;  /* 0x0000000000007918 */ /* 0x000fc00000000000 */
.L_x_3295:


//--------------------- .text._ZN7cutlass13device_kernelIN5flash11enable_sm90INS1_16FlashAttnBwdSm90INS1_25CollectiveMainloopBwdSm90ILi2ELi2ELi2EN4cute5tupleIJNS5_1CILi1EEES8_S8_EEENS6_IJNS7_ILi64EEENS7_ILi128EEENS7_ILi96EEEEEENS_6half_tEfNS_4arch4Sm90ELb0ELb0ELb0ELb0ELb1ELb1ELb0ELb0ELi2ELi1ELi2ELi1ELb1EEENS1_21CollectiveEpilogueBwdISD_SE_SG_Li256ELb0ELb0ELi1EEENS1_19SingleTileSchedulerILb0ELb0ELb0ELi128EEEEEEEEEvNT_6ParamsE --------------------------
	.section	.text._ZN7cutlass13device_kernelIN5flash11enable_sm90INS1_16FlashAttnBwdSm90INS1_25CollectiveMainloopBwdSm90ILi2ELi2ELi2EN4cute5tupleIJNS5_1CILi1EEES8_S8_EEENS6_IJNS7_ILi64EEENS7_ILi128EEENS7_ILi96EEEEEENS_6half_tEfNS_4arch4Sm90ELb0ELb0ELb0ELb0ELb1ELb1ELb0ELb0ELi2ELi1ELi2ELi1ELb1EEENS1_21CollectiveEpilogueBwdISD_SE_SG_Li256ELb0ELb0ELi1EEENS1_19SingleTileSchedulerILb0ELb0ELb0ELi128EEEEEEEEEvNT_6ParamsE,"ax",@progbits
	.align	128
.text._ZN7cutlass13device_kernelIN5flash11enable_sm90INS1_16FlashAttnBwdSm90INS1_25CollectiveMainloopBwdSm90ILi2ELi2ELi2EN4cute5tupleIJNS5_1CILi1EEES8_S8_EEENS6_IJNS7_ILi64EEENS7_ILi128EEENS7_ILi96EEEEEENS_6half_tEfNS_4arch4Sm90ELb0ELb0ELb0ELb0ELb1ELb1ELb0ELb0ELi2ELi1ELi2ELi1ELb1EEENS1_21CollectiveEpilogueBwdISD_SE_SG_Li256ELb0ELb0ELi1EEENS1_19SingleTileSchedulerILb0ELb0ELb0ELi128EEEEEEEEEvNT_6ParamsE:
        .type           _ZN7cutlass13device_kernelIN5flash11enable_sm90INS1_16FlashAttnBwdSm90INS1_25CollectiveMainloopBwdSm90ILi2ELi2ELi2EN4cute5tupleIJNS5_1CILi1EEES8_S8_EEENS6_IJNS7_ILi64EEENS7_ILi128EEENS7_ILi96EEEEEENS_6half_tEfNS_4arch4Sm90ELb0ELb0ELb0ELb0ELb1ELb1ELb0ELb0ELi2ELi1ELi2ELi1ELb1EEENS1_21CollectiveEpilogueBwdISD_SE_SG_Li256ELb0ELb0ELi1EEENS1_19SingleTileSchedulerILb0ELb0ELb0ELi128EEEEEEEEEvNT_6ParamsE,@function
        .size           _ZN7cutlass13device_kernelIN5flash11enable_sm90INS1_16FlashAttnBwdSm90INS1_25CollectiveMainloopBwdSm90ILi2ELi2ELi2EN4cute5tupleIJNS5_1CILi1EEES8_S8_EEENS6_IJNS7_ILi64EEENS7_ILi128EEENS7_ILi96EEEEEENS_6half_tEfNS_4arch4Sm90ELb0ELb0ELb0ELb0ELb1ELb1ELb0ELb0ELi2ELi1ELi2ELi1ELb1EEENS1_21CollectiveEpilogueBwdISD_SE_SG_Li256ELb0ELb0ELi1EEENS1_19SingleTileSchedulerILb0ELb0ELb0ELi128EEEEEEEEEvNT_6ParamsE,(.L_x_3296 - _ZN7cutlass13device_kernelIN5flash11enable_sm90INS1_16FlashAttnBwdSm90INS1_25CollectiveMainloopBwdSm90ILi2ELi2ELi2EN4cute5tupleIJNS5_1CILi1EEES8_S8_EEENS6_IJNS7_ILi64EEENS7_ILi128EEENS7_ILi96EEEEEENS_6half_tEfNS_4arch4Sm90ELb0ELb0ELb0ELb0ELb1ELb1ELb0ELb0ELi2ELi1ELi2ELi1ELb1EEENS1_21CollectiveEpilogueBwdISD_SE_SG_Li256ELb0ELb0ELi1EEENS1_19SingleTileSchedulerILb0ELb0ELb0ELi128EEEEEEEEEvNT_6ParamsE)
        .other          _ZN7cutlass13device_kernelIN5flash11enable_sm90INS1_16FlashAttnBwdSm90INS1_25CollectiveMainloopBwdSm90ILi2ELi2ELi2EN4cute5tupleIJNS5_1CILi1EEES8_S8_EEENS6_IJNS7_ILi64EEENS7_ILi128EEENS7_ILi96EEEEEENS_6half_tEfNS_4arch4Sm90ELb0ELb0ELb0ELb0ELb1ELb1ELb0ELb0ELi2ELi1ELi2ELi1ELb1EEENS1_21CollectiveEpilogueBwdISD_SE_SG_Li256ELb0ELb0ELi1EEENS1_19SingleTileSchedulerILb0ELb0ELb0ELi128EEEEEEEEEvNT_6ParamsE,@"STO_CUDA_ENTRY STV_DEFAULT"
_ZN7cutlass13device_kernelIN5flash11enable_sm90INS1_16FlashAttnBwdSm90INS1_25CollectiveMainloopBwdSm90ILi2ELi2ELi2EN4cute5tupleIJNS5_1CILi1EEES8_S8_EEENS6_IJNS7_ILi64EEENS7_ILi128EEENS7_ILi96EEEEEENS_6half_tEfNS_4arch4Sm90ELb0ELb0ELb0ELb0ELb1ELb1ELb0ELb0ELi2ELi1ELi2ELi1ELb1EEENS1_21CollectiveEpilogueBwdISD_SE_SG_Li256ELb0ELb0ELi1EEENS1_19SingleTileSchedulerILb0ELb0ELb0ELi128EEEEEEEEEvNT_6ParamsE:
        /* <DEDUP_REMOVED lines=29> */
.L_x_102:
[----:B------:R-:W-:Y:S05]  /*01d0*/  BSYNC B0 ;  /* 0x0000000000007941 */ /* 0x000fea0003800000 */
.L_x_101:
        /* <DEDUP_REMOVED lines=33> */
[----:B------:R3:W1:Y:S01]  /*03f0*/  SYNCS.EXCH.64 URZ, [UR8+0x26820], UR4 ;  /* 0x02682004083f75b2 */ /* 0x0006620008000100 */
[----:B------:R3:W1:Y:S01]  /*0400*/  SYNCS.EXCH.64 URZ, [UR8+0x26818], UR6 ;  /* 0x02681806083f75b2 */ /* 0x0006620008000100 */
[----:B------:R3:W1:Y:S02]  /*0410*/  SYNCS.EXCH.64 URZ, [UR8+0x26828], UR4 ;  /* 0x02682804083f75b2 */ /* 0x0006640008000100 */
[----:B---3--:R-:W-:Y:S01]  /*0420*/  NOP ;  /* 0x0000000000007918 */ /* 0x008fe20000000000 */
.L_x_103:
        /* <DEDUP_REMOVED lines=22> */
.L_x_104:
[----:B------:R-:W-:Y:S01]  /*0590*/  PLOP3.LUT P0, PT, PT, PT, UP0, 0x80, 0x0 ;  /* 0x000000000000781c */ /* 0x000fe20003f0f008 */
[----:B------:R-:W-:Y:S01]  /*05a0*/  NOP ;  /* 0x0000000000007918 */ /* 0x000fe20000000000 */
[----:B-12-4-:R-:W-:Y:S11]  /*05b0*/  BAR.SYNC.DEFER_BLOCKING 0x0 ;  /* 0x0000000000007b1d */ /* 0x016ff60000010000 */
[----:B------:R-:W-:Y:S05]  /*05c0*/  @!P0 BRA `(.L_x_105) ;  /* 0x00000044000c8947 */ /* 0x000fea0003800000 */
.L_x_106:
        /* <DEDUP_REMOVED lines=35> */
.L_x_108:
        /* <DEDUP_REMOVED lines=15> */
.L_x_107:
        /* <DEDUP_REMOVED lines=22> */
.L_x_110:
        /* <DEDUP_REMOVED lines=15> */
.L_x_109:
[----:B------:R-:W-:Y:S01]  /*0b40*/  SHF.R.S32.HI R121, RZ, 0x1f, R120 ;  /* 0x0000001fff797819 */ /* 0x000fe20000011478 */
[----:B------:R-:W-:-:S03]  /*0b50*/  UMOV UR4, 0xffffffff ;  /* 0xffffffff00047882 */ /* 0x000fc60000000000 */
[----:B------:R-:W-:-:S04]  /*0b60*/  LEA.HI R0, R121, R120, RZ, 0x7 ;  /* 0x0000007879007211 */ /* 0x000fc800078f38ff */
[----:B------:R-:W-:Y:S01]  /*0b70*/  SHF.R.S32.HI R23, RZ, 0x7, R0 ;  /* 0x00000007ff177819 */ /* 0x000fe20000011400 */
[----:B------:R-:W-:Y:S06]  /*0b80*/  BRA.DIV UR4, `(.L_x_111) ;  /* 0x0000007604407947 */ /* 0x000fec000b800000 */
[----:B------:R1:W2:Y:S02]  /*0b90*/  SHFL.IDX PT, R14, R23, RZ, 0x1f ;  /* 0x00001fff170e7589 */ /* 0x0002a400000e0000 */
.L_x_203:
        /* <DEDUP_REMOVED lines=21> */
.L_x_112:
        /* <DEDUP_REMOVED lines=20> */
.L_x_114:
        /* <DEDUP_REMOVED lines=125> */
.L_x_126:
[----:B------:R-:W-:-:S06]  /*1600*/  UISETP.NE.AND UP0, UPT, UR11, 0x3, UPT ;  /* 0x000000030b00788c */ /* 0x000fcc000bf05270 */
[----:B------:R-:W-:-:S13]  /*1610*/  PLOP3.LUT P0, PT, PT, PT, UP0, 0x80, 0x0 ;  /* 0x000000000000781c */ /* 0x000fda0003f0f008 */
[----:B-1----:R-:W-:Y:S05]  /*1620*/  @!P0 BRA `(.L_x_116) ;  /* 0x0000000000048947 */ /* 0x002fea0003800000 */
[----:B------:R-:W-:Y:S01]  /*1630*/  BPT.TRAP 0x1 ;  /* 0x000000040000795c */ /* 0x000fe20000300000 */
.L_x_116:
[----:B------:R-:W-:Y:S01]  /*1640*/  R2UR UR8, R2 ;  /* 0x00000000020872ca */ /* 0x000fe200000e0000 */
[----:B------:R-:W-:-:S05]  /*1650*/  IMAD.U32 R6, RZ, RZ, UR5 ;  /* 0x00000005ff067e24 */ /* 0x000fca000f8e00ff */
[----:B------:R-:W-:-:S07]  /*1660*/  SHF.L.U32 R6, R6, 0x1f, RZ ;  /* 0x0000001f06067819 */ /* 0x000fce00000006ff */
[----:B------:R-:W-:-:S09]  /*1670*/  ULEA UR8, UR6, UR8, 0x3 ;  /* 0x0000000806087291 */ /* 0x000fd2000f8e183f */
[----:B------:R2:W3:Y:S01]  /*1680*/  SYNCS.PHASECHK.TRANS64.TRYWAIT P1, [UR8+0x26810], R6 ;  /* 0x02681006ff0075a7 */ /* 0x0004e20008020148 */
[----:B------:R-:W-:Y:S05]  /*1690*/  @!P0 BRA `(.L_x_117) ;  /* 0x0000000000048947 */ /* 0x000fea0003800000 */
[----:B------:R-:W-:Y:S01]  /*16a0*/  BPT.TRAP 0x1 ;  /* 0x000000040000795c */ /* 0x000fe20000300000 */
.L_x_117:
[----:B---3--:R-:W-:Y:S05]  /*16b0*/  @P1 BRA `(.L_x_118) ;  /* 0x0000000000081947 */ /* 0x008fea0003800000 */
[----:B------:R-:W3:Y:S02]  /*16c0*/  SYNCS.PHASECHK.TRANS64.TRYWAIT P1, [UR8+0x26810], R6 ;  /* 0x02681006ff0075a7 */ /* 0x000ee40008020148 */
[----:B---3--:R-:W-:Y:S05]  /*16d0*/  @!P1 BRA `(.L_x_119) ;  /* 0x0000006800a09947 */ /* 0x008fea0003800000 */
.L_x_118:
        /* <DEDUP_REMOVED lines=67> */
.L_x_120:
[----:B------:R1:W1:Y:S01]  /*1b10*/  SYNCS.PHASECHK.TRANS64.TRYWAIT P1, [UR8+0x26830], R6 ;  /* 0x02683006ff0075a7 */ /* 0x0002620008020148 */
[----:B------:R-:W-:Y:S05]  /*1b20*/  @!P0 BRA `(.L_x_121) ;  /* 0x0000000000048947 */ /* 0x000fea0003800000 */
[----:B------:R-:W-:Y:S01]  /*1b30*/  BPT.TRAP 0x1 ;  /* 0x000000040000795c */ /* 0x000fe20000300000 */
.L_x_121:
[----:B-1----:R-:W-:Y:S05]  /*1b40*/  @P1 BRA `(.L_x_122) ;  /* 0x0000000000081947 */ /* 0x002fea0003800000 */
[----:B------:R-:W1:Y:S02]  /*1b50*/  SYNCS.PHASECHK.TRANS64.TRYWAIT P1, [UR8+0x26830], R6 ;  /* 0x02683006ff0075a7 */ /* 0x000e640008020148 */
[----:B-1----:R-:W-:Y:S05]  /*1b60*/  @!P1 BRA `(.L_x_123) ;  /* 0x0000006400949947 */ /* 0x002fea0003800000 */
.L_x_122:
        /* <DEDUP_REMOVED lines=129> */
[----:B------:R-:W-:-:S06]  /*2380*/  WARPGROUP.ARRIVE ;  /* 0x00000000000079c5 */ /* 0x000fcc0000000000 */
        /* <DEDUP_REMOVED lines=311> */
.L_x_124:
        /* <DEDUP_REMOVED lines=48> */
.L_x_125:
        /* <DEDUP_REMOVED lines=12> */
.L_x_115:
        /* <DEDUP_REMOVED lines=66> */
[----:B--2-4-:R-:W-:Y:S05]  /*3ee0*/  CALL.ABS.NOINC R14 ;  /* 0x000000000e007343 */ /* 0x014fea0003c00000 */
.L_x_127:
        /* <DEDUP_REMOVED lines=18> */
.L_x_128:
        /* <DEDUP_REMOVED lines=18> */
.L_x_129:
        /* <DEDUP_REMOVED lines=18> */
.L_x_130:
        /* <DEDUP_REMOVED lines=91> */
[----:B------:R-:W5:Y:S01]  /*4800*/  S2UR UR12, SR_CTAID.Z ;  /* 0x00000000000c79c3 */ /* 0x000f620000002700 */
        /* <DEDUP_REMOVED lines=16> */
[----:B-----5:R-:W-:Y:S01]  /*4910*/  UMOV UR44, UR12 ;  /* 0x0000000c002c7c82 */ /* 0x020fe20008000000 */
        /* <DEDUP_REMOVED lines=11> */
.L_x_132:
[----:B------:R-:W-:Y:S05]  /*49d0*/  BSYNC B0 ;  /* 0x0000000000007941 */ /* 0x000fea0003800000 */
.L_x_131:
[----:B------:R-:W-:-:S04]  /*49e0*/  DEPBAR.LE SB0, 0x0 ;  /* 0x000080000000791a */ /* 0x000fc80000000000 */
[----:B------:R-:W-:Y:S05]  /*49f0*/  EXIT ;  /* 0x000000000000794d */ /* 0x000fea0003800000 */
.L_x_105:
        /* <DEDUP_REMOVED lines=15> */
[----:B------:R-:W-:Y:S01]  /*4af0*/  UISETP.GE.AND UP1, UPT, UR17, 0x1, UPT ;  /* 0x000000011100788c */ /* 0x000fe2000bf26270 */
[----:B------:R-:W-:Y:S01]  /*4b00*/  ULDC UR15, c[0x0][0x288] ;  /* 0x0000a200000f7ab9 */ /* 0x000fe20000000800 */
[----:B------:R-:W-:Y:S01]  /*4b10*/  USHF.R.S32.HI UR6, URZ, 0x1f, UR9 ;  /* 0x0000001f3f067899 */ /* 0x000fe20008011409 */
[----:B------:R-:W-:-:S03]  /*4b20*/  ULDC.64 UR12, c[0x0][0x2e0] ;  /* 0x0000b800000c7ab9 */ /* 0x000fc60000000a00 */
[----:B------:R-:W-:Y:S01]  /*4b30*/  PLOP3.LUT P1, PT, PT, PT, UP1, 0x80, 0x0 ;  /* 0x000000000000781c */ /* 0x000fe20003f2f018 */
[----:B------:R-:W-:Y:S01]  /*4b40*/  UIMAD UR6, UR6, UR12, URZ ;  /* 0x0000000c060672a4 */ /* 0x000fe2000f8e023f */
[----:B------:R-:W-:-:S03]  /*4b50*/  ELECT P0, URZ, PT ;  /* 0x00000000003f782f */ /* 0x000fc60003800000 */
[----:B------:R-:W-:Y:S02]  /*4b60*/  UIMAD UR14, UR9, UR13, UR6 ;  /* 0x0000000d090e72a4 */ /* 0x000fe4000f8e0206 */
[----:B-1----:R-:W-:Y:S02]  /*4b70*/  USHF.R.S32.HI UR8, URZ, 0x1f, UR16 ;  /* 0x0000001f3f087899 */ /* 0x002fe40008011410 */
[----:B------:R-:W-:Y:S02]  /*4b80*/  UIMAD.WIDE.U32 UR4, UR16, UR10, URZ ;  /* 0x0000000a100472a5 */ /* 0x000fe4000f8e003f */
[----:B------:R-:W-:-:S04]  /*4b90*/  UIMAD UR7, UR8, UR10, URZ ;  /* 0x0000000a080772a4 */ /* 0x000fc8000f8e023f */
[----:B------:R-:W-:Y:S02]  /*4ba0*/  UIMAD UR7, UR16, UR11, UR7 ;  /* 0x0000000b100772a4 */ /* 0x000fe4000f8e0207 */
[----:B------:R-:W-:Y:S02]  /*4bb0*/  UIMAD UR11, UR9, UR15, URZ ;  /* 0x0000000f090b72a4 */ /* 0x000fe4000f8e023f */
[----:B------:R-:W-:Y:S02]  /*4bc0*/  UIADD3 UR5, UR5, UR7, URZ ;  /* 0x0000000705057290 */ /* 0x000fe4000fffe03f */
[----:B------:R-:W-:Y:S02]  /*4bd0*/  UIADD3 UR10, UP0, UR11, UR16, URZ ;  /* 0x000000100b0a7290 */ /* 0x000fe4000ff1e03f */
[----:B------:R-:W-:Y:S02]  /*4be0*/  UIMAD.WIDE.U32 UR6, UR9, UR12, UR4 ;  /* 0x0000000c090672a5 */ /* 0x000fe4000f8e0004 */
[----:B------:R-:W-:Y:S01]  /*4bf0*/  ULEA.HI.X.SX32 UR11, UR11, UR8, 0x1, UP0 ;  /* 0x000000080b0b7291 */ /* 0x000fe200080f0e3f */
[----:B------:R-:W-:Y:S11]  /*4c00*/  @!P1 EXIT ;  /* 0x000000000000994d */ /* 0x000ff60003800000 */
[----:B------:R-:W1:Y:S01]  /*4c10*/  S2R R3, SR_TID.X ;  /* 0x0000000000037919 */ /* 0x000e620000002100 */
[----:B------:R-:W-:Y:S01]  /*4c20*/  UIADD3 UR4, UR17, 0x3f, URZ ;  /* 0x0000003f11047890 */ /* 0x000fe2000fffe03f */
[----:B------:R-:W2:Y:S01]  /*4c30*/  S2UR UR27, SR_CTAID.X ;  /* 0x00000000001b79c3 */ /* 0x000ea20000002500 */
[----:B------:R-:W-:Y:S02]  /*4c40*/  UISETP.GE.AND UP0, UPT, UR17, 0x41, UPT ;  /* 0x000000411100788c */ /* 0x000fe4000bf06270 */
[----:B------:R-:W-:Y:S02]  /*4c50*/  USHF.R.S32.HI UR5, URZ, 0x1f, UR4 ;  /* 0x0000001f3f057899 */ /* 0x000fe40008011404 */
[----:B------:R-:W-:Y:S02]  /*4c60*/  UIADD3 UR14, UR7, UR14, URZ ;  /* 0x0000000e070e7290 */ /* 0x000fe4000fffe03f */
[----:B------:R-:W-:Y:S01]  /*4c70*/  ULEA.HI UR5, UR5, UR4, URZ, 0x6 ;  /* 0x0000000405057291 */ /* 0x000fe2000f8f303f */
[----:B------:R-:W-:Y:S01]  /*4c80*/  PLOP3.LUT P1, PT, PT, PT, UP0, 0x80, 0x0 ;  /* 0x000000000000781c */ /* 0x000fe20003f2f008 */
[----:B------:R-:W-:Y:S01]  /*4c90*/  ULDC.64 UR28, c[0x0][0x208] ;  /* 0x00008200001c7ab9 */ /* 0x000fe20000000a00 */
[----:B------:R-:W-:Y:S01]  /*4ca0*/  ULDC UR4, c[0x0][0x760] ;  /* 0x0001d80000047ab9 */ /* 0x000fe20000000800 */
[----:B------:R-:W-:-:S02]  /*4cb0*/  USHF.R.S32.HI UR5, URZ, 0x6, UR5 ;  /* 0x000000063f057899 */ /* 0x000fc40008011405 */
[----:B------:R-:W-:Y:S02]  /*4cc0*/  UIMAD UR15, UR15, UR4, URZ ;  /* 0x000000040f0f72a4 */ /* 0x000fe4000f8e023f */
[----:B------:R-:W-:Y:S01]  /*4cd0*/  UISETP.LT.AND UP1, UPT, UR5, 0x1, UPT ;  /* 0x000000010500788c */ /* 0x000fe2000bf21270 */
[----:B------:R-:W-:-:S03]  /*4ce0*/  UMOV UR4, URZ ;  /* 0x0000003f00047c82 */ /* 0x000fc60008000000 */
[----:B------:R-:W-:-:S04]  /*4cf0*/  USEL UR18, UR5, 0x1, !UP1 ;  /* 0x0000000105127887 */ /* 0x000fc8000c800000 */
[----:B------:R-:W-:Y:S01]  /*4d00*/  ULOP3.LUT UR35, UR18, 0x1, URZ, 0xc0, !UPT ;  /* 0x0000000112237892 */ /* 0x000fe2000f8ec03f */
[----:B-1----:R-:W-:Y:S01]  /*4d10*/  LOP3.LUT R0, R3, 0x1f, RZ, 0xc0, !PT ;  /* 0x0000001f03007812 */ /* 0x002fe200078ec0ff */
[----:B--2---:R-:W-:Y:S10]  /*4d20*/  @!P1 BRA `(.L_x_134) ;  /* 0x0000000800ac9947 */ /* 0x004ff40003800000 */
        /* <DEDUP_REMOVED lines=11> */
[----:B------:R-:W-:-:S12]  /*4de0*/  UIADD3.X UR25, URZ, UR25, URZ, UP2, !UPT ;  /* 0x000000193f197290 */ /* 0x000fd800097fe43f */
.L_x_159:
[----:B------:R-:W-:Y:S01]  /*4df0*/  UIMAD UR19, UR15, UR4, URZ ;  /* 0x000000040f1372a4 */ /* 0x000fe2000f8e023f */
[----:B------:R-:W-:Y:S01]  /*4e00*/  ISETP.NE.AND P1, PT, R0, RZ, PT ;  /* 0x000000ff0000720c */ /* 0x000fe20003f25270 */
[----:B------:R-:W-:Y:S01]  /*4e10*/  ULDC.64 UR8, c[0x0][0x768] ;  /* 0x0001da0000087ab9 */ /* 0x000fe20000000a00 */
[----:B------:R-:W-:Y:S01]  /*4e20*/  UIMAD UR12, UR5, 0x3000, URZ ;  /* 0x00003000050c78a4 */ /* 0x000fe2000f8e023f */
[----:B------:R-:W-:Y:S01]  /*4e30*/  BSSY B0, `(.L_x_135) ;  /* 0x0000012000007945 */ /* 0x000fe20003800000 */
[----:B------:R-:W-:Y:S02]  /*4e40*/  UIADD3 UR13, UP0, UR19, UR10, URZ ;  /* 0x0000000a130d7290 */ /* 0x000fe4000ff1e03f */
[----:B------:R-:W-:Y:S02]  /*4e50*/  UIADD3 UR18, UR18, -0x2, URZ ;  /* 0xfffffffe12127890 */ /* 0x000fe4000fffe03f */
[----:B------:R-:W-:Y:S02]  /*4e60*/  ULEA.HI.X.SX32 UR16, UR19, UR11, 0x1, UP0 ;  /* 0x0000000b13107291 */ /* 0x000fe400080f0e3f */
[----:B------:R-:W-:-:S02]  /*4e70*/  ULEA UR17, UP0, UR13, UR8, 0x2 ;  /* 0x000000080d117291 */ /* 0x000fc4000f80103f */
[----:B------:R-:W-:Y:S01]  /*4e80*/  UIMAD.WIDE UR32, UR12, 0x4, UR20 ;  /* 0x000000040c2078a5 */ /* 0x000fe2000f8e0214 */
[----:B------:R-:W-:Y:S01]  /*4e90*/  ISETP.NE.AND P2, PT, RZ, UR18, PT ;  /* 0x00000012ff007c0c */ /* 0x000fe2000bf45270 */
[----:B------:R-:W-:Y:S02]  /*4ea0*/  ULEA.HI.X UR16, UR13, UR9, UR16, 0x2, UP0 ;  /* 0x000000090d107291 */ /* 0x000fe400080f1410 */
[----:B------:R-:W-:Y:S01]  /*4eb0*/  UIMAD.WIDE UR30, UR12, 0x4, UR22 ;  /* 0x000000040c1e78a5 */ /* 0x000fe2000f8e0216 */
[----:B-1----:R-:W-:Y:S01]  /*4ec0*/  IMAD.U32 R2, RZ, RZ, UR17 ;  /* 0x00000011ff027e24 */ /* 0x002fe2000f8e00ff */
[----:B------:R-:W-:Y:S02]  /*4ed0*/  UIMAD.WIDE UR12, UR12, 0x4, UR24 ;  /* 0x000000040c0c78a5 */ /* 0x000fe4000f8e0218 */
[----:B------:R-:W-:Y:S01]  /*4ee0*/  IMAD.U32 R3, RZ, RZ, UR16 ;  /* 0x00000010ff037e24 */ /* 0x000fe2000f8e00ff */
[----:B------:R-:W-:Y:S09]  /*4ef0*/  @P1 BRA `(.L_x_136) ;  /* 0x0000000000141947 */ /* 0x000ff20003800000 */
.L_x_137:
[----:B------:R-:W2:Y:S04]  /*4f00*/  LDG.E.STRONG.GPU R4, desc[UR28][R2.64] ;  /* 0x0000001c02047981 */ /* 0x000ea8000c1ef900 */
[----:B--2---:R-:W-:Y:S01]  /*4f10*/  CCTL.IVALL ;  /* 0x00000000ff00798f */ /* 0x004fe20002000000 */
[----:B------:R-:W-:Y:S05]  /*4f20*/  YIELD ;  /* 0x0000000000007946 */ /* 0x000fea0003800000 */
[----:B------:R-:W-:-:S13]  /*4f30*/  ISETP.NE.AND P3, PT, R4, UR27, PT ;  /* 0x0000001b04007c0c */ /* 0x000fda000bf65270 */
[----:B------:R-:W-:Y:S05]  /*4f40*/  @P3 BRA `(.L_x_137) ;  /* 0xfffffffc00ec3947 */ /* 0x000fea000383ffff */
.L_x_136:
[----:B------:R-:W-:Y:S05]  /*4f50*/  BSYNC B0 ;  /* 0x0000000000007941 */ /* 0x000fea0003800000 */
.L_x_135:
[----:B------:R-:W-:-:S03]  /*4f60*/  UMOV UR16, 0xffffffff ;  /* 0xffffffff00107882 */ /* 0x000fc60000000000 */
[----:B------:R-:W-:Y:S05]  /*4f70*/  BRA.DIV UR16, `(.L_x_138) ;  /* 0x0000003210a87947 */ /* 0x000fea000b800000 */
[----:B------:R-:W-:Y:S01]  /*4f80*/  NOP ;  /* 0x0000000000007918 */ /* 0x000fe20000000000 */
.L_x_206:
[----:B------:R-:W-:Y:S05]  /*4f90*/  WARPSYNC.ALL ;  /* 0x0000000000007948 */ /* 0x000fea0003800000 */
[----:B------:R-:W-:Y:S06]  /*4fa0*/  BAR.SYNC.DEFER_BLOCKING 0xd, 0xa0 ;  /* 0x0342800000007b1d */ /* 0x000fec0000010000 */
[----:B------:R-:W-:Y:S04]  /*4fb0*/  BSSY B0, `(.L_x_139) ;  /* 0x0000011000007945 */ /* 0x000fe80003800000 */
[----:B------:R-:W-:Y:S05]  /*4fc0*/  @!P0 BRA `(.L_x_140) ;  /* 0x00000000003c8947 */ /* 0x000fea0003800000 */
[----:B------:R-:W1:Y:S01]  /*4fd0*/  S2UR UR36, SR_CgaCtaId ;  /* 0x00000000002479c3 */ /* 0x000e620000008800 */
[----:B------:R-:W-:Y:S01]  /*4fe0*/  UIMAD UR26, UR4, 0x1800, URZ ;  /* 0x00001800041a78a4 */ /* 0x000fe2000f8e023f */
        /* <DEDUP_REMOVED lines=13> */
.L_x_140:
[----:B------:R-:W-:Y:S05]  /*50c0*/  BSYNC B0 ;  /* 0x0000000000007941 */ /* 0x000fea0003800000 */
.L_x_139:
        /* <DEDUP_REMOVED lines=13> */
.L_x_142:
[----:B------:R-:W-:Y:S05]  /*51a0*/  BSYNC B0 ;  /* 0x0000000000007941 */ /* 0x000fea0003800000 */
.L_x_141:
[----:B------:R-:W-:Y:S06]  /*51b0*/  BAR.ARV 0xa, 0xa0 ;  /* 0x0282800000007b1d */ /* 0x000fec0000002000 */
[----:B------:R-:W-:Y:S04]  /*51c0*/  BSSY B0, `(.L_x_143) ;  /* 0x0000003000007945 */ /* 0x000fe80003800000 */
[----:B------:R-:W-:Y:S05]  /*51d0*/  @!P0 BRA `(.L_x_144) ;  /* 0x0000000000048947 */ /* 0x000fea0003800000 */
[----:B------:R-:W-:-:S04]  /*51e0*/  DEPBAR.LE SB0, 0x0 ;  /* 0x000080000000791a */ /* 0x000fc80000000000 */
.L_x_144:
[----:B------:R-:W-:Y:S05]  /*51f0*/  BSYNC B0 ;  /* 0x0000000000007941 */ /* 0x000fea0003800000 */
.L_x_143:
[----:B------:R-:W-:Y:S06]  /*5200*/  BAR.ARV 0xb, 0xa0 ;  /* 0x02c2800000007b1d */ /* 0x000fec0000002000 */
[----:B------:R-:W-:Y:S01]  /*5210*/  NOP ;  /* 0x0000000000007918 */ /* 0x000fe20000000000 */
[----:B------:R-:W-:Y:S04]  /*5220*/  BSSY B0, `(.L_x_145) ;  /* 0x0000011000007945 */ /* 0x000fe80003800000 */
[----:B------:R-:W-:Y:S05]  /*5230*/  @P1 BRA `(.L_x_146) ;  /* 0x00000000003c1947 */ /* 0x000fea0003800000 */
[----:B------:R-:W-:Y:S01]  /*5240*/  @!PT LDS RZ, [RZ] ;  /* 0x00000000fffff984 */ /* 0x000fe20000000800 */
[----:B------:R-:W-:Y:S01]  /*5250*/  @!PT LDS RZ, [RZ] ;  /* 0x00000000fffff984 */ /* 0x000fe20000000800 */
[----:B------:R-:W-:Y:S01]  /*5260*/  @!PT LDS RZ, [RZ] ;  /* 0x00000000fffff984 */ /* 0x000fe20000000800 */
[----:B------:R-:W-:Y:S01]  /*5270*/  @!PT LDS RZ, [RZ] ;  /* 0x00000000fffff984 */ /* 0x000fe20000000800 */
[----:B------:R1:W-:Y:S06]  /*5280*/  MEMBAR.ALL.CTA ;  /* 0x0000000000007992 */ /* 0x0003ec0000008000 */
[----:B-1----:R-:W-:Y:S06]  /*5290*/  MEMBAR.ALL.GPU ;  /* 0x0000000000007992 */ /* 0x002fec000000a000 */
[----:B------:R-:W-:-:S00]  /*52a0*/  ERRBAR ;  /* 0x00000000000079ab */ /* 0x000fc00000000000 */
[----:B------:R-:W-:Y:S06]  /*52b0*/  CGAERRBAR ;  /* 0x00000000000075ab */ /* 0x000fec0000000000 */
[----:B012345:R-:W-:Y:S01]  /*52c0*/  CCTL.IVALL ;  /* 0x00000000ff00798f */ /* 0x03ffe20002000000 */
[----:B------:R-:W1:Y:S01]  /*52d0*/  S2R R4, SR_LANEID ;  /* 0x0000000000047919 */ /* 0x000e620000000000 */
[----:B------:R-:W-:Y:S02]  /*52e0*/  VOTEU.ANY UR16, UPT, PT ;  /* 0x0000000000107886 */ /* 0x000fe400038e0100 */
[----:B------:R-:W-:-:S02]  /*52f0*/  UFLO.U32 UR17, UR16 ;  /* 0x00000010001172bd */ /* 0x000fc400080e0000 */
[----:B------:R-:W2:Y:S04]  /*5300*/  POPC R5, UR16 ;  /* 0x0000001000057d09 */ /* 0x000ea80008000000 */
[----:B-1----:R-:W-:-:S13]  /*5310*/  ISETP.EQ.U32.AND P3, PT, R4, UR17, PT ;  /* 0x0000001104007c0c */ /* 0x002fda000bf62070 */
[----:B--2---:R1:W-:Y:S02]  /*5320*/  @P3 REDG.E.ADD.S32.STRONG.GPU desc[UR28][R2.64], R5 ;  /* 0x000000050200398e */ /* 0x0043e4000c10e39c */
.L_x_146:
[----:B------:R-:W-:Y:S05]  /*5330*/  BSYNC B0 ;  /* 0x0000000000007941 */ /* 0x000fea0003800000 */
.L_x_145:
[----:B------:R-:W-:Y:S01]  /*5340*/  UIADD3 UR19, UR15, UR19, URZ ;  /* 0x000000130f137290 */ /* 0x000fe2000fffe03f */
[----:B------:R-:W-:Y:S03]  /*5350*/  BSSY B0, `(.L_x_147) ;  /* 0x000000d000007945 */ /* 0x000fe60003800000 */
[----:B------:R-:W-:-:S04]  /*5360*/  UIADD3 UR16, UP0, UR19, UR10, URZ ;  /* 0x0000000a13107290 */ /* 0x000fc8000ff1e03f */
[----:B------:R-:W-:Y:S02]  /*5370*/  ULEA.HI.X.SX32 UR19, UR19, UR11, 0x1, UP0 ;  /* 0x0000000b13137291 */ /* 0x000fe400080f0e3f */
[----:B------:R-:W-:-:S04]  /*5380*/  ULEA UR8, UP0, UR16, UR8, 0x2 ;  /* 0x0000000810087291 */ /* 0x000fc8000f80103f */
[----:B------:R-:W-:Y:S02]  /*5390*/  ULEA.HI.X UR19, UR16, UR9, UR19, 0x2, UP0 ;  /* 0x0000000910137291 */ /* 0x000fe400080f1413 */
[----:B-1----:R-:W-:-:S04]  /*53a0*/  IMAD.U32 R2, RZ, RZ, UR8 ;  /* 0x00000008ff027e24 */ /* 0x002fc8000f8e00ff */
[----:B------:R-:W-:Y:S01]  /*53b0*/  IMAD.U32 R3, RZ, RZ, UR19 ;  /* 0x00000013ff037e24 */ /* 0x000fe2000f8e00ff */
[----:B------:R-:W-:Y:S06]  /*53c0*/  @P1 BRA `(.L_x_148) ;  /* 0x0000000000141947 */ /* 0x000fec0003800000 */
.L_x_149:
[----:B------:R-:W2:Y:S04]  /*53d0*/  LDG.E.STRONG.GPU R4, desc[UR28][R2.64] ;  /* 0x0000001c02047981 */ /* 0x000ea8000c1ef900 */
[----:B--2---:R-:W-:Y:S01]  /*53e0*/  CCTL.IVALL ;  /* 0x00000000ff00798f */ /* 0x004fe20002000000 */
[----:B------:R-:W-:Y:S05]  /*53f0*/  YIELD ;  /* 0x0000000000007946 */ /* 0x000fea0003800000 */
[----:B------:R-:W-:-:S13]  /*5400*/  ISETP.NE.AND P3, PT, R4, UR27, PT ;  /* 0x0000001b04007c0c */ /* 0x000fda000bf65270 */
[----:B------:R-:W-:Y:S05]  /*5410*/  @P3 BRA `(.L_x_149) ;  /* 0xfffffffc00ec3947 */ /* 0x000fea000383ffff */
.L_x_148:
[----:B------:R-:W-:Y:S05]  /*5420*/  BSYNC B0 ;  /* 0x0000000000007941 */ /* 0x000fea0003800000 */
.L_x_147:
[----:B------:R-:W-:-:S03]  /*5430*/  UMOV UR8, 0xffffffff ;  /* 0xffffffff00087882 */ /* 0x000fc60000000000 */
[----:B------:R-:W-:Y:S05]  /*5440*/  BRA.DIV UR8, `(.L_x_150) ;  /* 0x0000002e08907947 */ /* 0x000fea000b800000 */
[----:B------:R-:W-:Y:S01]  /*5450*/  NOP ;  /* 0x0000000000007918 */ /* 0x000fe20000000000 */
.L_x_209:
[----:B------:R-:W-:Y:S05]  /*5460*/  WARPSYNC.ALL ;  /* 0x0000000000007948 */ /* 0x000fea0003800000 */
        /* <DEDUP_REMOVED lines=12> */
.L_x_152:
[----:B------:R-:W-:Y:S05]  /*5530*/  BSYNC B0 ;  /* 0x0000000000007941 */ /* 0x000fea0003800000 */
.L_x_151:
        /* <DEDUP_REMOVED lines=13> */
.L_x_154:
[----:B------:R-:W-:Y:S05]  /*5610*/  BSYNC B0 ;  /* 0x0000000000007941 */ /* 0x000fea0003800000 */
.L_x_153:
[----:B------:R-:W-:Y:S06]  /*5620*/  BAR.ARV 0xa, 0xa0 ;  /* 0x0282800000007b1d */ /* 0x000fec0000002000 */
[----:B------:R-:W-:Y:S04]  /*5630*/  BSSY B0, `(.L_x_155) ;  /* 0x0000003000007945 */ /* 0x000fe80003800000 */
[----:B------:R-:W-:Y:S05]  /*5640*/  @!P0 BRA `(.L_x_156) ;  /* 0x0000000000048947 */ /* 0x000fea0003800000 */
[----:B------:R-:W-:-:S04]  /*5650*/  DEPBAR.LE SB0, 0x0 ;  /* 0x000080000000791a */ /* 0x000fc80000000000 */
.L_x_156:
[----:B------:R-:W-:Y:S05]  /*5660*/  BSYNC B0 ;  /* 0x0000000000007941 */ /* 0x000fea0003800000 */
.L_x_155:
[----:B------:R-:W-:Y:S06]  /*5670*/  BAR.ARV 0xb, 0xa0 ;  /* 0x02c2800000007b1d */ /* 0x000fec0000002000 */
[----:B------:R-:W-:Y:S01]  /*5680*/  NOP ;  /* 0x0000000000007918 */ /* 0x000fe20000000000 */
[----:B------:R-:W-:Y:S04]  /*5690*/  BSSY B0, `(.L_x_157) ;  /* 0x0000011000007945 */ /* 0x000fe80003800000 */
[----:B------:R-:W-:Y:S05]  /*56a0*/  @P1 BRA `(.L_x_158) ;  /* 0x00000000003c1947 */ /* 0x000fea0003800000 */
[----:B------:R-:W1:Y:S01]  /*56b0*/  S2R R4, SR_LANEID ;  /* 0x0000000000047919 */ /* 0x000e620000000000 */
[----:B------:R-:W-:Y:S01]  /*56c0*/  @!PT LDS RZ, [RZ] ;  /* 0x00000000fffff984 */ /* 0x000fe20000000800 */
[----:B------:R-:W-:Y:S01]  /*56d0*/  @!PT LDS RZ, [RZ] ;  /* 0x00000000fffff984 */ /* 0x000fe20000000800 */
[----:B------:R-:W-:Y:S01]  /*56e0*/  @!PT LDS RZ, [RZ] ;  /* 0x00000000fffff984 */ /* 0x000fe20000000800 */
[----:B------:R-:W-:Y:S01]  /*56f0*/  @!PT LDS RZ, [RZ] ;  /* 0x00000000fffff984 */ /* 0x000fe20000000800 */
[----:B------:R2:W-:Y:S06]  /*5700*/  MEMBAR.ALL.CTA ;  /* 0x0000000000007992 */ /* 0x0005ec0000008000 */
[----:B--2---:R-:W-:Y:S06]  /*5710*/  MEMBAR.ALL.GPU ;  /* 0x0000000000007992 */ /* 0x004fec000000a000 */
[----:B------:R-:W-:-:S00]  /*5720*/  ERRBAR ;  /* 0x00000000000079ab */ /* 0x000fc00000000000 */
[----:B------:R-:W-:Y:S06]  /*5730*/  CGAERRBAR ;  /* 0x00000000000075ab */ /* 0x000fec0000000000 */
[----:B012345:R-:W-:Y:S01]  /*5740*/  CCTL.IVALL ;  /* 0x00000000ff00798f */ /* 0x03ffe20002000000 */
[----:B------:R-:W-:Y:S02]  /*5750*/  VOTEU.ANY UR8, UPT, PT ;  /* 0x0000000000087886 */ /* 0x000fe400038e0100 */
[----:B------:R-:W-:Y:S02]  /*5760*/  UFLO.U32 UR9, UR8 ;  /* 0x00000008000972bd */ /* 0x000fe400080e0000 */
[----:B------:R-:W2:Y:S04]  /*5770*/  POPC R5, UR8 ;  /* 0x0000000800057d09 */ /* 0x000ea80008000000 */
[----:B-1----:R-:W-:-:S13]  /*5780*/  ISETP.EQ.U32.AND P1, PT, R4, UR9, PT ;  /* 0x0000000904007c0c */ /* 0x002fda000bf22070 */
[----:B--2---:R1:W-:Y:S02]  /*5790*/  @P1 REDG.E.ADD.S32.STRONG.GPU desc[UR28][R2.64], R5 ;  /* 0x000000050200198e */ /* 0x0043e4000c10e39c */
.L_x_158:
[----:B------:R-:W-:Y:S05]  /*57a0*/  BSYNC B0 ;  /* 0x0000000000007941 */ /* 0x000fea0003800000 */
.L_x_157:
[----:B------:R-:W-:Y:S02]  /*57b0*/  UIADD3 UR4, UR4, 0x2, URZ ;  /* 0x0000000204047890 */ /* 0x000fe4000fffe03f */
[----:B------:R-:W-:Y:S01]  /*57c0*/  UIADD3 UR5, UR5, 0x1, URZ ;  /* 0x0000000105057890 */ /* 0x000fe2000fffe03f */
[----:B------:R-:W-:Y:S11]  /*57d0*/  @P2 BRA `(.L_x_159) ;  /* 0xfffffff400842947 */ /* 0x000ff6000383ffff */
.L_x_134:
[----:B------:R-:W-:-:S13]  /*57e0*/  ISETP.NE.AND P1, PT, RZ, UR35, PT ;  /* 0x00000023ff007c0c */ /* 0x000fda000bf25270 */
[----:B------:R-:W-:Y:S05]  /*57f0*/  @!P1 EXIT ;  /* 0x000000000000994d */ /* 0x000fea0003800000 */
[----:B------:R-:W-:Y:S01]  /*5800*/  UIMAD UR5, UR15, UR4, URZ ;  /* 0x000000040f0572a4 */ /* 0x000fe2000f8e023f */
[----:B------:R-:W-:Y:S01]  /*5810*/  ISETP.NE.AND P1, PT, R0, RZ, PT ;  /* 0x000000ff0000720c */ /* 0x000fe20003f25270 */
[----:B------:R-:W-:Y:S01]  /*5820*/  ULDC.64 UR12, c[0x0][0x768] ;  /* 0x0001da00000c7ab9 */ /* 0x000fe20000000a00 */
[----:B------:R-:W-:Y:S01]  /*5830*/  BSSY B0, `(.L_x_160) ;  /* 0x000000d000007945 */ /* 0x000fe20003800000 */
[----:B------:R-:W-:-:S04]  /*5840*/  UIADD3 UR8, UP0, UR5, UR10, URZ ;  /* 0x0000000a05087290 */ /* 0x000fc8000ff1e03f */
[----:B------:R-:W-:Y:S02]  /*5850*/  ULEA.HI.X.SX32 UR5, UR5, UR11, 0x1, UP0 ;  /* 0x0000000b05057291 */ /* 0x000fe400080f0e3f */
[----:B------:R-:W-:-:S04]  /*5860*/  ULEA UR9, UP0, UR8, UR12, 0x2 ;  /* 0x0000000c08097291 */ /* 0x000fc8000f80103f */
[----:B------:R-:W-:Y:S02]  /*5870*/  ULEA.HI.X UR5, UR8, UR13, UR5, 0x2, UP0 ;  /* 0x0000000d08057291 */ /* 0x000fe400080f1405 */
[----:B-1----:R-:W-:-:S04]  /*5880*/  IMAD.U32 R2, RZ, RZ, UR9 ;  /* 0x00000009ff027e24 */ /* 0x002fc8000f8e00ff */
[----:B------:R-:W-:Y:S01]  /*5890*/  IMAD.U32 R3, RZ, RZ, UR5 ;  /* 0x00000005ff037e24 */ /* 0x000fe2000f8e00ff */
[----:B------:R-:W-:Y:S06]  /*58a0*/  @P1 BRA `(.L_x_161) ;  /* 0x0000000000141947 */ /* 0x000fec0003800000 */
.L_x_162:
[----:B------:R-:W2:Y:S04]  /*58b0*/  LDG.E.STRONG.GPU R0, desc[UR28][R2.64] ;  /* 0x0000001c02007981 */ /* 0x000ea8000c1ef900 */
[----:B--2---:R-:W-:Y:S01]  /*58c0*/  CCTL.IVALL ;  /* 0x00000000ff00798f */ /* 0x004fe20002000000 */
[----:B------:R-:W-:Y:S05]  /*58d0*/  YIELD ;  /* 0x0000000000007946 */ /* 0x000fea0003800000 */
[----:B------:R-:W-:-:S13]  /*58e0*/  ISETP.NE.AND P2, PT, R0, UR27, PT ;  /* 0x0000001b00007c0c */ /* 0x000fda000bf45270 */
[----:B------:R-:W-:Y:S05]  /*58f0*/  @P2 BRA `(.L_x_162) ;  /* 0xfffffffc00ec2947 */ /* 0x000fea000383ffff */
.L_x_161:
[----:B------:R-:W-:Y:S05]  /*5900*/  BSYNC B0 ;  /* 0x0000000000007941 */ /* 0x000fea0003800000 */
.L_x_160:
[----:B------:R-:W-:-:S03]  /*5910*/  UMOV UR5, 0xffffffff ;  /* 0xffffffff00057882 */ /* 0x000fc60000000000 */
[----:B------:R-:W-:Y:S05]  /*5920*/  BRA.DIV UR5, `(.L_x_163) ;  /* 0x0000002a05747947 */ /* 0x000fea000b800000 */
[----:B------:R-:W-:Y:S01]  /*5930*/  NOP ;  /* 0x0000000000007918 */ /* 0x000fe20000000000 */
.L_x_212:
[----:B------:R-:W-:Y:S01]  /*5940*/  IMAD.U32 R6, RZ, RZ, UR4 ;  /* 0x00000004ff067e24 */ /* 0x000fe2000f8e00ff */
[----:B------:R-:W-:Y:S05]  /*5950*/  WARPSYNC.ALL ;  /* 0x0000000000007948 */ /* 0x000fea0003800000 */
[----:B------:R-:W-:Y:S01]  /*5960*/  BAR.SYNC.DEFER_BLOCKING 0xd, 0xa0 ;  /* 0x0342800000007b1d */ /* 0x000fe20000010000 */
[----:B------:R-:W-:-:S05]  /*5970*/  IMAD R6, R6, 0x1800, RZ ;  /* 0x0000180006067824 */ /* 0x000fca00078e02ff */
[----:B------:R-:W-:Y:S04]  /*5980*/  BSSY B0, `(.L_x_164) ;  /* 0x0000012000007945 */ /* 0x000fe80003800000 */
[----:B------:R-:W-:Y:S05]  /*5990*/  @!P0 BRA `(.L_x_165) ;  /* 0x0000000000408947 */ /* 0x000fea0003800000 */
[----:B------:R-:W1:Y:S01]  /*59a0*/  LDC.64 R8, c[0x0][0x2c0] ;  /* 0x0000b000ff087b82 */ /* 0x000e620000000a00 */
[C---:B------:R-:W-:Y:S01]  /*59b0*/  IADD3 R4, P2, R6.reuse, UR6, RZ ;  /* 0x0000000606047c10 */ /* 0x040fe2000ff5e0ff */
[----:B------:R-:W-:Y:S01]  /*59c0*/  UMOV UR5, 0x400 ;  /* 0x0000040000057882 */ /* 0x000fe20000000000 */
[----:B------:R-:W-:Y:S01]  /*59d0*/  UMOV UR16, 0x0 ;  /* 0x0000000000107882 */ /* 0x000fe20000000000 */
[----:B------:R-:W-:Y:S01]  /*59e0*/  UMOV UR17, 0x14f00000 ;  /* 0x14f0000000117882 */ /* 0x000fe20000000000 */
[----:B------:R-:W-:-:S03]  /*59f0*/  LEA.HI.X.SX32 R5, R6, UR14, 0x1, P2 ;  /* 0x0000000e06057c11 */ /* 0x000fc600090f0eff */
[----:B------:R-:W2:Y:S01]  /*5a00*/  S2UR UR8, SR_CgaCtaId ;  /* 0x00000000000879c3 */ /* 0x000ea20000008800 */
[----:B-1----:R-:W-:-:S04]  /*5a10*/  LEA R0, P3, R4, R8, 0x2 ;  /* 0x0000000804007211 */ /* 0x002fc800078610ff */
[----:B------:R-:W-:Y:S02]  /*5a20*/  LEA.HI.X R4, R4, R9, R5, 0x2, P3 ;  /* 0x0000000904047211 */ /* 0x000fe400018f1405 */
[----:B------:R-:W-:Y:S02]  /*5a30*/  R2UR UR12, R0 ;  /* 0x00000000000c72ca */ /* 0x000fe400000e0000 */
[----:B------:R-:W-:Y:S01]  /*5a40*/  R2UR UR13, R4 ;  /* 0x00000000040d72ca */ /* 0x000fe200000e0000 */
[----:B--2---:R-:W-:-:S03]  /*5a50*/  ULEA UR5, UR8, UR5, 0x18 ;  /* 0x0000000508057291 */ /* 0x004fc6000f8ec03f */
[----:B------:R-:W-:Y:S01]  /*5a60*/  UMOV UR8, 0x300 ;  /* 0x0000030000087882 */ /* 0x000fe20000000000 */
[----:B------:R-:W-:-:S09]  /*5a70*/  UIADD3 UR5, UR5, 0xc000, URZ ;  /* 0x0000c00005057890 */ /* 0x000fd2000fffe03f */
[----:B------:R1:W-:Y:S02]  /*5a80*/  UBLKRED.G.S.ADD.F32.RN [UR12], [UR5], UR8, desc[UR16] ;  /* 0x0000100c050073bb */ /* 0x0003e400080a1408 */
[----:B-1----:R0:W-:Y:S02]  /*5a90*/  UTMACMDFLUSH ;  /* 0x00000000000079b7 */ /* 0x0021e40000000000 */
.L_x_165:
[----:B------:R-:W-:Y:S05]  /*5aa0*/  BSYNC B0 ;  /* 0x0000000000007941 */ /* 0x000fea0003800000 */
.L_x_164:
[----:B------:R-:W-:Y:S06]  /*5ab0*/  BAR.SYNC.DEFER_BLOCKING 0xe, 0xa0 ;  /* 0x0382800000007b1d */ /* 0x000fec0000010000 */
[----:B------:R-:W-:Y:S04]  /*5ac0*/  BSSY B0, `(.L_x_166) ;  /* 0x0000013000007945 */ /* 0x000fe80003800000 */
[----:B------:R-:W-:Y:S05]  /*5ad0*/  @!P0 BRA `(.L_x_167) ;  /* 0x0000000000448947 */ /* 0x000fea0003800000 */
[----:B------:R-:W1:Y:S01]  /*5ae0*/  S2UR UR13, SR_CgaCtaId ;  /* 0x00000000000d79c3 */ /* 0x000e620000008800 */
[----:B------:R-:W-:Y:S01]  /*5af0*/  R2UR UR5, R6 ;  /* 0x00000000060572ca */ /* 0x000fe200000e0000 */
[----:B------:R-:W-:Y:S01]  /*5b00*/  UMOV UR12, 0x400 ;  /* 0x00000400000c7882 */ /* 0x000fe20000000000 */
[----:B------:R-:W-:Y:S01]  /*5b10*/  ULDC.64 UR8, c[0x0][0x2c0] ;  /* 0x0000b00000087ab9 */ /* 0x000fe20000000a00 */
[----:B------:R-:W-:-:S10]  /*5b20*/  UMOV UR17, 0x14f00000 ;  /* 0x14f0000000117882 */ /* 0x000fd40000000000 */
[----:B------:R-:W-:-:S04]  /*5b30*/  UIADD3 UR5, UR5, 0xc00, URZ ;  /* 0x00000c0005057890 */ /* 0x000fc8000fffe03f */
[----:B------:R-:W-:-:S04]  /*5b40*/  UIADD3 UR16, UP0, UR5, UR6, URZ ;  /* 0x0000000605107290 */ /* 0x000fc8000ff1e03f */
[----:B------:R-:W-:Y:S02]  /*5b50*/  ULEA.HI.X.SX32 UR5, UR5, UR14, 0x1, UP0 ;  /* 0x0000000e05057291 */ /* 0x000fe400080f0e3f */
[----:B-1----:R-:W-:Y:S02]  /*5b60*/  ULEA UR12, UR13, UR12, 0x18 ;  /* 0x0000000c0d0c7291 */ /* 0x002fe4000f8ec03f */
[----:B------:R-:W-:Y:S02]  /*5b70*/  ULEA UR8, UP0, UR16, UR8, 0x2 ;  /* 0x0000000810087291 */ /* 0x000fe4000f80103f */
[----:B------:R-:W-:Y:S02]  /*5b80*/  UIADD3 UR12, UR12, 0xf000, URZ ;  /* 0x0000f0000c0c7890 */ /* 0x000fe4000fffe03f */
[----:B------:R-:W-:-:S03]  /*5b90*/  ULEA.HI.X UR9, UR16, UR9, UR5, 0x2, UP0 ;  /* 0x0000000910097291 */ /* 0x000fc600080f1405 */
[----:B------:R-:W-:Y:S01]  /*5ba0*/  UMOV UR5, 0x300 ;  /* 0x0000030000057882 */ /* 0x000fe20000000000 */
[----:B------:R-:W-:-:S05]  /*5bb0*/  UMOV UR16, 0x0 ;  /* 0x0000000000107882 */ /* 0x000fca0000000000 */
[----:B------:R1:W-:Y:S01]  /*5bc0*/  UBLKRED.G.S.ADD.F32.RN [UR8], [UR12], UR5, desc[UR16] ;  /* 0x000010080c0073bb */ /* 0x0003e200080a1405 */
[----:B------:R0:W-:Y:S01]  /*5bd0*/  UTMACMDFLUSH ;  /* 0x00000000000079b7 */ /* 0x0001e20000000000 */
[----:B-1----:R-:W-:-:S04]  /*5be0*/  DEPBAR.LE SB0, 0x1 ;  /* 0x000080400000791a */ /* 0x002fc80000000000 */
.L_x_167:
[----:B------:R-:W-:Y:S05]  /*5bf0*/  BSYNC B0 ;  /* 0x0000000000007941 */ /* 0x000fea0003800000 */
.L_x_166:
[----:B------:R-:W-:Y:S06]  /*5c00*/  BAR.ARV 0xa, 0xa0 ;  /* 0x0282800000007b1d */ /* 0x000fec0000002000 */
[----:B------:R-:W-:Y:S04]  /*5c10*/  BSSY B0, `(.L_x_168) ;  /* 0x0000003000007945 */ /* 0x000fe80003800000 */
[----:B------:R-:W-:Y:S05]  /*5c20*/  @!P0 BRA `(.L_x_169) ;  /* 0x0000000000048947 */ /* 0x000fea0003800000 */
[----:B------:R-:W-:-:S04]  /*5c30*/  DEPBAR.LE SB0, 0x0 ;  /* 0x000080000000791a */ /* 0x000fc80000000000 */
.L_x_169:
[----:B------:R-:W-:Y:S05]  /*5c40*/  BSYNC B0 ;  /* 0x0000000000007941 */ /* 0x000fea0003800000 */
.L_x_168:
        /* <DEDUP_REMOVED lines=19> */
.L_x_171:
[----:B------:R-:W-:Y:S05]  /*5d80*/  BSYNC B0 ;  /* 0x0000000000007941 */ /* 0x000fea0003800000 */
.L_x_170:
[----:B------:R-:W-:Y:S05]  /*5d90*/  EXIT ;  /* 0x000000000000794d */ /* 0x000fea0003800000 */
.L_x_133:
        /* <DEDUP_REMOVED lines=48> */
.L_x_213:
        /* <DEDUP_REMOVED lines=14> */
.L_x_175:
        /* <DEDUP_REMOVED lines=127> */
.L_x_186:
[----:B------:R-:W-:-:S04]  /*6970*/  SHF.L.U32 R20, R9, 0x1f, RZ ;  /* 0x0000001f09147819 */ /* 0x000fc800000006ff */
[----:B-1----:R-:W1:Y:S02]  /*6980*/  SYNCS.PHASECHK.TRANS64.TRYWAIT P1, [R0+URZ+0x26840], R20 ;  /* 0x02684014000075a7 */ /* 0x002e64000802017f */
[----:B-123--:R-:W-:Y:S05]  /*6990*/  @!P1 BRA `(.L_x_178) ;  /* 0x0000001800889947 */ /* 0x00efea0003800000 */
.L_x_214:
[----:B------:R-:W-:Y:S05]  /*69a0*/  @P0 BRA `(.L_x_179) ;  /* 0x0000000000140947 */ /* 0x000fea0003800000 */
[----:B------:R-:W-:Y:S01]  /*69b0*/  ISETP.NE.AND P1, PT, R13, RZ, PT ;  /* 0x000000ff0d00720c */ /* 0x000fe20003f25270 */
[----:B------:R-:W-:-:S04]  /*69c0*/  IMAD.MOV.U32 R3, RZ, RZ, 0x3100 ;  /* 0x00003100ff037424 */ /* 0x000fc800078e00ff */
[----:B------:R2:W-:Y:S08]  /*69d0*/  SYNCS.ARRIVE.TRANS64 RZ, [R0+URZ+0x26830], R3 ;  /* 0x0268300300ff79a7 */ /* 0x0005f0000800003f */
[----:B------:R-:W-:Y:S05]  /*69e0*/  @!P1 BRA `(.L_x_179) ;  /* 0x0000000000049947 */ /* 0x000fea0003800000 */
[----:B------:R-:W-:Y:S01]  /*69f0*/  BPT.TRAP 0x1 ;  /* 0x000000040000795c */ /* 0x000fe20000300000 */
.L_x_179:
        /* <DEDUP_REMOVED lines=42> */
.L_x_215:
[----:B------:R-:W-:Y:S05]  /*6ca0*/  @P0 BRA `(.L_x_181) ;  /* 0x0000000000140947 */ /* 0x000fea0003800000 */
[----:B------:R-:W-:Y:S01]  /*6cb0*/  ISETP.NE.AND P1, PT, R13, RZ, PT ;  /* 0x000000ff0d00720c */ /* 0x000fe20003f25270 */
[----:B------:R-:W-:-:S04]  /*6cc0*/  IMAD.MOV.U32 R3, RZ, RZ, 0x3100 ;  /* 0x00003100ff037424 */ /* 0x000fc800078e00ff */
[----:B------:R3:W-:Y:S08]  /*6cd0*/  SYNCS.ARRIVE.TRANS64 RZ, [R0+URZ+0x26818], R3 ;  /* 0x0268180300ff79a7 */ /* 0x0007f0000800003f */
[----:B------:R-:W-:Y:S05]  /*6ce0*/  @!P1 BRA `(.L_x_181) ;  /* 0x0000000000049947 */ /* 0x000fea0003800000 */
[----:B------:R-:W-:Y:S01]  /*6cf0*/  BPT.TRAP 0x1 ;  /* 0x000000040000795c */ /* 0x000fe20000300000 */
.L_x_181:
        /* <DEDUP_REMOVED lines=34> */
.L_x_216:
[----:B-123--:R-:W-:Y:S01]  /*6f20*/  SHF.R.S32.HI R20, RZ, 0x1f, R19 ;  /* 0x0000001fff147819 */ /* 0x00efe20000011413 */
[----:B------:R-:W-:Y:S06]  /*6f30*/  @P0 BRA `(.L_x_183) ;  /* 0x0000000000140947 */ /* 0x000fec0003800000 */
[----:B------:R-:W-:Y:S01]  /*6f40*/  ISETP.NE.AND P1, PT, R13, RZ, PT ;  /* 0x000000ff0d00720c */ /* 0x000fe20003f25270 */
[----:B------:R-:W-:-:S04]  /*6f50*/  IMAD.MOV.U32 R21, RZ, RZ, 0x3100 ;  /* 0x00003100ff157424 */ /* 0x000fc800078e00ff */
[----:B------:R1:W-:Y:S08]  /*6f60*/  SYNCS.ARRIVE.TRANS64 RZ, [R0+URZ+0x26838], R21 ;  /* 0x0268381500ff79a7 */ /* 0x0003f0000800003f */
[----:B------:R-:W-:Y:S05]  /*6f70*/  @!P1 BRA `(.L_x_183) ;  /* 0x0000000000049947 */ /* 0x000fea0003800000 */
[----:B------:R-:W-:Y:S01]  /*6f80*/  BPT.TRAP 0x1 ;  /* 0x000000040000795c */ /* 0x000fe20000300000 */
.L_x_183:
        /* <DEDUP_REMOVED lines=38> */
.L_x_218:
[----:B------:R-:W-:Y:S05]  /*71f0*/  @P0 BRA `(.L_x_185) ;  /* 0x0000000000140947 */ /* 0x000fea0003800000 */
[----:B------:R-:W-:Y:S01]  /*7200*/  ISETP.NE.AND P1, PT, R13, RZ, PT ;  /* 0x000000ff0d00720c */ /* 0x000fe20003f25270 */
[----:B--2---:R-:W-:-:S04]  /*7210*/  IMAD.MOV.U32 R5, RZ, RZ, 0x3100 ;  /* 0x00003100ff057424 */ /* 0x004fc800078e00ff */
[----:B------:R3:W-:Y:S08]  /*7220*/  SYNCS.ARRIVE.TRANS64 RZ, [R0+URZ+0x26810], R5 ;  /* 0x0268100500ff79a7 */ /* 0x0007f0000800003f */
[----:B------:R-:W-:Y:S05]  /*7230*/  @!P1 BRA `(.L_x_185) ;  /* 0x0000000000049947 */ /* 0x000fea0003800000 */
[----:B------:R-:W-:Y:S01]  /*7240*/  BPT.TRAP 0x1 ;  /* 0x000000040000795c */ /* 0x000fe20000300000 */
.L_x_185:
        /* <DEDUP_REMOVED lines=36> */
.L_x_177:
[----:B------:R-:W-:-:S13]  /*7490*/  ISETP.NE.AND P1, PT, R17, RZ, PT ;  /* 0x000000ff1100720c */ /* 0x000fda0003f25270 */
[----:B------:R-:W-:Y:S05]  /*74a0*/  @!P1 BRA `(.L_x_176) ;  /* 0x0000000400609947 */ /* 0x000fea0003800000 */
[----:B------:R-:W-:-:S04]  /*74b0*/  SHF.L.U32 R7, R9, 0x1f, RZ ;  /* 0x0000001f09077819 */ /* 0x000fc800000006ff */
[----:B------:R-:W2:Y:S02]  /*74c0*/  SYNCS.PHASECHK.TRANS64.TRYWAIT P1, [R0+URZ+0x26840], R7 ;  /* 0x02684007000075a7 */ /* 0x000ea4000802017f */
[----:B--2---:R-:W-:Y:S05]  /*74d0*/  @!P1 BRA `(.L_x_187) ;  /* 0x00000010000c9947 */ /* 0x004fea0003800000 */
.L_x_219:
[----:B------:R-:W-:Y:S05]  /*74e0*/  @P0 BRA `(.L_x_188) ;  /* 0x0000000000140947 */ /* 0x000fea0003800000 */
[----:B------:R-:W-:Y:S01]  /*74f0*/  ISETP.NE.AND P1, PT, R13, RZ, PT ;  /* 0x000000ff0d00720c */ /* 0x000fe20003f25270 */
[----:B------:R-:W-:-:S04]  /*7500*/  IMAD.MOV.U32 R5, RZ, RZ, 0x3100 ;  /* 0x00003100ff057424 */ /* 0x000fc800078e00ff */
[----:B------:R3:W-:Y:S08]  /*7510*/  SYNCS.ARRIVE.TRANS64 RZ, [R0+URZ+0x26830], R5 ;  /* 0x0268300500ff79a7 */ /* 0x0007f0000800003f */
[----:B------:R-:W-:Y:S05]  /*7520*/  @!P1 BRA `(.L_x_188) ;  /* 0x0000000000049947 */ /* 0x000fea0003800000 */
[----:B------:R-:W-:Y:S01]  /*7530*/  BPT.TRAP 0x1 ;  /* 0x000000040000795c */ /* 0x000fe20000300000 */
.L_x_188:
        /* <DEDUP_REMOVED lines=40> */
.L_x_220:
[----:B------:R-:W-:Y:S05]  /*77c0*/  @P0 BRA `(.L_x_190) ;  /* 0x0000000000140947 */ /* 0x000fea0003800000 */
[----:B------:R-:W-:Y:S01]  /*77d0*/  ISETP.NE.AND P0, PT, R13, RZ, PT ;  /* 0x000000ff0d00720c */ /* 0x000fe20003f05270 */
[----:B------:R-:W-:-:S04]  /*77e0*/  IMAD.MOV.U32 R5, RZ, RZ, 0x3100 ;  /* 0x00003100ff057424 */ /* 0x000fc800078e00ff */
[----:B------:R4:W-:Y:S08]  /*77f0*/  SYNCS.ARRIVE.TRANS64 RZ, [R0+URZ+0x26818], R5 ;  /* 0x0268180500ff79a7 */ /* 0x0009f0000800003f */
[----:B------:R-:W-:Y:S05]  /*7800*/  @!P0 BRA `(.L_x_190) ;  /* 0x0000000000048947 */ /* 0x000fea0003800000 */
[----:B------:R-:W-:Y:S01]  /*7810*/  BPT.TRAP 0x1 ;  /* 0x000000040000795c */ /* 0x000fe20000300000 */
.L_x_190:
        /* <DEDUP_REMOVED lines=33> */
.L_x_176:
[----:B------:R-:W4:Y:S01]  /*7a30*/  S2R R2, SR_TID.X ;  /* 0x0000000000027919 */ /* 0x000f220000002100 */
[----:B------:R-:W-:Y:S01]  /*7a40*/  IMAD R3, R12, 0x8, R0 ;  /* 0x000000080c037824 */ /* 0x000fe200078e0200 */
[----:B----4-:R-:W-:Y:S02]  /*7a50*/  LOP3.LUT R4, R2, 0x7f, RZ, 0xc0, !PT ;  /* 0x0000007f02047812 */ /* 0x010fe400078ec0ff */
[----:B------:R-:W-:Y:S02]  /*7a60*/  SHF.L.U32 R2, R9, 0x1f, RZ ;  /* 0x0000001f09027819 */ /* 0x000fe400000006ff */
[----:B------:R-:W-:Y:S02]  /*7a70*/  ISETP.NE.AND P1, PT, R4, RZ, PT ;  /* 0x000000ff0400720c */ /* 0x000fe40003f25270 */
[----:B------:R-:W4:Y:S02]  /*7a80*/  SYNCS.PHASECHK.TRANS64.TRYWAIT P0, [R3+URZ+0x26840], R2 ;  /* 0x02684002030075a7 */ /* 0x000f24000800017f */
[----:B----4-:R-:W-:Y:S09]  /*7a90*/  @!P0 BRA `(.L_x_191) ;  /* 0x0000000800c48947 */ /* 0x010ff20003800000 */
.L_x_221:
[----:B------:R-:W-:Y:S05]  /*7aa0*/  @P1 BRA `(.L_x_192) ;  /* 0x0000000000181947 */ /* 0x000fea0003800000 */
[----:B------:R-:W5:Y:S01]  /*7ab0*/  S2R R4, SR_TID.X ;  /* 0x0000000000047919 */ /* 0x000f620000002100 */
[----:B----4-:R-:W-:-:S04]  /*7ac0*/  IMAD.MOV.U32 R2, RZ, RZ, 0x3100 ;  /* 0x00003100ff027424 */ /* 0x010fc800078e00ff */
[----:B------:R4:W-:Y:S01]  /*7ad0*/  SYNCS.ARRIVE.TRANS64 RZ, [R3+URZ+0x26830], R2 ;  /* 0x0268300203ff79a7 */ /* 0x0009e2000800003f */
[----:B-----5:R-:W-:-:S13]  /*7ae0*/  LOP3.LUT P0, RZ, R4, 0x1f, RZ, 0xc0, !PT ;  /* 0x0000001f04ff7812 */ /* 0x020fda000780c0ff */
[----:B----4-:R-:W-:Y:S05]  /*7af0*/  @!P0 BRA `(.L_x_192) ;  /* 0x0000000000048947 */ /* 0x010fea0003800000 */
[----:B------:R-:W-:Y:S01]  /*7b00*/  BPT.TRAP 0x1 ;  /* 0x000000040000795c */ /* 0x000fe20000300000 */
.L_x_192:
        /* <DEDUP_REMOVED lines=47> */
.L_x_173:
[----:B------:R-:W-:Y:S05]  /*7e00*/  BSYNC B0 ;  /* 0x0000000000007941 */ /* 0x000fea0003800000 */
.L_x_172:
[----:B------:R-:W-:-:S03]  /*7e10*/  UMOV UR5, 0xffffffff ;  /* 0xffffffff00057882 */ /* 0x000fc60000000000 */
[----:B------:R-:W-:Y:S05]  /*7e20*/  BRA.DIV UR5, `(.L_x_193) ;  /* 0x0000000605f47947 */ /* 0x000fea000b800000 */
[----:B------:R-:W-:-:S13]  /*7e30*/  ELECT P0, URZ, PT ;  /* 0x00000000003f782f */ /* 0x000fda0003800000 */
.L_x_224:
[----:B------:R-:W-:Y:S04]  /*7e40*/  BSSY B0, `(.L_x_194) ;  /* 0x0000023000007945 */ /* 0x000fe80003800000 */
[----:B------:R-:W-:Y:S05]  /*7e50*/  @!P0 BRA `(.L_x_195) ;  /* 0x0000000000848947 */ /* 0x000fea0003800000 */
[----:B------:R-:W-:-:S06]  /*7e60*/  ULOP3.LUT UR5, UR38, 0x2, URZ, 0xfc, !UPT ;  /* 0x0000000226057892 */ /* 0x000fcc000f8efc3f */
[----:B------:R-:W-:-:S05]  /*7e70*/  IMAD.U32 R2, RZ, RZ, UR5 ;  /* 0x00000005ff027e24 */ /* 0x000fca000f8e00ff */
[----:B------:R-:W-:-:S13]  /*7e80*/  ISETP.NE.AND P0, PT, R2, 0x3, PT ;  /* 0x000000030200780c */ /* 0x000fda0003f05270 */
[----:B------:R-:W-:Y:S05]  /*7e90*/  @!P0 BRA `(.L_x_196) ;  /* 0x0000000000048947 */ /* 0x000fea0003800000 */
[----:B------:R-:W-:Y:S01]  /*7ea0*/  BPT.TRAP 0x1 ;  /* 0x000000040000795c */ /* 0x000fe20000300000 */
.L_x_196:
        /* <DEDUP_REMOVED lines=15> */
.L_x_225:
[----:B------:R-:W2:Y:S02]  /*7fa0*/  SYNCS.PHASECHK.TRANS64.TRYWAIT P1, [R3+URZ], R2 ;  /* 0x00000002030075a7 */ /* 0x000ea4000802017f */
[----:B--2---:R-:W-:Y:S05]  /*7fb0*/  @!P1 BRA `(.L_x_198) ;  /* 0x0000000400c89947 */ /* 0x004fea0003800000 */
.L_x_226:
[----:B------:R-:W-:Y:S05]  /*7fc0*/  @!P0 BRA `(.L_x_199) ;  /* 0x0000000000048947 */ /* 0x000fea0003800000 */
[----:B------:R-:W-:Y:S01]  /*7fd0*/  BPT.TRAP 0x1 ;  /* 0x000000040000795c */ /* 0x000fe20000300000 */
.L_x_199:
[----:B--2---:R-:W-:-:S04]  /*7fe0*/  VIADD R3, R7, 0x26840 ;  /* 0x0002684007037836 */ /* 0x004fc80000000000 */
[----:B------:R-:W-:-:S04]  /*7ff0*/  IMAD R0, R0, 0x8, R3 ;  /* 0x0000000800007824 */ /* 0x000fc800078e0203 */
[----:B------:R-:W2:Y:S02]  /*8000*/  SYNCS.PHASECHK.TRANS64.TRYWAIT P0, [R0+URZ], R5 ;  /* 0x00000005000075a7 */ /* 0x000ea4000800017f */
[----:B--2---:R-:W-:Y:S05]  /*8010*/  @!P0 BRA `(.L_x_200) ;  /* 0x0000000400c48947 */ /* 0x004fea0003800000 */
.L_x_227:
[----:B------:R-:W-:-:S07]  /*8020*/  IMAD R3, R4, 0x8, R3 ;  /* 0x0000000804037824 */ /* 0x000fce00078e0203 */
.L_x_201:
[----:B---3--:R3:W4:Y:S02]  /*8030*/  SYNCS.PHASECHK.TRANS64.TRYWAIT P0, [R3+URZ], R2 ;  /* 0x00000002030075a7 */ /* 0x008724000800017f */
[----:B----4-:R-:W-:Y:S05]  /*8040*/  @!P0 NANOSLEEP.SYNCS 0x989680 ;  /* 0x009896800000895d */ /* 0x010fea0003900000 */
[----:B------:R-:W4:Y:S02]  /*8050*/  @!P0 SYNCS.PHASECHK.TRANS64 P0, [R3+URZ], R2 ;  /* 0x00000002030085a7 */ /* 0x000f24000800007f */
[----:B----4-:R-:W-:Y:S05]  /*8060*/  @!P0 BRA `(.L_x_201) ;  /* 0xfffffffc00f08947 */ /* 0x010fea000383ffff */
.L_x_195:
[----:B------:R-:W-:Y:S05]  /*8070*/  BSYNC B0 ;  /* 0x0000000000007941 */ /* 0x000fea0003800000 */
.L_x_194:
[----:B------:R-:W-:Y:S05]  /*8080*/  EXIT ;  /* 0x000000000000794d */ /* 0x000fea0003800000 */
.L_x_111:
[----:B------:R-:W-:Y:S02]  /*8090*/  IMAD.MOV.U32 R13, RZ, RZ, R23 ;  /* 0x000000ffff0d7224 */ /* 0x000fe400078e0017 */
[----:B------:R-:W-:Y:S02]  /*80a0*/  IMAD.MOV.U32 R12, RZ, RZ, RZ ;  /* 0x000000ffff0c7224 */ /* 0x000fe400078e00ff */
[----:B------:R-:W-:Y:S02]  /*80b0*/  IMAD.MOV.U32 R11, RZ, RZ, 0x1f ;  /* 0x0000001fff0b7424 */ /* 0x000fe400078e00ff */
[----:B------:R-:W-:-:S07]  /*80c0*/  IMAD.MOV.U32 R15, RZ, RZ, -0x1 ;  /* 0xffffffffff0f7424 */ /* 0x000fce00078e00ff */
[----:B------:R-:W-:Y:S05]  /*80d0*/  WARPSYNC.COLLECTIVE R15, `(.L_x_202) ;  /* 0x000000000f087348 */ /* 0x000fea0003c00000 */
[----:B------:R1:W2:Y:S02]  /*80e0*/  SHFL.IDX P6, R14, R13, R12, R11 ;  /* 0x0000000c0d0e7389 */ /* 0x0002a400000c000b */
[----:B-12---:R-:W-:Y:S01]  /*80f0*/  ENDCOLLECTIVE ;  /* 0x000000000000791b */ /* 0x006fe20003800000 */
.L_x_202:
[----:B------:R-:W-:Y:S05]  /*8100*/  BRA `(.L_x_203) ;  /* 0xffffff8800a47947 */ /* 0x000fea000383ffff */
.L_x_113:
[----:B--2---:R2:W3:Y:S02]  /*8110*/  SYNCS.PHASECHK.TRANS64.TRYWAIT P0, [R2+URZ+0x26800], R5 ;  /* 0x02680005020075a7 */ /* 0x0044e4000800017f */
[----:B---3--:R-:W-:Y:S05]  /*8120*/  @!P0 NANOSLEEP.SYNCS 0x989680 ;  /* 0x009896800000895d */ /* 0x008fea0003900000 */
[----:B------:R-:W3:Y:S02]  /*8130*/  @!P0 SYNCS.PHASECHK.TRANS64 P0, [R2+URZ+0x26800], R5 ;  /* 0x02680005020085a7 */ /* 0x000ee4000800007f */
[----:B---3--:R-:W-:Y:S05]  /*8140*/  @!P0 BRA `(.L_x_113) ;  /* 0xfffffffc00f08947 */ /* 0x008fea000383ffff */
[----:B------:R-:W-:Y:S05]  /*8150*/  BRA `(.L_x_112) ;  /* 0xffffff8800e47947 */ /* 0x000fea000383ffff */
.L_x_119:
[----:B---3--:R-:W-:-:S04]  /*8160*/  IMAD.U32 R5, RZ, RZ, UR8 ;  /* 0x00000008ff057e24 */ /* 0x008fc8000f8e00ff */
[----:B------:R3:W1:Y:S03]  /*8170*/  SYNCS.PHASECHK.TRANS64.TRYWAIT P1, [R5+URZ+0x26810], R6 ;  /* 0x02681006050075a7 */ /* 0x000666000802017f */
[----:B-1----:R-:W-:Y:S05]  /*8180*/  @!P1 NANOSLEEP.SYNCS 0x989680 ;  /* 0x009896800000995d */ /* 0x002fea0003900000 */
[----:B------:R-:W1:Y:S02]  /*8190*/  @!P1 SYNCS.PHASECHK.TRANS64 P1, [R5+URZ+0x26810], R6 ;  /* 0x02681006050095a7 */ /* 0x000e64000802007f */
[----:B-1----:R-:W-:Y:S05]  /*81a0*/  @!P1 BRA `(.L_x_119) ;  /* 0xfffffffc00ec9947 */ /* 0x002fea000383ffff */
[----:B------:R-:W-:Y:S05]  /*81b0*/  BRA `(.L_x_118) ;  /* 0xffffff9400487947 */ /* 0x000fea000383ffff */
.L_x_123:
[----:B------:R-:W-:-:S04]  /*81c0*/  IMAD.U32 R5, RZ, RZ, UR8 ;  /* 0x00000008ff057e24 */ /* 0x000fc8000f8e00ff */
[----:B------:R1:W1:Y:S03]  /*81d0*/  SYNCS.PHASECHK.TRANS64.TRYWAIT P1, [R5+URZ+0x26830], R6 ;  /* 0x02683006050075a7 */ /* 0x000266000802017f */
[----:B-1----:R-:W-:Y:S05]  /*81e0*/  @!P1 NANOSLEEP.SYNCS 0x989680 ;  /* 0x009896800000995d */ /* 0x002fea0003900000 */
[----:B------:R-:W1:Y:S02]  /*81f0*/  @!P1 SYNCS.PHASECHK.TRANS64 P1, [R5+URZ+0x26830], R6 ;  /* 0x02683006050095a7 */ /* 0x000e64000802007f */
[----:B-1----:R-:W-:Y:S05]  /*8200*/  @!P1 BRA `(.L_x_123) ;  /* 0xfffffffc00ec9947 */ /* 0x002fea000383ffff */
[----:B------:R-:W-:Y:S05]  /*8210*/  BRA `(.L_x_122) ;  /* 0xffffff9800547947 */ /* 0x000fea000383ffff */
.L_x_138:
[----:B------:R-:W-:Y:S01]  /*8220*/  BSSY B0, `(.L_x_204) ;  /* 0x0000005000007945 */ /* 0x000fe20003800000 */
[----:B------:R-:W-:-:S07]  /*8230*/  IMAD.MOV.U32 R15, RZ, RZ, -0x1 ;  /* 0xffffffffff0f7424 */ /* 0x000fce00078e00ff */
[----:B------:R-:W-:Y:S05]  /*8240*/  WARPSYNC.COLLECTIVE R15, `(.L_x_205) ;  /* 0x000000000f087348 */ /* 0x000fea0003c00000 */
[----:B------:R-:W-:Y:S01]  /*8250*/  NOP ;  /* 0x0000000000007918 */ /* 0x000fe20000000000 */
[----:B------:R-:W-:Y:S01]  /*8260*/  ENDCOLLECTIVE ;  /* 0x000000000000791b */ /* 0x000fe20003800000 */
.L_x_205:
[----:B------:R-:W-:Y:S05]  /*8270*/  BSYNC B0 ;  /* 0x0000000000007941 */ /* 0x000fea0003800000 */
.L_x_204:
[----:B------:R-:W-:Y:S05]  /*8280*/  BRA `(.L_x_206) ;  /* 0xffffffcc00407947 */ /* 0x000fea000383ffff */
.L_x_150:
[----:B------:R-:W-:Y:S01]  /*8290*/  BSSY B0, `(.L_x_207) ;  /* 0x0000005000007945 */ /* 0x000fe20003800000 */
[----:B------:R-:W-:-:S07]  /*82a0*/  IMAD.MOV.U32 R15, RZ, RZ, -0x1 ;  /* 0xffffffffff0f7424 */ /* 0x000fce00078e00ff */
[----:B------:R-:W-:Y:S05]  /*82b0*/  WARPSYNC.COLLECTIVE R15, `(.L_x_208) ;  /* 0x000000000f087348 */ /* 0x000fea0003c00000 */
[----:B------:R-:W-:Y:S01]  /*82c0*/  NOP ;  /* 0x0000000000007918 */ /* 0x000fe20000000000 */
[----:B------:R-:W-:Y:S01]  /*82d0*/  ENDCOLLECTIVE ;  /* 0x000000000000791b */ /* 0x000fe20003800000 */
.L_x_208:
[----:B------:R-:W-:Y:S05]  /*82e0*/  BSYNC B0 ;  /* 0x0000000000007941 */ /* 0x000fea0003800000 */
.L_x_207:
[----:B------:R-:W-:Y:S05]  /*82f0*/  BRA `(.L_x_209) ;  /* 0xffffffd000587947 */ /* 0x000fea000383ffff */
.L_x_163:
[----:B------:R-:W-:Y:S01]  /*8300*/  BSSY B0, `(.L_x_210) ;  /* 0x0000005000007945 */ /* 0x000fe20003800000 */
[----:B------:R-:W-:-:S07]  /*8310*/  IMAD.MOV.U32 R15, RZ, RZ, -0x1 ;  /* 0xffffffffff0f7424 */ /* 0x000fce00078e00ff */
[----:B------:R-:W-:Y:S05]  /*8320*/  WARPSYNC.COLLECTIVE R15, `(.L_x_211) ;  /* 0x000000000f087348 */ /* 0x000fea0003c00000 */
[----:B------:R-:W-:Y:S01]  /*8330*/  NOP ;  /* 0x0000000000007918 */ /* 0x000fe20000000000 */
[----:B------:R-:W-:Y:S01]  /*8340*/  ENDCOLLECTIVE ;  /* 0x000000000000791b */ /* 0x000fe20003800000 */
.L_x_211:
[----:B------:R-:W-:Y:S05]  /*8350*/  BSYNC B0 ;  /* 0x0000000000007941 */ /* 0x000fea0003800000 */
.L_x_210:
[----:B------:R-:W-:Y:S05]  /*8360*/  BRA `(.L_x_212) ;  /* 0xffffffd400747947 */ /* 0x000fea000383ffff */
.L_x_174:
[----:B-1----:R1:W2:Y:S02]  /*8370*/  SYNCS.PHASECHK.TRANS64.TRYWAIT P0, [R0+URZ+0x26820], R3 ;  /* 0x02682003000075a7 */ /* 0x0022a4000800017f */
[----:B--2---:R-:W-:Y:S05]  /*8380*/  @!P0 NANOSLEEP.SYNCS 0x989680 ;  /* 0x009896800000895d */ /* 0x004fea0003900000 */
[----:B------:R-:W2:Y:S02]  /*8390*/  @!P0 SYNCS.PHASECHK.TRANS64 P0, [R0+URZ+0x26820], R3 ;  /* 0x02682003000085a7 */ /* 0x000ea4000800007f */
[----:B--2---:R-:W-:Y:S05]  /*83a0*/  @!P0 BRA `(.L_x_174) ;  /* 0xfffffffc00f08947 */ /* 0x004fea000383ffff */
[----:B------:R-:W-:Y:S05]  /*83b0*/  BRA `(.L_x_213) ;  /* 0xffffffdc00387947 */ /* 0x000fea000383ffff */
.L_x_178:
[----:B-1----:R1:W2:Y:S02]  /*83c0*/  SYNCS.PHASECHK.TRANS64.TRYWAIT P1, [R0+URZ+0x26840], R20 ;  /* 0x02684014000075a7 */ /* 0x0022a4000802017f */
[----:B--2---:R-:W-:Y:S05]  /*83d0*/  @!P1 NANOSLEEP.SYNCS 0x989680 ;  /* 0x009896800000995d */ /* 0x004fea0003900000 */
[----:B------:R-:W2:Y:S02]  /*83e0*/  @!P1 SYNCS.PHASECHK.TRANS64 P1, [R0+URZ+0x26840], R20 ;  /* 0x02684014000095a7 */ /* 0x000ea4000802007f */
[----:B--2---:R-:W-:Y:S05]  /*83f0*/  @!P1 BRA `(.L_x_178) ;  /* 0xfffffffc00f09947 */ /* 0x004fea000383ffff */
[----:B------:R-:W-:Y:S05]  /*8400*/  BRA `(.L_x_214) ;  /* 0xffffffe400647947 */ /* 0x000fea000383ffff */
.L_x_180:
[----:B--2---:R2:W3:Y:S02]  /*8410*/  SYNCS.PHASECHK.TRANS64.TRYWAIT P1, [R0+URZ+0x26828], R20 ;  /* 0x02682814000075a7 */ /* 0x0044e4000802017f */
[----:B---3--:R-:W-:Y:S05]  /*8420*/  @!P1 NANOSLEEP.SYNCS 0x989680 ;  /* 0x009896800000995d */ /* 0x008fea0003900000 */
[----:B------:R-:W3:Y:S02]  /*8430*/  @!P1 SYNCS.PHASECHK.TRANS64 P1, [R0+URZ+0x26828], R20 ;  /* 0x02682814000095a7 */ /* 0x000ee4000802007f */
[----:B---3--:R-:W-:Y:S05]  /*8440*/  @!P1 BRA `(.L_x_180) ;  /* 0xfffffffc00f09947 */ /* 0x008fea000383ffff */
[----:B------:R-:W-:Y:S05]  /*8450*/  BRA `(.L_x_215) ;  /* 0xffffffe800107947 */ /* 0x000fea000383ffff */
.L_x_182:
[----:B---3--:R3:W4:Y:S02]  /*8460*/  SYNCS.PHASECHK.TRANS64.TRYWAIT P1, [R0+URZ+0x26848], R20 ;  /* 0x02684814000075a7 */ /* 0x008724000802017f */
[----:B----4-:R-:W-:Y:S05]  /*8470*/  @!P1 NANOSLEEP.SYNCS 0x989680 ;  /* 0x009896800000995d */ /* 0x010fea0003900000 */
[----:B------:R-:W4:Y:S02]  /*8480*/  @!P1 SYNCS.PHASECHK.TRANS64 P1, [R0+URZ+0x26848], R20 ;  /* 0x02684814000095a7 */ /* 0x000f24000802007f */
[----:B----4-:R-:W-:Y:S05]  /*8490*/  @!P1 BRA `(.L_x_182) ;  /* 0xfffffffc00f09947 */ /* 0x010fea000383ffff */
[----:B------:R-:W-:Y:S05]  /*84a0*/  BRA `(.L_x_216) ;  /* 0xffffffe8009c7947 */ /* 0x000fea000383ffff */
.L_x_184:
[----:B------:R-:W-:-:S07]  /*84b0*/  SHF.L.U32 R5, R9, 0x1f, RZ ;  /* 0x0000001f09057819 */ /* 0x000fce00000006ff */
.L_x_217:
[----:B--2---:R2:W3:Y:S02]  /*84c0*/  SYNCS.PHASECHK.TRANS64.TRYWAIT P1, [R0+URZ+0x26820], R5 ;  /* 0x02682005000075a7 */ /* 0x0044e4000802017f */
[----:B---3--:R-:W-:Y:S05]  /*84d0*/  @!P1 NANOSLEEP.SYNCS 0x989680 ;  /* 0x009896800000995d */ /* 0x008fea0003900000 */
[----:B------:R-:W3:Y:S02]  /*84e0*/  @!P1 SYNCS.PHASECHK.TRANS64 P1, [R0+URZ+0x26820], R5 ;  /* 0x02682005000095a7 */ /* 0x000ee4000802007f */
[----:B---3--:R-:W-:Y:S05]  /*84f0*/  @!P1 BRA `(.L_x_217) ;  /* 0xfffffffc00f09947 */ /* 0x008fea000383ffff */
[----:B------:R-:W-:Y:S05]  /*8500*/  BRA `(.L_x_218) ;  /* 0xffffffec00387947 */ /* 0x000fea000383ffff */
.L_x_187:
[----:B--2---:R2:W3:Y:S02]  /*8510*/  SYNCS.PHASECHK.TRANS64.TRYWAIT P1, [R0+URZ+0x26840], R7 ;  /* 0x02684007000075a7 */ /* 0x0044e4000802017f */
[----:B---3--:R-:W-:Y:S05]  /*8520*/  @!P1 NANOSLEEP.SYNCS 0x989680 ;  /* 0x009896800000995d */ /* 0x008fea0003900000 */
[----:B------:R-:W3:Y:S02]  /*8530*/  @!P1 SYNCS.PHASECHK.TRANS64 P1, [R0+URZ+0x26840], R7 ;  /* 0x02684007000095a7 */ /* 0x000ee4000802007f */
[----:B---3--:R-:W-:Y:S05]  /*8540*/  @!P1 BRA `(.L_x_187) ;  /* 0xfffffffc00f09947 */ /* 0x008fea000383ffff */
[----:B------:R-:W-:Y:S05]  /*8550*/  BRA `(.L_x_219) ;  /* 0xffffffec00e07947 */ /* 0x000fea000383ffff */
.L_x_189:
[----:B---3--:R3:W4:Y:S02]  /*8560*/  SYNCS.PHASECHK.TRANS64.TRYWAIT P1, [R0+URZ+0x26828], R7 ;  /* 0x02682807000075a7 */ /* 0x008724000802017f */
[----:B----4-:R-:W-:Y:S05]  /*8570*/  @!P1 NANOSLEEP.SYNCS 0x989680 ;  /* 0x009896800000995d */ /* 0x010fea0003900000 */
[----:B------:R-:W4:Y:S02]  /*8580*/  @!P1 SYNCS.PHASECHK.TRANS64 P1, [R0+URZ+0x26828], R7 ;  /* 0x02682807000095a7 */ /* 0x000f24000802007f */
[----:B----4-:R-:W-:Y:S05]  /*8590*/  @!P1 BRA `(.L_x_189) ;  /* 0xfffffffc00f09947 */ /* 0x010fea000383ffff */
[----:B------:R-:W-:Y:S05]  /*85a0*/  BRA `(.L_x_220) ;  /* 0xfffffff000847947 */ /* 0x000fea000383ffff */
.L_x_191:
[----:B----4-:R4:W1:Y:S02]  /*85b0*/  SYNCS.PHASECHK.TRANS64.TRYWAIT P0, [R3+URZ+0x26840], R2 ;  /* 0x02684002030075a7 */ /* 0x010864000800017f */
[----:B-1----:R-:W-:Y:S05]  /*85c0*/  @!P0 NANOSLEEP.SYNCS 0x989680 ;  /* 0x009896800000895d */ /* 0x002fea0003900000 */
[----:B------:R-:W1:Y:S02]  /*85d0*/  @!P0 SYNCS.PHASECHK.TRANS64 P0, [R3+URZ+0x26840], R2 ;  /* 0x02684002030085a7 */ /* 0x000e64000800007f */
[----:B-1----:R-:W-:Y:S05]  /*85e0*/  @!P0 BRA `(.L_x_191) ;  /* 0xfffffffc00f08947 */ /* 0x002fea000383ffff */
[----:B------:R-:W-:Y:S05]  /*85f0*/  BRA `(.L_x_221) ;  /* 0xfffffff400287947 */ /* 0x000fea000383ffff */
.L_x_193:
[----:B------:R-:W-:Y:S01]  /*8600*/  BSSY B0, `(.L_x_222) ;  /* 0x0000006000007945 */ /* 0x000fe20003800000 */
[----:B------:R-:W-:-:S07]  /*8610*/  IMAD.MOV.U32 R15, RZ, RZ, -0x1 ;  /* 0xffffffffff0f7424 */ /* 0x000fce00078e00ff */
[----:B------:R-:W-:Y:S05]  /*8620*/  WARPSYNC.COLLECTIVE R15, `(.L_x_223) ;  /* 0x000000000f0c7348 */ /* 0x000fea0003c00000 */
[----:B------:R-:W-:Y:S02]  /*8630*/  ELECT P6, UR62, PT ;  /* 0x00000000003e782f */ /* 0x000fe400038c0000 */
[----:B------:R-:W-:Y:S01]  /*8640*/  MOV R14, UR62 ;  /* 0x0000003e000e7c02 */ /* 0x000fe20008000f00 */
[----:B------:R-:W-:Y:S10]  /*8650*/  ENDCOLLECTIVE ;  /* 0x000000000000791b */ /* 0x000ff40003800000 */
.L_x_223:
[----:B------:R-:W-:Y:S05]  /*8660*/  BSYNC B0 ;  /* 0x0000000000007941 */ /* 0x000fea0003800000 */
.L_x_222:
[----:B------:R-:W-:Y:S01]  /*8670*/  PLOP3.LUT P0, PT, P6, PT, PT, 0x80, 0x0 ;  /* 0x000000000000781c */ /* 0x000fe2000370f070 */
[----:B------:R-:W-:-:S12]  /*8680*/  BRA `(.L_x_224) ;  /* 0xfffffff400ec7947 */ /* 0x000fd8000383ffff */
.L_x_197:
[----:B-1----:R1:W2:Y:S02]  /*8690*/  SYNCS.PHASECHK.TRANS64.TRYWAIT P1, [R6+URZ], R5 ;  /* 0x00000005060075a7 */ /* 0x0022a4000802017f */
[----:B--2---:R-:W-:Y:S05]  /*86a0*/  @!P1 NANOSLEEP.SYNCS 0x989680 ;  /* 0x009896800000995d */ /* 0x004fea0003900000 */
[----:B------:R-:W2:Y:S02]  /*86b0*/  @!P1 SYNCS.PHASECHK.TRANS64 P1, [R6+URZ], R5 ;  /* 0x00000005060095a7 */ /* 0x000ea4000802007f */
[----:B--2---:R-:W-:Y:S05]  /*86c0*/  @!P1 BRA `(.L_x_197) ;  /* 0xfffffffc00f09947 */ /* 0x004fea000383ffff */
[----:B------:R-:W-:Y:S05]  /*86d0*/  BRA `(.L_x_225) ;  /* 0xfffffff800307947 */ /* 0x000fea000383ffff */
.L_x_198:
[----:B--2---:R2:W3:Y:S02]  /*86e0*/  SYNCS.PHASECHK.TRANS64.TRYWAIT P1, [R3+URZ], R2 ;  /* 0x00000002030075a7 */ /* 0x0044e4000802017f */
[----:B---3--:R-:W-:Y:S05]  /*86f0*/  @!P1 NANOSLEEP.SYNCS 0x989680 ;  /* 0x009896800000995d */ /* 0x008fea0003900000 */
[----:B------:R-:W3:Y:S02]  /*8700*/  @!P1 SYNCS.PHASECHK.TRANS64 P1, [R3+URZ], R2 ;  /* 0x00000002030095a7 */ /* 0x000ee4000802007f */
[----:B---3--:R-:W-:Y:S05]  /*8710*/  @!P1 BRA `(.L_x_198) ;  /* 0xfffffffc00f09947 */ /* 0x008fea000383ffff */
[----:B------:R-:W-:Y:S05]  /*8720*/  BRA `(.L_x_226) ;  /* 0xfffffff800247947 */ /* 0x000fea000383ffff */
.L_x_200:
[----:B--2---:R2:W3:Y:S02]  /*8730*/  SYNCS.PHASECHK.TRANS64.TRYWAIT P0, [R0+URZ], R5 ;  /* 0x00000005000075a7 */ /* 0x0044e4000800017f */
[----:B---3--:R-:W-:Y:S05]  /*8740*/  @!P0 NANOSLEEP.SYNCS 0x989680 ;  /* 0x009896800000895d */ /* 0x008fea0003900000 */
[----:B------:R-:W3:Y:S02]  /*8750*/  @!P0 SYNCS.PHASECHK.TRANS64 P0, [R0+URZ], R5 ;  /* 0x00000005000085a7 */ /* 0x000ee4000800007f */
[----:B---3--:R-:W-:Y:S05]  /*8760*/  @!P0 BRA `(.L_x_200) ;  /* 0xfffffffc00f08947 */ /* 0x008fea000383ffff */
[----:B------:R-:W-:Y:S05]  /*8770*/  BRA `(.L_x_227) ;  /* 0xfffffff800287947 */ /* 0x000fea000383ffff */
.L_x_228:
        /* <DEDUP_REMOVED lines=16> */
.L_x_3296:


//--------------------- .text._ZN7cutlass13device_kernelIN5flash11enable_sm90INS1_16FlashAttnBwdSm90INS1_25CollectiveMainloopBwdSm90ILi2ELi2ELi2EN4cute5tupleIJNS5_1CILi1EEES8_S8_EEENS6_IJNS7_ILi64EEENS7_ILi128EEENS7_ILi96EEEEEENS_6half_tEfNS_4arch4Sm90ELb0ELb0ELb0ELb0ELb0ELb1ELb0ELb0ELi2ELi1ELi2ELi1ELb1EEENS1_24CollectiveEpilogueBwdGQAISD_fSG_Li256ELb0ELb0EEENS1_19SingleTileSchedulerILb0ELb0ELb0ELi128EEEEEEEEEvNT_6ParamsE --------------------------
	.section	.text._ZN7cutlass13device_kernelIN5flash11enable_sm90INS1_16FlashAttnBwdSm90INS1_25CollectiveMainloopBwdSm90ILi2ELi2ELi2EN4cute5tupleIJNS5_1CILi1EEES8_S8_EEENS6_IJNS7_ILi64EEENS7_ILi128EEENS7_ILi96EEEEEENS_6half_tEfNS_4arch4Sm90ELb0ELb0ELb0ELb0ELb0ELb1ELb0ELb0ELi2ELi1ELi2ELi1ELb1EEENS1_24CollectiveEpilogueBwdGQAISD_fSG_Li256ELb0ELb0EEENS1_19SingleTileSchedulerILb0ELb0ELb0ELi128EEEEEEEEEvNT_6ParamsE,"ax",@progbits
	.align	128
.text._ZN7cutlass13device_kernelIN5flash11enable_sm90INS1_16FlashAttnBwdSm90INS1_25CollectiveMainloopBwdSm90ILi2ELi2ELi2EN4cute5tupleIJNS5_1CILi1EEES8_S8_EEENS6_IJNS7_ILi64EEENS7_ILi128EEENS7_ILi96EEEEEENS_6half_tEfNS_4arch4Sm90ELb0ELb0ELb0ELb0ELb0ELb1ELb0ELb0ELi2ELi1ELi2ELi1ELb1EEENS1_24CollectiveEpilogueBwdGQAISD_fSG_Li256ELb0ELb0EEENS1_19SingleTileSchedulerILb0ELb0ELb0ELi128EEEEEEEEEvNT_6ParamsE:
        .type           _ZN7cutlass13device_kernelIN5flash11enable_sm90INS1_16FlashAttnBwdSm90INS1_25CollectiveMainloopBwdSm90ILi2ELi2ELi2EN4cute5tupleIJNS5_1CILi1EEES8_S8_EEENS6_IJNS7_ILi64EEENS7_ILi128EEENS7_ILi96EEEEEENS_6half_tEfNS_4arch4Sm90ELb0ELb0ELb0ELb0ELb0ELb1ELb0ELb0ELi2ELi1ELi2ELi1ELb1EEENS1_24CollectiveEpilogueBwdGQAISD_fSG_Li256ELb0ELb0EEENS1_19SingleTileSchedulerILb0ELb0ELb0ELi128EEEEEEEEEvNT_6ParamsE,@function
        .size           _ZN7cutlass13device_kernelIN5flash11enable_sm90INS1_16FlashAttnBwdSm90INS1_25CollectiveMainloopBwdSm90ILi2ELi2ELi2EN4cute5tupleIJNS5_1CILi1EEES8_S8_EEENS6_IJNS7_ILi64EEENS7_ILi128EEENS7_ILi96EEEEEENS_6half_tEfNS_4arch4Sm90ELb0ELb0ELb0ELb0ELb0ELb1ELb0ELb0ELi2ELi1ELi2ELi1ELb1EEENS1_24CollectiveEpilogueBwdGQAISD_fSG_Li256ELb0ELb0EEENS1_19SingleTileSchedulerILb0ELb0ELb0ELi128EEEEEEEEEvNT_6ParamsE,(.L_x_3297 - _ZN7cutlass13device_kernelIN5flash11enable_sm90INS1_16FlashAttnBwdSm90INS1_25CollectiveMainloopBwdSm90ILi2ELi2ELi2EN4cute5tupleIJNS5_1CILi1EEES8_S8_EEENS6_IJNS7_ILi64EEENS7_ILi128EEENS7_ILi96EEEEEENS_6half_tEfNS_4arch4Sm90ELb0ELb0ELb0ELb0ELb0ELb1ELb0ELb0ELi2ELi1ELi2ELi1ELb1EEENS1_24CollectiveEpilogueBwdGQAISD_fSG_Li256ELb0ELb0EEENS1_19SingleTileSchedulerILb0ELb0ELb0ELi128EEEEEEEEEvNT_6ParamsE)
        .other          _ZN7cutlass13device_kernelIN5flash11enable_sm90INS1_16FlashAttnBwdSm90INS1_25CollectiveMainloopBwdSm90ILi2ELi2ELi2EN4cute5tupleIJNS5_1CILi1EEES8_S8_EEENS6_IJNS7_ILi64EEENS7_ILi128EEENS7_ILi96EEEEEENS_6half_tEfNS_4arch4Sm90ELb0ELb0ELb0ELb0ELb0ELb1ELb0ELb0ELi2ELi1ELi2ELi1ELb1EEENS1_24CollectiveEpilogueBwdGQAISD_fSG_Li256ELb0ELb0EEENS1_19SingleTileSchedulerILb0ELb0ELb0ELi128EEEEEEEEEvNT_6ParamsE,@"STO_CUDA_ENTRY STV_DEFAULT"
_ZN7cutlass13device_kernelIN5flash11enable_sm90INS1_16FlashAttnBwdSm90INS1_25CollectiveMainloopBwdSm90ILi2ELi2ELi2EN4cute5tupleIJNS5_1CILi1EEES8_S8_EEENS6_IJNS7_ILi64EEENS7_ILi128EEENS7_ILi96EEEEEENS_6half_tEfNS_4arch4Sm90ELb0ELb0ELb0ELb0ELb0ELb1ELb0ELb0ELi2ELi1ELi2ELi1ELb1EEENS1_24CollectiveEpilogueBwdGQAISD_fSG_Li256ELb0ELb0EEENS1_19SingleTileSchedulerILb0ELb0ELb0ELi128EEEEEEEEEvNT_6ParamsE:
[----:B------:R-:W1:Y:S01]  /*0000*/  LDC R1, c[0x0][0x28] ;  /* 0x00000a00ff017b82 */ /* 0x000e620000000800 */
[----:B------:R-:W2:Y:S01]  /*0010*/  S2R R3, SR_TID.X ;  /* 0x0000000000037919 */ /* 0x000ea20000002100 */
[----:B------:R-:W-:Y:S01]  /*0020*/  ELECT P0, URZ, PT ;  /* 0x00000000003f782f */ /* 0x000fe20003800000 */
[----:B------:R-:W-:Y:S01]  /*0030*/  BSSY B0, `(.L_x_229) ;  /* 0x0000014000007945 */ /* 0x000fe20003800000 */
[----:B--2---:R-:W-:-:S05]  /*0040*/  SHF.R.U32.HI R0, RZ, 0x5, R3 ;  /* 0x00000005ff007819 */ /* 0x004fca0000011603 */
[----:B------:R-:W2:Y:S02]  /*0050*/  SHFL.IDX PT, R2, R0, RZ, 0x1f ;  /* 0x00001fff00027589 */ /* 0x000ea400000e0000 */
[----:B--2---:R-:W-:Y:S02]  /*0060*/  ISETP.EQ.AND P0, PT, R2, RZ, P0 ;  /* 0x000000ff0200720c */ /* 0x004fe40000702270 */
[----:B------:R-:W-:-:S11]  /*0070*/  SHF.R.U32.HI R2, RZ, 0x7, R3 ;  /* 0x00000007ff027819 */ /* 0x000fd60000011603 */
[----:B-1----:R-:W-:Y:S05]  /*0080*/  @!P0 BRA `(.L_x_230) ;  /* 0x0000000000388947 */ /* 0x002fea0003800000 */
[----:B------:R-:W-:Y:S02]  /*0090*/  ULDC.64 UR4, c[0x0][0x198] ;  /* 0x0000660000047ab9 */ /* 0x000fe40000000a00 */
[----:B------:R-:W-:Y:S02]  /*00a0*/  UIADD3 UR6, UP0, UR4, 0xf0, URZ ;  /* 0x000000f004067890 */ /* 0x000fe4000ff1e03f */
[----:B------:R-:W-:Y:S02]  /*00b0*/  UIADD3 UR8, UP1, UR4, 0x1f0, URZ ;  /* 0x000001f004087890 */ /* 0x000fe4000ff3e03f */
[----:B------:R-:W-:Y:S02]  /*00c0*/  UIADD3 UR10, UP2, UR4, 0x2f0, URZ ;  /* 0x000002f0040a7890 */ /* 0x000fe4000ff5e03f */
[----:B------:R-:W-:Y:S02]  /*00d0*/  UIADD3 UR4, UP3, UR4, 0x3f0, URZ ;  /* 0x000003f004047890 */ /* 0x000fe4000ff7e03f */
[----:B------:R-:W-:-:S02]  /*00e0*/  UIADD3.X UR7, URZ, UR5, URZ, UP0, !UPT ;  /* 0x000000053f077290 */ /* 0x000fc400087fe43f */
[----:B------:R-:W-:Y:S02]  /*00f0*/  UIADD3.X UR9, URZ, UR5, URZ, UP1, !UPT ;  /* 0x000000053f097290 */ /* 0x000fe40008ffe43f */
[----:B------:R-:W-:Y:S02]  /*0100*/  UIADD3.X UR11, URZ, UR5, URZ, UP2, !UPT ;  /* 0x000000053f0b7290 */ /* 0x000fe400097fe43f */
[----:B------:R-:W-:-:S03]  /*0110*/  UIADD3.X UR5, URZ, UR5, URZ, UP3, !UPT ;  /* 0x000000053f057290 */ /* 0x000fc60009ffe43f */
[----:B------:R1:W-:Y:S02]  /*0120*/  UTMACCTL.PF [UR6] ;  /* 0x00000000060079b9 */ /* 0x0003e40008040000 */
[----:B------:R1:W-:Y:S02]  /*0130*/  UTMACCTL.PF [UR8] ;  /* 0x00000000080079b9 */ /* 0x0003e40008040000 */
[----:B------:R1:W-:Y:S02]  /*0140*/  UTMACCTL.PF [UR10] ;  /* 0x000000000a0079b9 */ /* 0x0003e40008040000 */
[----:B------:R1:W-:Y:S02]  /*0150*/  UTMACCTL.PF [UR4] ;  /* 0x00000000040079b9 */ /* 0x0003e40008040000 */
[----:B-1----:R-:W-:Y:S01]  /*0160*/  NOP ;  /* 0x0000000000007918 */ /* 0x002fe20000000000 */
.L_x_230:
[----:B------:R-:W-:Y:S05]  /*0170*/  BSYNC B0 ;  /* 0x0000000000007941 */ /* 0x000fea0003800000 */
.L_x_229:
        /* <DEDUP_REMOVED lines=37> */
.L_x_231:
        /* <DEDUP_REMOVED lines=22> */
.L_x_232:
[----:B------:R-:W-:Y:S01]  /*0530*/  PLOP3.LUT P0, PT, PT, PT, UP0, 0x80, 0x0 ;  /* 0x000000000000781c */ /* 0x000fe20003f0f008 */
[----:B------:R-:W-:Y:S01]  /*0540*/  NOP ;  /* 0x0000000000007918 */ /* 0x000fe20000000000 */
[----:B------:R-:W-:Y:S01]  /*0550*/  BSSY B6, `(.L_x_233) ;  /* 0x000070b000067945 */ /* 0x000fe20003800000 */
[----:B-12-45:R-:W-:Y:S10]  /*0560*/  BAR.SYNC.DEFER_BLOCKING 0x0 ;  /* 0x0000000000007b1d */ /* 0x036ff40000010000 */
[----:B------:R-:W-:Y:S05]  /*0570*/  @!P0 BRA `(.L_x_234) ;  /* 0x0000004000848947 */ /* 0x000fea0003800000 */
.L_x_235:
[----:B------:R-:W-:-:S08]  /*0580*/  NOP ;  /* 0x0000000000007918 */ /* 0x000fd00000000000 */
[----:B------:R-:W1:Y:S02]  /*0590*/  USETMAXREG.TRY_ALLOC.CTAPOOL UP0, 0xf0 ;  /* 0x000000f0000079c8 */ /* 0x000e640008000600 */
[----:B-1----:R-:W-:-:S13]  /*05a0*/  PLOP3.LUT P0, PT, PT, PT, UP0, 0x80, 0x0 ;  /* 0x000000000000781c */ /* 0x002fda0003f0f008 */
[----:B------:R-:W-:Y:S05]  /*05b0*/  @!P0 BRA `(.L_x_235) ;  /* 0xfffffffc00f08947 */ /* 0x000fea000383ffff */
[----:B------:R-:W-:Y:S01]  /*05c0*/  LOP3.LUT R0, R0, 0x3, RZ, 0xc0, !PT ;  /* 0x0000000300007812 */ /* 0x000fe200078ec0ff */
[----:B------:R-:W1:Y:S05]  /*05d0*/  S2UR UR4, SR_CTAID.Z ;  /* 0x00000000000479c3 */ /* 0x000e6a0000002700 */
[----:B------:R-:W2:Y:S02]  /*05e0*/  SHFL.IDX PT, R0, R0, RZ, 0x1f ;  /* 0x00001fff00007589 */ /* 0x000ea400000e0000 */
[----:B--2---:R-:W-:-:S13]  /*05f0*/  ISETP.NE.AND P0, PT, R0, RZ, PT ;  /* 0x000000ff0000720c */ /* 0x004fda0003f05270 */
[----:B------:R-:W-:-:S05]  /*0600*/  @!P0 VIADD R3, R2, 0x9 ;  /* 0x0000000902038836 */ /* 0x000fca0000000000 */
[----:B------:R2:W-:Y:S06]  /*0610*/  @!P0 BAR.ARV R3, 0xa0 ;  /* 0x000280030000851d */ /* 0x0005ec0000002000 */
[----:B-1----:R-:W-:-:S13]  /*0620*/  ISETP.LE.AND P0, PT, RZ, UR4, PT ;  /* 0x00000004ff007c0c */ /* 0x002fda000bf03270 */
[----:B--2---:R-:W-:Y:S05]  /*0630*/  @!P0 BRA `(.L_x_236) ;  /* 0x0000006c00f08947 */ /* 0x004fea0003800000 */
        /* <DEDUP_REMOVED lines=21> */
.L_x_238:
        /* <DEDUP_REMOVED lines=15> */
.L_x_237:
        /* <DEDUP_REMOVED lines=22> */
.L_x_240:
        /* <DEDUP_REMOVED lines=15> */
.L_x_239:
[----:B------:R-:W-:Y:S01]  /*0ad0*/  SHF.R.S32.HI R41, RZ, 0x1f, R22 ;  /* 0x0000001fff297819 */ /* 0x000fe20000011416 */
[----:B------:R-:W-:-:S03]  /*0ae0*/  UMOV UR4, 0xffffffff ;  /* 0xffffffff00047882 */ /* 0x000fc60000000000 */
[----:B------:R-:W-:-:S04]  /*0af0*/  LEA.HI R0, R41, R22, RZ, 0x7 ;  /* 0x0000001629007211 */ /* 0x000fc800078f38ff */
[----:B------:R-:W-:Y:S01]  /*0b00*/  SHF.R.S32.HI R16, RZ, 0x7, R0 ;  /* 0x00000007ff107819 */ /* 0x000fe20000011400 */
[----:B------:R-:W-:Y:S06]  /*0b10*/  BRA.DIV UR4, `(.L_x_241) ;  /* 0x0000006a04c07947 */ /* 0x000fec000b800000 */
[----:B------:R1:W2:Y:S02]  /*0b20*/  SHFL.IDX PT, R14, R16, RZ, 0x1f ;  /* 0x00001fff100e7589 */ /* 0x0002a400000e0000 */
.L_x_311:
[----:B------:R-:W-:Y:S02]  /*0b30*/  SHF.L.U32 R5, RZ, 0x1f, RZ ;  /* 0x0000001fff057819 */ /* 0x000fe400000006ff */
[----:B------:R-:W-:Y:S02]  /*0b40*/  LOP3.LUT R3, R0, 0xffffff80, RZ, 0xc0, !PT ;  /* 0xffffff8000037812 */ /* 0x000fe400078ec0ff */
[----:B------:R-:W3:Y:S01]  /*0b50*/  SYNCS.PHASECHK.TRANS64.TRYWAIT P1, [R18+URZ+0x26800], R5 ;  /* 0x02680005120075a7 */ /* 0x000ee2000802017f */
[----:B--2---:R-:W-:Y:S02]  /*0b60*/  LEA.HI R0, R14, R14, RZ, 0x1 ;  /* 0x0000000e0e007211 */ /* 0x004fe400078f08ff */
[----:B------:R-:W-:Y:S02]  /*0b70*/  IMAD.IADD R40, R22, 0x1, -R3 ;  /* 0x0000000116287824 */ /* 0x000fe400078e0a03 */
[----:B------:R-:W-:Y:S01]  /*0b80*/  VIADD R3, R18, 0x6000 ;  /* 0x0000600012037836 */ /* 0x000fe20000000000 */
[----:B------:R-:W-:-:S02]  /*0b90*/  LOP3.LUT R209, R0, 0xfffffffe, RZ, 0xc0, !PT ;  /* 0xfffffffe00d17812 */ /* 0x000fc400078ec0ff */
[----:B------:R-:W-:Y:S02]  /*0ba0*/  SHF.R.S32.HI R43, RZ, 0x1f, R40 ;  /* 0x0000001fff2b7819 */ /* 0x000fe40000011428 */
[----:B------:R-:W-:Y:S01]  /*0bb0*/  LOP3.LUT P0, RZ, R3, 0x1bf, RZ, 0xc0, !PT ;  /* 0x000001bf03ff7812 */ /* 0x000fe2000780c0ff */
[----:B------:R-:W-:Y:S01]  /*0bc0*/  IMAD.IADD R209, R14, 0x1, -R209 ;  /* 0x000000010ed17824 */ /* 0x000fe200078e0ad1 */
[----:B------:R-:W-:-:S04]  /*0bd0*/  LEA.HI R42, R43, R40, RZ, 0x2 ;  /* 0x000000282b2a7211 */ /* 0x000fc800078f10ff */
[----:B------:R-:W-:Y:S01]  /*0be0*/  LOP3.LUT R17, R42, 0x7ffffffc, RZ, 0xc0, !PT ;  /* 0x7ffffffc2a117812 */ /* 0x000fe200078ec0ff */
[----:B---3--:R-:W-:Y:S06]  /*0bf0*/  @P1 BRA `(.L_x_242) ;  /* 0x0000000000081947 */ /* 0x008fec0003800000 */
[----:B------:R-:W2:Y:S02]  /*0c00*/  SYNCS.PHASECHK.TRANS64.TRYWAIT P1, [R18+URZ+0x26800], R5 ;  /* 0x02680005120075a7 */ /* 0x000ea4000802017f */
[----:B--2---:R-:W-:Y:S05]  /*0c10*/  @!P1 BRA `(.L_x_243) ;  /* 0x0000006800a09947 */ /* 0x004fea0003800000 */
.L_x_242:
[C---:B------:R-:W-:Y:S02]  /*0c20*/  IMAD.SHL.U32 R23, R40.reuse, 0x4, RZ ;  /* 0x0000000428177824 */ /* 0x040fe400078e00ff */
[----:B------:R-:W-:Y:S01]  /*0c30*/  IMAD.IADD R17, R40, 0x1, -R17 ;  /* 0x0000000128117824 */ /* 0x000fe200078e0a11 */
[----:B------:R-:W-:Y:S06]  /*0c40*/  @!P0 BRA `(.L_x_244) ;  /* 0x0000000000408947 */ /* 0x000fec0003800000 */
        /* <DEDUP_REMOVED lines=16> */
.L_x_244:
[----:B------:R-:W-:Y:S01]  /*0d50*/  LEA.HI R0, R41, R22, RZ, 0x4 ;  /* 0x0000001629007211 */ /* 0x000fe200078f20ff */
[----:B------:R-:W-:Y:S05]  /*0d60*/  WARPSYNC.ALL ;  /* 0x0000000000007948 */ /* 0x000fea0003800000 */
[----:B------:R-:W-:Y:S01]  /*0d70*/  LOP3.LUT R3, R0, 0xfffffff0, RZ, 0xc0, !PT ;  /* 0xfffffff000037812 */ /* 0x000fe200078ec0ff */
[----:B------:R-:W-:Y:S01]  /*0d80*/  ULDC UR6, c[0x0][0x280] ;  /* 0x0000a00000067ab9 */ /* 0x000fe20000000800 */
[----:B------:R-:W-:Y:S01]  /*0d90*/  CS2R R24, SRZ ;  /* 0x0000000000187805 */ /* 0x000fe2000001ff00 */
[----:B------:R-:W-:Y:S01]  /*0da0*/  UISETP.GE.AND UP0, UPT, UR6, 0x1, UPT ;  /* 0x000000010600788c */ /* 0x000fe2000bf06270 */
[----:B------:R-:W-:Y:S01]  /*0db0*/  CS2R R72, SRZ ;  /* 0x0000000000487805 */ /* 0x000fe2000001ff00 */
[----:B--2---:R-:W-:Y:S01]  /*0dc0*/  IMAD.IADD R5, R22, 0x1, -R3 ;  /* 0x0000000116057824 */ /* 0x004fe200078e0a03 */
[----:B------:R-:W-:-:S02]  /*0dd0*/  SHF.R.S32.HI R3, RZ, 0x4, R0 ;  /* 0x00000004ff037819 */ /* 0x000fc40000011400 */
[----:B------:R-:W-:Y:S02]  /*0de0*/  CS2R R74, SRZ ;  /* 0x00000000004a7805 */ /* 0x000fe4000001ff00 */
[----:B------:R-:W-:Y:S02]  /*0df0*/  CS2R R76, SRZ ;  /* 0x00000000004c7805 */ /* 0x000fe4000001ff00 */
[----:B------:R-:W-:Y:S02]  /*0e00*/  CS2R R78, SRZ ;  /* 0x00000000004e7805 */ /* 0x000fe4000001ff00 */
[----:B------:R-:W-:Y:S02]  /*0e10*/  LEA.HI R6, R5, R5, RZ, 0x1 ;  /* 0x0000000505067211 */ /* 0x000fe400078f08ff */
[----:B------:R-:W-:Y:S02]  /*0e20*/  CS2R R80, SRZ ;  /* 0x0000000000507805 */ /* 0x000fe4000001ff00 */
[----:B------:R-:W-:-:S02]  /*0e30*/  LEA.HI R0, R0, R3, RZ, 0x1 ;  /* 0x0000000300007211 */ /* 0x000fc400078f08ff */
[----:B------:R-:W-:Y:S02]  /*0e40*/  CS2R R82, SRZ ;  /* 0x0000000000527805 */ /* 0x000fe4000001ff00 */
[--C-:B------:R-:W-:Y:S02]  /*0e50*/  SHF.R.S32.HI R7, RZ, 0x1, R6.reuse ;  /* 0x00000001ff077819 */ /* 0x100fe40000011406 */
[----:B------:R-:W-:Y:S02]  /*0e60*/  CS2R R84, SRZ ;  /* 0x0000000000547805 */ /* 0x000fe4000001ff00 */
[----:B------:R-:W-:Y:S02]  /*0e70*/  SHF.R.S32.HI R4, RZ, 0x1f, R6 ;  /* 0x0000001fff047819 */ /* 0x000fe40000011406 */
[----:B------:R-:W-:Y:S02]  /*0e80*/  CS2R R86, SRZ ;  /* 0x0000000000567805 */ /* 0x000fe4000001ff00 */
[----:B------:R-:W-:-:S02]  /*0e90*/  SHF.R.S32.HI R10, RZ, 0x1f, R5 ;  /* 0x0000001fff0a7819 */ /* 0x000fc40000011405 */
[----:B------:R-:W-:Y:S02]  /*0ea0*/  CS2R R88, SRZ ;  /* 0x0000000000587805 */ /* 0x000fe4000001ff00 */
[----:B------:R-:W-:Y:S02]  /*0eb0*/  LEA.HI R4, R4, R7, RZ, 0x2 ;  /* 0x0000000704047211 */ /* 0x000fe400078f10ff */
[----:B------:R-:W-:Y:S02]  /*0ec0*/  CS2R R90, SRZ ;  /* 0x00000000005a7805 */ /* 0x000fe4000001ff00 */
[----:B------:R-:W-:Y:S02]  /*0ed0*/  LEA.HI R10, R10, R5, RZ, 0x3 ;  /* 0x000000050a0a7211 */ /* 0x000fe400078f18ff */
[----:B------:R-:W-:Y:S02]  /*0ee0*/  CS2R R92, SRZ ;  /* 0x00000000005c7805 */ /* 0x000fe4000001ff00 */
[----:B------:R-:W-:-:S02]  /*0ef0*/  LOP3.LUT R8, R4, 0xfffffffc, RZ, 0xc0, !PT ;  /* 0xfffffffc04087812 */ /* 0x000fc400078ec0ff */
[----:B------:R-:W-:Y:S02]  /*0f00*/  CS2R R94, SRZ ;  /* 0x00000000005e7805 */ /* 0x000fe4000001ff00 */
[----:B------:R-:W-:Y:S01]  /*0f10*/  LOP3.LUT R4, R0, 0xfffffffe, RZ, 0xc0, !PT ;  /* 0xfffffffe00047812 */ /* 0x000fe200078ec0ff */
[----:B------:R-:W-:Y:S01]  /*0f20*/  IMAD.SHL.U32 R10, R10, 0x20, RZ ;  /* 0x000000200a0a7824 */ /* 0x000fe200078e00ff */
[----:B------:R-:W-:Y:S01]  /*0f30*/  LEA.HI R0, R41, R22, RZ, 0x5 ;  /* 0x0000001629007211 */ /* 0x000fe200078f28ff */
[----:B------:R-:W-:Y:S01]  /*0f40*/  IMAD.IADD R8, R7, 0x1, -R8 ;  /* 0x0000000107087824 */ /* 0x000fe200078e0a08 */
[----:B------:R-:W-:Y:S01]  /*0f50*/  LOP3.LUT R6, R6, 0x3fffffe, RZ, 0xc0, !PT ;  /* 0x03fffffe06067812 */ /* 0x000fe200078ec0ff */
[----:B------:R-:W-:Y:S01]  /*0f60*/  IMAD.IADD R3, R3, 0x1, -R4 ;  /* 0x0000000103037824 */ /* 0x000fe200078e0a04 */
[----:B------:R-:W-:Y:S01]  /*0f70*/  SHF.R.S32.HI R0, RZ, 0x5, R0 ;  /* 0x00000005ff007819 */ /* 0x000fe20000011400 */
[----:B------:R-:W-:Y:S01]  /*0f80*/  IMAD.SHL.U32 R4, R8, 0x40, RZ ;  /* 0x0000004008047824 */ /* 0x000fe200078e00ff */
[----:B------:R-:W-:Y:S01]  /*0f90*/  LOP3.LUT R9, R10, 0x7fffff00, RZ, 0xc0, !PT ;  /* 0x7fffff000a097812 */ /* 0x000fe200078ec0ff */
[----:B------:R-:W-:Y:S01]  /*0fa0*/  IMAD.SHL.U32 R7, R3, 0x8, RZ ;  /* 0x0000000803077824 */ /* 0x000fe200078e00ff */
[----:B------:R-:W-:Y:S01]  /*0fb0*/  LOP3.LUT P0, RZ, R8, 0x2, RZ, 0xc0, !PT ;  /* 0x0000000208ff7812 */ /* 0x000fe2000780c0ff */
[----:B------:R-:W-:Y:S01]  /*0fc0*/  IMAD.IADD R6, R5, 0x1, -R6 ;  /* 0x0000000105067824 */ /* 0x000fe200078e0a06 */
[----:B------:R-:W-:Y:S01]  /*0fd0*/  LOP3.LUT R4, R4, 0xc0, RZ, 0xc0, !PT ;  /* 0x000000c004047812 */ /* 0x000fe200078ec0ff */
[----:B------:R-:W-:Y:S01]  /*0fe0*/  IMAD R9, R0, 0x200, R9 ;  /* 0x0000020000097824 */ /* 0x000fe200078e0209 */
[----:B------:R-:W-:-:S02]  /*0ff0*/  CS2R R96, SRZ ;  /* 0x0000000000607805 */ /* 0x000fc4000001ff00 */
[----:B------:R-:W-:Y:S02]  /*1000*/  CS2R R98, SRZ ;  /* 0x0000000000627805 */ /* 0x000fe4000001ff00 */
[----:B------:R-:W-:Y:S01]  /*1010*/  LOP3.LUT R7, R4, 0x8, R7, 0xf8, !PT ;  /* 0x0000000804077812 */ /* 0x000fe200078ef807 */
[----:B------:R-:W-:Y:S01]  /*1020*/  IMAD R9, R6, 0x20, R9 ;  /* 0x0000002006097824 */ /* 0x000fe200078e0209 */
[----:B------:R-:W-:Y:S02]  /*1030*/  SHF.R.U32.HI R4, RZ, 0x3, R4 ;  /* 0x00000003ff047819 */ /* 0x000fe40000011604 */
[----:B------:R-:W-:Y:S02]  /*1040*/  CS2R R100, SRZ ;  /* 0x0000000000647805 */ /* 0x000fe4000001ff00 */
[----:B------:R-:W-:Y:S02]  /*1050*/  CS2R R102, SRZ ;  /* 0x0000000000667805 */ /* 0x000fe4000001ff00 */
[----:B------:R-:W-:-:S02]  /*1060*/  CS2R R104, SRZ ;  /* 0x0000000000687805 */ /* 0x000fc4000001ff00 */
[----:B------:R-:W-:Y:S02]  /*1070*/  LOP3.LUT R4, R7, R4, RZ, 0x3c, !PT ;  /* 0x0000000407047212 */ /* 0x000fe400078e3cff */
[----:B------:R-:W-:Y:S02]  /*1080*/  CS2R R106, SRZ ;  /* 0x00000000006a7805 */ /* 0x000fe4000001ff00 */
[----:B------:R-:W-:Y:S02]  /*1090*/  CS2R R108, SRZ ;  /* 0x00000000006c7805 */ /* 0x000fe4000001ff00 */
[----:B------:R-:W-:Y:S02]  /*10a0*/  CS2R R110, SRZ ;  /* 0x00000000006e7805 */ /* 0x000fe4000001ff00 */
[----:B------:R-:W-:Y:S01]  /*10b0*/  CS2R R112, SRZ ;  /* 0x0000000000707805 */ /* 0x000fe2000001ff00 */
[----:B------:R-:W-:Y:S01]  /*10c0*/  IMAD.IADD R9, R4, 0x1, R9 ;  /* 0x0000000104097824 */ /* 0x000fe200078e0209 */
[----:B------:R-:W-:Y:S01]  /*10d0*/  CS2R R114, SRZ ;  /* 0x0000000000727805 */ /* 0x000fe2000001ff00 */
[----:B------:R-:W-:Y:S01]  /*10e0*/  IMAD.MOV.U32 R4, RZ, RZ, 0x20 ;  /* 0x00000020ff047424 */ /* 0x000fe200078e00ff */
[----:B------:R-:W-:Y:S01]  /*10f0*/  CS2R R116, SRZ ;  /* 0x0000000000747805 */ /* 0x000fe2000001ff00 */
[----:B------:R-:W-:Y:S01]  /*1100*/  IMAD R9, R9, 0x2, R18 ;  /* 0x0000000209097824 */ /* 0x000fe200078e0212 */
[----:B------:R-:W-:-:S02]  /*1110*/  CS2R R118, SRZ ;  /* 0x0000000000767805 */ /* 0x000fc4000001ff00 */
[----:B------:R-:W-:Y:S02]  /*1120*/  CS2R R26, SRZ ;  /* 0x00000000001a7805 */ /* 0x000fe4000001ff00 */
[----:B------:R-:W-:Y:S02]  /*1130*/  SEL R4, R4, 0xffffffe0, !P0 ;  /* 0xffffffe004047807 */ /* 0x000fe40004000000 */
[----:B------:R-:W-:Y:S02]  /*1140*/  CS2R R28, SRZ ;  /* 0x00000000001c7805 */ /* 0x000fe4000001ff00 */
[----:B------:R-:W-:Y:S01]  /*1150*/  PLOP3.LUT P0, PT, PT, PT, UP0, 0x80, 0x0 ;  /* 0x000000000000781c */ /* 0x000fe20003f0f008 */
[----:B------:R2:W3:Y:S01]  /*1160*/  LDSM.16.M88.4 R184, [R9+0x6000] ;  /* 0x0060000009b8783b */ /* 0x0004e20000000200 */
[----:B------:R-:W-:Y:S01]  /*1170*/  CS2R R30, SRZ ;  /* 0x00000000001e7805 */ /* 0x000fe2000001ff00 */
[----:B------:R-:W-:Y:S01]  /*1180*/  IMAD.IADD R8, R9, 0x1, R4 ;  /* 0x0000000109087824 */ /* 0x000fe200078e0204 */
[----:B------:R-:W-:Y:S01]  /*1190*/  CS2R R32, SRZ ;  /* 0x0000000000207805 */ /* 0x000fe2000001ff00 */
[----:B------:R2:W4:Y:S01]  /*11a0*/  LDSM.16.M88.4 R188, [R9+0x8000] ;  /* 0x0080000009bc783b */ /* 0x0005220000000200 */
[----:B------:R-:W-:-:S02]  /*11b0*/  CS2R R34, SRZ ;  /* 0x0000000000227805 */ /* 0x000fc4000001ff00 */
[----:B------:R-:W-:Y:S02]  /*11c0*/  CS2R R36, SRZ ;  /* 0x0000000000247805 */ /* 0x000fe4000001ff00 */
[----:B------:R-:W-:Y:S01]  /*11d0*/  CS2R R38, SRZ ;  /* 0x0000000000267805 */ /* 0x000fe2000001ff00 */
[----:B------:R2:W5:Y:S01]  /*11e0*/  LDSM.16.M88.4 R192, [R9+0xa000] ;  /* 0x00a0000009c0783b */ /* 0x0005620000000200 */
        /* <DEDUP_REMOVED lines=14> */
[----:B------:R-:W-:Y:S02]  /*12d0*/  CS2R R62, SRZ ;  /* 0x00000000003e7805 */ /* 0x000fe4000001ff00 */
[----:B------:R-:W-:Y:S02]  /*12e0*/  CS2R R64, SRZ ;  /* 0x0000000000407805 */ /* 0x000fe4000001ff00 */
[----:B------:R-:W-:Y:S02]  /*12f0*/  CS2R R66, SRZ ;  /* 0x0000000000427805 */ /* 0x000fe4000001ff00 */
        /* <DEDUP_REMOVED lines=9> */
[--C-:B------:R-:W-:Y:S01]  /*1390*/  SHF.R.S32.HI R4, RZ, 0x2, R42.reuse ;  /* 0x00000002ff047819 */ /* 0x100fe2000001142a */
[----:B------:R-:W-:Y:S01]  /*13a0*/  UIADD3 UR6, UR6, 0x3f, URZ ;  /* 0x0000003f06067890 */ /* 0x000fe2000fffe03f */
[----:B------:R-:W-:Y:S02]  /*13b0*/  SHF.R.S32.HI R5, RZ, 0x1f, R42 ;  /* 0x0000001fff057819 */ /* 0x000fe4000001142a */
[----:B------:R-:W-:-:S02]  /*13c0*/  CS2R R118, SRZ ;  /* 0x0000000000767805 */ /* 0x000fc4000001ff00 */
[----:B------:R-:W-:Y:S01]  /*13d0*/  LOP3.LUT R22, R22, 0x1c0, RZ, 0xc0, !PT ;  /* 0x000001c016167812 */ /* 0x000fe200078ec0ff */
[----:B------:R-:W-:Y:S01]  /*13e0*/  USHF.R.S32.HI UR7, URZ, 0x1f, UR6 ;  /* 0x0000001f3f077899 */ /* 0x000fe20008011406 */
[----:B------:R-:W-:Y:S02]  /*13f0*/  SHF.R.S32.HI R40, RZ, 0x5, R40 ;  /* 0x00000005ff287819 */ /* 0x000fe40000011428 */
[----:B------:R-:W-:Y:S02]  /*1400*/  CS2R R116, SRZ ;  /* 0x0000000000747805 */ /* 0x000fe4000001ff00 */
[----:B------:R-:W-:Y:S01]  /*1410*/  LEA.HI R5, R5, R4, RZ, 0x3 ;  /* 0x0000000405057211 */ /* 0x000fe200078f18ff */
[----:B------:R-:W-:Y:S01]  /*1420*/  ULEA.HI UR7, UR7, UR6, URZ, 0x6 ;  /* 0x0000000607077291 */ /* 0x000fe2000f8f303f */
[----:B------:R-:W-:Y:S02]  /*1430*/  LEA.HI R0, R16, R16, RZ, 0x1 ;  /* 0x0000001010007211 */ /* 0x000fe400078f08ff */
[----:B------:R-:W-:-:S02]  /*1440*/  CS2R R114, SRZ ;  /* 0x0000000000727805 */ /* 0x000fc4000001ff00 */
[----:B------:R-:W-:Y:S02]  /*1450*/  LOP3.LUT R9, R22, 0x30, R9, 0xf8, !PT ;  /* 0x0000003016097812 */ /* 0x000fe400078ef809 */
[----:B------:R-:W-:Y:S02]  /*1460*/  CS2R R112, SRZ ;  /* 0x0000000000707805 */ /* 0x000fe4000001ff00 */
[----:B------:R-:W-:Y:S02]  /*1470*/  LOP3.LUT R5, R5, 0xfffffff8, RZ, 0xc0, !PT ;  /* 0xfffffff805057812 */ /* 0x000fe400078ec0ff */
[----:B------:R-:W-:Y:S02]  /*1480*/  CS2R R110, SRZ ;  /* 0x00000000006e7805 */ /* 0x000fe4000001ff00 */
[----:B------:R-:W-:Y:S02]  /*1490*/  LOP3.LUT R9, R9, 0x8, R6, 0xf8, !PT ;  /* 0x0000000809097812 */ /* 0x000fe400078ef806 */
[----:B------:R-:W-:-:S02]  /*14a0*/  CS2R R108, SRZ ;  /* 0x00000000006c7805 */ /* 0x000fc4000001ff00 */
[----:B------:R-:W-:Y:S02]  /*14b0*/  SHF.R.U32.HI R22, RZ, 0x3, R22 ;  /* 0x00000003ff167819 */ /* 0x000fe40000011616 */
[----:B------:R-:W-:Y:S02]  /*14c0*/  CS2R R106, SRZ ;  /* 0x00000000006a7805 */ /* 0x000fe4000001ff00 */
[----:B------:R-:W-:Y:S02]  /*14d0*/  CS2R R104, SRZ ;  /* 0x0000000000687805 */ /* 0x000fe4000001ff00 */
[----:B------:R-:W-:Y:S02]  /*14e0*/  CS2R R102, SRZ ;  /* 0x0000000000667805 */ /* 0x000fe4000001ff00 */
[----:B------:R-:W-:Y:S02]  /*14f0*/  CS2R R100, SRZ ;  /* 0x0000000000647805 */ /* 0x000fe4000001ff00 */
[----:B------:R-:W-:-:S02]  /*1500*/  CS2R R98, SRZ ;  /* 0x0000000000627805 */ /* 0x000fc4000001ff00 */
[----:B------:R-:W-:Y:S02]  /*1510*/  CS2R R96, SRZ ;  /* 0x0000000000607805 */ /* 0x000fe4000001ff00 */
[----:B------:R-:W-:Y:S01]  /*1520*/  CS2R R94, SRZ ;  /* 0x00000000005e7805 */ /* 0x000fe2000001ff00 */
[----:B--2---:R-:W-:Y:S01]  /*1530*/  IMAD R7, R7, -0x80, R8 ;  /* 0xffffff8007077824 */ /* 0x004fe200078e0208 */
[----:B------:R-:W-:Y:S02]  /*1540*/  CS2R R92, SRZ ;  /* 0x00000000005c7805 */ /* 0x000fe4000001ff00 */
[----:B------:R-:W-:Y:S02]  /*1550*/  CS2R R90, SRZ ;  /* 0x00000000005a7805 */ /* 0x000fe4000001ff00 */
[----:B------:R-:W-:Y:S01]  /*1560*/  CS2R R88, SRZ ;  /* 0x0000000000587805 */ /* 0x000fe2000001ff00 */
[----:B------:R-:W-:Y:S01]  /*1570*/  IMAD R40, R40, -0x10, R7 ;  /* 0xfffffff028287824 */ /* 0x000fe200078e0207 */
[----:B------:R-:W-:-:S02]  /*1580*/  LOP3.LUT R7, R0, 0xfffffffe, RZ, 0xc0, !PT ;  /* 0xfffffffe00077812 */ /* 0x000fc400078ec0ff */
[----:B------:R-:W-:Y:S02]  /*1590*/  CS2R R86, SRZ ;  /* 0x0000000000567805 */ /* 0x000fe4000001ff00 */
[----:B------:R-:W-:Y:S02]  /*15a0*/  LOP3.LUT R0, R9, R22, RZ, 0x3c, !PT ;  /* 0x0000001609007212 */ /* 0x000fe400078e3cff */
[----:B------:R-:W-:Y:S02]  /*15b0*/  CS2R R84, SRZ ;  /* 0x0000000000547805 */ /* 0x000fe4000001ff00 */
[----:B------:R-:W-:Y:S01]  /*15c0*/  IADD3 R40, R40, R5, -R4 ;  /* 0x0000000528287210 */ /* 0x000fe20007ffe804 */
[C---:B------:R-:W-:Y:S01]  /*15d0*/  IMAD.IADD R7, R16.reuse, 0x1, -R7 ;  /* 0x0000000110077824 */ /* 0x040fe200078e0a07 */
[----:B------:R-:W-:Y:S01]  /*15e0*/  CS2R R82, SRZ ;  /* 0x0000000000527805 */ /* 0x000fe2000001ff00 */
[----:B------:R-:W-:Y:S01]  /*15f0*/  IMAD R5, R16, 0x8, R3 ;  /* 0x0000000810057824 */ /* 0x000fe200078e0203 */
[----:B------:R-:W-:Y:S01]  /*1600*/  CS2R R80, SRZ ;  /* 0x0000000000507805 */ /* 0x000fe2000001ff00 */
[----:B------:R-:W-:Y:S01]  /*1610*/  IMAD R3, R7, -0x40, R40 ;  /* 0xffffffc007037824 */ /* 0x000fe200078e0228 */
[----:B------:R-:W-:Y:S01]  /*1620*/  CS2R R78, SRZ ;  /* 0x00000000004e7805 */ /* 0x000fe2000001ff00 */
[----:B------:R-:W-:Y:S01]  /*1630*/  IMAD.U32 R0, R5, 0x200, R0 ;  /* 0x0000020005007824 */ /* 0x000fe200078e0000 */
[----:B------:R-:W-:-:S02]  /*1640*/  CS2R R76, SRZ ;  /* 0x00000000004c7805 */ /* 0x000fc4000001ff00 */
[----:B------:R-:W-:Y:S02]  /*1650*/  CS2R R74, SRZ ;  /* 0x00000000004a7805 */ /* 0x000fe4000001ff00 */
[----:B------:R-:W-:Y:S02]  /*1660*/  CS2R R72, SRZ ;  /* 0x0000000000487805 */ /* 0x000fe4000001ff00 */
[----:B------:R-:W-:Y:S02]  /*1670*/  CS2R R70, SRZ ;  /* 0x0000000000467805 */ /* 0x000fe4000001ff00 */
[----:B------:R-:W-:Y:S02]  /*1680*/  CS2R R68, SRZ ;  /* 0x0000000000447805 */ /* 0x000fe4000001ff00 */
[----:B------:R-:W-:Y:S02]  /*1690*/  CS2R R66, SRZ ;  /* 0x0000000000427805 */ /* 0x000fe4000001ff00 */
        /* <DEDUP_REMOVED lines=20> */
[----:B------:R-:W-:Y:S01]  /*17e0*/  CS2R R24, SRZ ;  /* 0x0000000000187805 */ /* 0x000fe2000001ff00 */
[----:B------:R-:W-:Y:S01]  /*17f0*/  ULOP3.LUT UR11, UR38, 0x1, URZ, 0xfc, !UPT ;  /* 0x00000001260b7892 */ /* 0x000fe2000f8efc3f */
[----:B------:R-:W-:Y:S01]  /*1800*/  UMOV UR4, URZ ;  /* 0x0000003f00047c82 */ /* 0x000fe20008000000 */
[----:B------:R-:W-:Y:S01]  /*1810*/  UMOV UR5, URZ ;  /* 0x0000003f00057c82 */ /* 0x000fe20008000000 */
[----:B------:R-:W-:Y:S01]  /*1820*/  USHF.R.S32.HI UR7, URZ, 0x6, UR7 ;  /* 0x000000063f077899 */ /* 0x000fe20008011407 */
[----:B------:R-:W-:Y:S01]  /*1830*/  UMOV UR6, URZ ;  /* 0x0000003f00067c82 */ /* 0x000fe20008000000 */
[----:B------:R-:W-:-:S10]  /*1840*/  ULDC UR20, c[0x0][0x744] ;  /* 0x0001d10000147ab9 */ /* 0x000fd40000000800 */
.L_x_256:
[----:B------:R-:W-:-:S06]  /*1850*/  UISETP.NE.AND UP0, UPT, UR11, 0x3, UPT ;  /* 0x000000030b00788c */ /* 0x000fcc000bf05270 */
[----:B------:R-:W-:-:S13]  /*1860*/  PLOP3.LUT P0, PT, PT, PT, UP0, 0x80, 0x0 ;  /* 0x000000000000781c */ /* 0x000fda0003f0f008 */
[----:B-1----:R-:W-:Y:S05]  /*1870*/  @!P0 BRA `(.L_x_246) ;  /* 0x0000000000048947 */ /* 0x002fea0003800000 */
[----:B------:R-:W-:Y:S01]  /*1880*/  BPT.TRAP 0x1 ;  /* 0x000000040000795c */ /* 0x000fe20000300000 */
.L_x_246:
[----:B------:R-:W-:Y:S01]  /*1890*/  R2UR UR8, R18 ;  /* 0x00000000120872ca */ /* 0x000fe200000e0000 */
[----:B------:R-:W-:-:S05]  /*18a0*/  IMAD.U32 R22, RZ, RZ, UR5 ;  /* 0x00000005ff167e24 */ /* 0x000fca000f8e00ff */
[----:B------:R-:W-:-:S07]  /*18b0*/  SHF.L.U32 R22, R22, 0x1f, RZ ;  /* 0x0000001f16167819 */ /* 0x000fce00000006ff */
[----:B------:R-:W-:-:S09]  /*18c0*/  ULEA UR8, UR6, UR8, 0x3 ;  /* 0x0000000806087291 */ /* 0x000fd2000f8e183f */
[----:B------:R2:W3:Y:S01]  /*18d0*/  SYNCS.PHASECHK.TRANS64.TRYWAIT P1, [UR8+0x26810], R22 ;  /* 0x02681016ff0075a7 */ /* 0x0004e20008020148 */
[----:B------:R-:W-:Y:S05]  /*18e0*/  @!P0 BRA `(.L_x_247) ;  /* 0x0000000000048947 */ /* 0x000fea0003800000 */
[----:B------:R-:W-:Y:S01]  /*18f0*/  BPT.TRAP 0x1 ;  /* 0x000000040000795c */ /* 0x000fe20000300000 */
.L_x_247:
[----:B---3--:R-:W-:Y:S05]  /*1900*/  @P1 BRA `(.L_x_248) ;  /* 0x0000000000081947 */ /* 0x008fea0003800000 */
[----:B------:R-:W3:Y:S02]  /*1910*/  SYNCS.PHASECHK.TRANS64.TRYWAIT P1, [UR8+0x26810], R22 ;  /* 0x02681016ff0075a7 */ /* 0x000ee40008020148 */
[----:B---3--:R-:W-:Y:S05]  /*1920*/  @!P1 BRA `(.L_x_249) ;  /* 0x0000005c00709947 */ /* 0x008fea0003800000 */
.L_x_248:
[----:B------:R-:W-:Y:S01]  /*1930*/  R2UR UR9, R18 ;  /* 0x00000000120972ca */ /* 0x000fe200000e0000 */
[----:B------:R-:W-:Y:S01]  /*1940*/  IMAD R4, R209, 0x800, R18 ;  /* 0x00000800d1047824 */ /* 0x000fe200078e0212 */
[----:B------:R-:W-:Y:S01]  /*1950*/  WARPGROUP.ARRIVE ;  /* 0x00000000000079c5 */ /* 0x000fe20000000000 */
[----:B------:R-:W-:Y:S01]  /*1960*/  UMOV UR13, 0xc0000010 ;  /* 0xc0000010000d7882 */ /* 0x000fe20000000000 */
[----:B------:R-:W-:Y:S02]  /*1970*/  UMOV UR15, 0x80000020 ;  /* 0x80000020000f7882 */ /* 0x000fe40000000000 */
[----:B------:R-:W-:Y:S01]  /*1980*/  R2UR UR10, R4 ;  /* 0x00000000040a72ca */ /* 0x000fe200000e0000 */
[----:B------:R-:W-:-:S04]  /*1990*/  IMAD.U32 R4, RZ, RZ, UR6 ;  /* 0x00000006ff047e24 */ /* 0x000fc8000f8e00ff */
[----:B---3--:R-:W-:Y:S02]  /*19a0*/  IMAD R5, R4, 0x20, R17 ;  /* 0x0000002004057824 */ /* 0x008fe400078e0211 */
        /* <DEDUP_REMOVED lines=59> */
.L_x_250:
[----:B------:R1:W1:Y:S01]  /*1d60*/  SYNCS.PHASECHK.TRANS64.TRYWAIT P1, [UR8+0x26830], R22 ;  /* 0x02683016ff0075a7 */ /* 0x0002620008020148 */
[----:B------:R-:W-:Y:S05]  /*1d70*/  @!P0 BRA `(.L_x_251) ;  /* 0x0000000000048947 */ /* 0x000fea0003800000 */
[----:B------:R-:W-:Y:S01]  /*1d80*/  BPT.TRAP 0x1 ;  /* 0x000000040000795c */ /* 0x000fe20000300000 */
.L_x_251:
[----:B-1----:R-:W-:Y:S05]  /*1d90*/  @P1 BRA `(.L_x_252) ;  /* 0x0000000000081947 */ /* 0x002fea0003800000 */
[----:B------:R-:W1:Y:S02]  /*1da0*/  SYNCS.PHASECHK.TRANS64.TRYWAIT P1, [UR8+0x26830], R22 ;  /* 0x02683016ff0075a7 */ /* 0x000e640008020148 */
[----:B-1----:R-:W-:Y:S05]  /*1db0*/  @!P1 BRA `(.L_x_253) ;  /* 0x0000005800649947 */ /* 0x002fea0003800000 */
.L_x_252:
[----:B------:R-:W-:Y:S01]  /*1dc0*/  R2UR UR10, R18 ;  /* 0x00000000120a72ca */ /* 0x000fe200000e0000 */
[----:B------:R-:W-:Y:S01]  /*1dd0*/  WARPGROUP.ARRIVE ;  /* 0x00000000000079c5 */ /* 0x000fe20000000000 */
[----:B------:R-:W-:Y:S01]  /*1de0*/  UMOV UR15, 0x80000020 ;  /* 0x80000020000f7882 */ /* 0x000fe20000000000 */
[C---:B------:R-:W-:Y:S01]  /*1df0*/  ISETP.GT.AND P2, PT, R3.reuse, RZ, PT ;  /* 0x000000ff0300720c */ /* 0x040fe20003f44270 */
[----:B------:R-:W-:Y:S01]  /*1e00*/  UMOV UR19, 0xc0000010 ;  /* 0xc000001000137882 */ /* 0x000fe20000000000 */
[----:B------:R-:W-:Y:S01]  /*1e10*/  ISETP.GT.AND P1, PT, R3, 0x8, PT ;  /* 0x000000080300780c */ /* 0x000fe20003f24270 */
[----:B------:R-:W-:Y:S01]  /*1e20*/  UMOV UR17, 0x40000040 ;  /* 0x4000004000117882 */ /* 0x000fe20000000000 */
[----:B--2---:R-:W-:Y:S02]  /*1e30*/  FSEL R22, R153, -INF , P2 ;  /* 0xff80000099167808 */ /* 0x004fe40001000000 */
[----:B------:R-:W-:Y:S02]  /*1e40*/  FSEL R213, R152, -INF , P2 ;  /* 0xff80000098d57808 */ /* 0x000fe40001000000 */
[----:B------:R-:W-:Y:S01]  /*1e50*/  FSEL R214, R181, -INF , P2 ;  /* 0xff800000b5d67808 */ /* 0x000fe20001000000 */
[----:B------:R-:W-:Y:S01]  /*1e60*/  FFMA.FTZ R153, R22, UR20, -R211 ;  /* 0x0000001416997c23 */ /* 0x000fe200080108d3 */
[----:B------:R-:W-:Y:S01]  /*1e70*/  UIADD3 UR10, UR10, 0x18000, URZ ;  /* 0x000180000a0a7890 */ /* 0x000fe2000fffe03f */
[----:B------:R-:W-:Y:S01]  /*1e80*/  FSEL R22, R157, -INF , P2 ;  /* 0xff8000009d167808 */ /* 0x000fe20001000000 */
[----:B------:R-:W-:Y:S01]  /*1e90*/  FFMA.FTZ R152, R213, UR20, -R210 ;  /* 0x00000014d5987c23 */ /* 0x000fe200080108d2 */
[----:B------:R-:W-:Y:S01]  /*1ea0*/  FSEL R157, R160, -INF , P2 ;  /* 0xff800000a09d7808 */ /* 0x000fe20001000000 */
[----:B------:R-:W-:Y:S01]  /*1eb0*/  USHF.R.U32.HI UR10, URZ, 0x4, UR10 ;  /* 0x000000043f0a7899 */ /* 0x000fe2000801160a */
[----:B------:R-:W-:Y:S01]  /*1ec0*/  FSEL R213, R156, -INF , P2 ;  /* 0xff8000009cd57808 */ /* 0x000fe20001000000 */
[----:B------:R-:W-:Y:S01]  /*1ed0*/  FFMA.FTZ R215, R22, UR20, -R21 ;  /* 0x0000001416d77c23 */ /* 0x000fe20008010815 */
[----:B------:R-:W-:Y:S01]  /*1ee0*/  FSEL R22, R161, -INF , P2 ;  /* 0xff800000a1167808 */ /* 0x000fe20001000000 */
[----:B------:R-:W-:Y:S01]  /*1ef0*/  ULOP3.LUT UR10, UR10, 0x3fff, URZ, 0xc0, !UPT ;  /* 0x00003fff0a0a7892 */ /* 0x000fe2000f8ec03f */
[----:B------:R-:W-:Y:S01]  /*1f00*/  FFMA.FTZ R160, R157, UR20, -R14 ;  /* 0x000000149da07c23 */ /* 0x000fe2000801080e */
[----:B------:R-:W-:Y:S01]  /*1f10*/  FSEL R157, R164, -INF , P2 ;  /* 0xff800000a49d7808 */ /* 0x000fe20001000000 */
[----:B------:R-:W-:Y:S01]  /*1f20*/  FFMA.FTZ R208, R213, UR20, -R20 ;  /* 0x00000014d5d07c23 */ /* 0x000fe20008010814 */
[----:B------:R-:W-:Y:S01]  /*1f30*/  ULOP3.LUT UR12, UR10, 0x10000, URZ, 0xfc, !UPT ;  /* 0x000100000a0c7892 */ /* 0x000fe2000f8efc3f */
[----:B------:R-:W-:Y:S01]  /*1f40*/  FFMA.FTZ R213, R22, UR20, -R15 ;  /* 0x0000001416d57c23 */ /* 0x000fe2000801080f */
[----:B------:R-:W-:Y:S01]  /*1f50*/  FSEL R22, R165, -INF , P2 ;  /* 0xff800000a5167808 */ /* 0x000fe20001000000 */
[----:B------:R-:W-:Y:S01]  /*1f60*/  FFMA.FTZ R161, R157, UR20, -R10 ;  /* 0x000000149da17c23 */ /* 0x000fe2000801080a */
[----:B------:R-:W-:Y:S01]  /*1f70*/  UIMAD UR12, UR6, 0x300, UR12 ;  /* 0x00000300060c78a4 */ /* 0x000fe2000f8e020c */
[----:B------:R-:W-:Y:S01]  /*1f80*/  FSEL R157, R168, -INF , P2 ;  /* 0xff800000a89d7808 */ /* 0x000fe20001000000 */
[----:B------:R-:W1:Y:S01]  /*1f90*/  MUFU.EX2 R160, R160 ;  /* 0x000000a000a07308 */ /* 0x000e620000000800 */
[----:B------:R-:W-:Y:S01]  /*1fa0*/  FFMA.FTZ R164, R22, UR20, -R11 ;  /* 0x0000001416a47c23 */ /* 0x000fe2000801080b */
[----:B------:R-:W-:Y:S01]  /*1fb0*/  FSEL R156, R169, -INF , P2 ;  /* 0xff800000a99c7808 */ /* 0x000fe20001000000 */
[----:B------:R-:W-:Y:S01]  /*1fc0*/  ULOP3.LUT UR10, UR10, 0x1000000, URZ, 0xfc, !UPT ;  /* 0x010000000a0a7892 */ /* 0x000fe2000f8efc3f */
[----:B------:R-:W-:Y:S01]  /*1fd0*/  FFMA.FTZ R22, R157, UR20, -R12 ;  /* 0x000000149d167c23 */ /* 0x000fe2000801080c */
[----:B------:R-:W-:Y:S01]  /*1fe0*/  UMOV UR14, UR12 ;  /* 0x0000000c000e7c82 */ /* 0x000fe20008000000 */
[----:B------:R-:W-:Y:S01]  /*1ff0*/  FSEL R157, R154, -INF , P1 ;  /* 0xff8000009a9d7808 */ /* 0x000fe20000800000 */
[----:B------:R-:W-:Y:S01]  /*2000*/  HGMMA.64x64x16.F32 R120, R184, gdesc[UR12], RZ, !UPT, gsb0 ;  /* 0x00e0000cb8787df0 */ /* 0x000fe2000c0008ff */
[----:B------:R-:W-:Y:S01]  /*2010*/  UIADD3 UR14, UR12, 0x2, URZ ;  /* 0x000000020c0e7890 */ /* 0x000fe2000fffe03f */
[----:B------:R-:W-:Y:S01]  /*2020*/  FSEL R154, R155, -INF , P1 ;  /* 0xff8000009b9a7808 */ /* 0x000fe20000800000 */
[----:B------:R-:W-:Y:S01]  /*2030*/  UMOV UR15, 0x80000020 ;  /* 0x80000020000f7882 */ /* 0x000fe20000000000 */
[----:B------:R-:W-:Y:S01]  /*2040*/  FSEL R155, R158, -INF , P1 ;  /* 0xff8000009e9b7808 */ /* 0x000fe20000800000 */
[----:B------:R-:W-:Y:S01]  /*2050*/  FFMA.FTZ R156, R156, UR20, -R13 ;  /* 0x000000149c9c7c23 */ /* 0x000fe2000801080d */
[----:B------:R-:W-:Y:S01]  /*2060*/  FFMA.FTZ R157, R157, UR20, -R210 ;  /* 0x000000149d9d7c23 */ /* 0x000fe200080108d2 */
[----:B------:R-:W-:Y:S01]  /*2070*/  FFMA.FTZ R169, R154, UR20, -R211 ;  /* 0x000000149aa97c23 */ /* 0x000fe200080108d3 */
[----:B------:R-:W-:Y:S01]  /*2080*/  FSEL R154, R159, -INF , P1 ;  /* 0xff8000009f9a7808 */ /* 0x000fe20000800000 */
        /* <DEDUP_REMOVED lines=11> */
[----:B------:R-:W-:Y:S01]  /*2140*/  MUFU.EX2 R168, R157 ;  /* 0x0000009d00a87308 */ /* 0x000fe20000000800 */
[----:B------:R-:W-:Y:S01]  /*2150*/  FFMA.FTZ R155, R155, UR20, -R10 ;  /* 0x000000149b9b7c23 */ /* 0x000fe2000801080a */
[----:B------:R-:W-:Y:S01]  /*2160*/  FSEL R10, R167, -INF , P1 ;  /* 0xff800000a70a7808 */ /* 0x000fe20000800000 */
[----:B------:R-:W-:Y:S01]  /*2170*/  FFMA.FTZ R216, R181, UR20, -R6 ;  /* 0x00000014b5d87c23 */ /* 0x000fe20008010806 */
[----:B------:R-:W-:Y:S01]  /*2180*/  FSEL R211, R180, -INF , P2 ;  /* 0xff800000b4d37808 */ /* 0x000fe20001000000 */
[----:B------:R-:W-:Y:S01]  /*2190*/  UIMAD UR10, UR6, 0x300, UR10 ;  /* 0x00000300060a78a4 */ /* 0x000fe2000f8e020a */
[----:B------:R-:W-:Y:S01]  /*21a0*/  FSEL R180, R179, -INF , P1 ;  /* 0xff800000b3b47808 */ /* 0x000fe20000800000 */
[----:B------:R-:W-:Y:S01]  /*21b0*/  FFMA.FTZ R163, R10, UR20, -R11 ;  /* 0x000000140aa37c23 */ /* 0x000fe2000801080b */
[----:B------:R-:W-:Y:S01]  /*21c0*/  FSEL R11, R170, -INF , P1 ;  /* 0xff800000aa0b7808 */ /* 0x000fe20000800000 */
[----:B------:R2:W-:Y:S01]  /*21d0*/  MUFU.EX2 R162, R155 ;  /* 0x0000009b00a27308 */ /* 0x0005e20000000800 */
[----:B------:R-:W-:Y:S01]  /*21e0*/  FSEL R10, R171, -INF , P1 ;  /* 0xff800000ab0a7808 */ /* 0x000fe20000800000 */
[----:B------:R-:W-:Y:S01]  /*21f0*/  FFMA.FTZ R217, R180, UR20, -R7 ;  /* 0x00000014b4d97c23 */ /* 0x000fe20008010807 */
[----:B------:R-:W-:Y:S01]  /*2200*/  FSEL R179, R182, -INF , P1 ;  /* 0xff800000b6b37808 */ /* 0x000fe20000800000 */
[----:B------:R-:W-:Y:S01]  /*2210*/  FFMA.FTZ R166, R11, UR20, -R12 ;  /* 0x000000140ba67c23 */ /* 0x000fe2000801080c */
[----:B------:R-:W-:Y:S01]  /*2220*/  FSEL R11, R172, -INF , P2 ;  /* 0xff800000ac0b7808 */ /* 0x000fe20001000000 */
[----:B------:R-:W-:Y:S01]  /*2230*/  FFMA.FTZ R167, R10, UR20, -R13 ;  /* 0x000000140aa77c23 */ /* 0x000fe2000801080d */
[----:B------:R-:W-:Y:S01]  /*2240*/  FSEL R13, R174, -INF , P1 ;  /* 0xff800000ae0d7808 */ /* 0x000fe20000800000 */
[----:B------:R-:W3:Y:S01]  /*2250*/  MUFU.EX2 R213, R213 ;  /* 0x000000d500d57308 */ /* 0x000ee20000000800 */
[----:B------:R-:W-:Y:S01]  /*2260*/  FSEL R182, R183, -INF , P1 ;  /* 0xff800000b7b67808 */ /* 0x000fe20000800000 */
[----:B------:R-:W-:Y:S01]  /*2270*/  FFMA.FTZ R170, R11, UR20, -R8 ;  /* 0x000000140baa7c23 */ /* 0x000fe20008010808 */
[----:B------:R-:W-:Y:S01]  /*2280*/  FFMA.FTZ R180, R211, UR20, -R4 ;  /* 0x00000014d3b47c23 */ /* 0x000fe20008010804 */
[----:B------:R-:W-:Y:S01]  /*2290*/  FFMA.FTZ R171, R13, UR20, -R8 ;  /* 0x000000140dab7c23 */ /* 0x000fe20008010808 */
[----:B------:R-:W-:Y:S01]  /*22a0*/  FSEL R8, R173, -INF , P2 ;  /* 0xff800000ad087808 */ /* 0x000fe20001000000 */
[----:B------:R-:W-:Y:S01]  /*22b0*/  FFMA.FTZ R179, R179, UR20, -R4 ;  /* 0x00000014b3b37c23 */ /* 0x000fe20008010804 */
[----:B------:R-:W-:Y:S01]  /*22c0*/  FSEL R173, R176, -INF , P2 ;  /* 0xff800000b0ad7808 */ /* 0x000fe20001000000 */
[----:B------:R-:W3:Y:S01]  /*22d0*/  MUFU.EX2 R153, R153 ;  /* 0x0000009900997308 */ /* 0x000ee20000000800 */
[----:B------:R-:W-:Y:S01]  /*22e0*/  FFMA.FTZ R7, R214, UR20, -R5 ;  /* 0x00000014d6077c23 */ /* 0x000fe20008010805 */
[----:B------:R-:W-:Y:S01]  /*22f0*/  FFMA.FTZ R172, R8, UR20, -R9 ;  /* 0x0000001408ac7c23 */ /* 0x000fe20008010809 */
[----:B------:R-:W-:Y:S01]  /*2300*/  FSEL R8, R175, -INF , P1 ;  /* 0xff800000af087808 */ /* 0x000fe20000800000 */
[----:B------:R-:W-:Y:S01]  /*2310*/  FFMA.FTZ R178, R173, UR20, -R6 ;  /* 0x00000014adb27c23 */ /* 0x000fe20008010806 */
[----:B------:R-:W-:-:S03]  /*2320*/  FFMA.FTZ R6, R182, UR20, -R5 ;  /* 0x00000014b6067c23 */ /* 0x000fc60008010805 */
[----:B------:R-:W-:Y:S01]  /*2330*/  FFMA.FTZ R174, R8, UR20, -R9 ;  /* 0x0000001408ae7c23 */ /* 0x000fe20008010809 */
[----:B------:R1:W-:Y:S08]  /*2340*/  MUFU.EX2 R175, R172 ;  /* 0x000000ac00af7308 */ /* 0x0003f00000000800 */
[----:B------:R-:W3:Y:S08]  /*2350*/  MUFU.EX2 R169, R169 ;  /* 0x000000a900a97308 */ /* 0x000ef00000000800 */
[----:B------:R-:W3:Y:S01]  /*2360*/  MUFU.EX2 R152, R152 ;  /* 0x0000009800987308 */ /* 0x000ee20000000800 */
[----:B------:R-:W-:-:S02]  /*2370*/  WARPGROUP.DEPBAR.LE gsb0, 0x0 ;  /* 0x00008000000079c5 */ /* 0x000fc40000010000 */
[----:B------:R-:W-:-:S05]  /*2380*/  WARPGROUP.ARRIVE ;  /* 0x00000000000079c5 */ /* 0x000fca0000000000 */
[----:B------:R-:W3:Y:S01]  /*2390*/  MUFU.EX2 R170, R170 ;  /* 0x000000aa00aa7308 */ /* 0x000ee20000000800 */
[----:B------:R-:W-:Y:S01]  /*23a0*/  HGMMA.64x64x16.F32 R120, R196, gdesc[UR12], R120, gsb0 ;  /* 0x00e0000cc4787df0 */ /* 0x000fe20008000878 */
[----:B------:R-:W-:Y:S01]  /*23b0*/  UIADD3 UR14, UR12, 0x100, URZ ;  /* 0x000001000c0e7890 */ /* 0x000fe2000fffe03f */
[----:B------:R-:W-:-:S05]  /*23c0*/  UMOV UR15, 0x80000020 ;  /* 0x80000020000f7882 */ /* 0x000fca0000000000 */
[----:B------:R-:W3:Y:S08]  /*23d0*/  MUFU.EX2 R166, R166 ;  /* 0x000000a600a67308 */ /* 0x000ef00000000800 */
[----:B------:R-:W3:Y:S08]  /*23e0*/  MUFU.EX2 R167, R167 ;  /* 0x000000a700a77308 */ /* 0x000ef00000000800 */
[----:B------:R-:W3:Y:S08]  /*23f0*/  MUFU.EX2 R208, R208 ;  /* 0x000000d000d07308 */ /* 0x000ef00000000800 */
[----:B------:R-:W3:Y:S08]  /*2400*/  MUFU.EX2 R215, R215 ;  /* 0x000000d700d77308 */ /* 0x000ef00000000800 */
[----:B------:R-:W3:Y:S08]  /*2410*/  MUFU.EX2 R20, R20 ;  /* 0x0000001400147308 */ /* 0x000ef00000000800 */
[----:B------:R-:W3:Y:S08]  /*2420*/  MUFU.EX2 R21, R21 ;  /* 0x0000001500157308 */ /* 0x000ef00000000800 */
[----:B------:R-:W-:Y:S08]  /*2430*/  MUFU.EX2 R161, R161 ;  /* 0x000000a100a17308 */ /* 0x000ff00000000800 */
[----:B------:R-:W-:Y:S08]  /*2440*/  MUFU.EX2 R164, R164 ;  /* 0x000000a400a47308 */ /* 0x000ff00000000800 */
[----:B------:R-:W3:Y:S08]  /*2450*/  MUFU.EX2 R14, R14 ;  /* 0x0000000e000e7308 */ /* 0x000ef00000000800 */
[----:B------:R-:W3:Y:S01]  /*2460*/  MUFU.EX2 R15, R15 ;  /* 0x0000000f000f7308 */ /* 0x000ee20000000800 */
[----:B------:R-:W-:-:S02]  /*2470*/  WARPGROUP.DEPBAR.LE gsb0, 0x0 ;  /* 0x00008000000079c5 */ /* 0x000fc40000010000 */
[----:B----4-:R-:W-:-:S05]  /*2480*/  WARPGROUP.ARRIVE ;  /* 0x00000000000079c5 */ /* 0x010fca0000000000 */
[----:B------:R-:W4:Y:S01]  /*2490*/  MUFU.EX2 R163, R163 ;  /* 0x000000a300a37308 */ /* 0x000f220000000800 */
[----:B------:R-:W-:Y:S01]  /*24a0*/  HGMMA.64x64x16.F32 R120, R188, gdesc[UR12], R120, gsb0 ;  /* 0x00e0000cbc787df0 */ /* 0x000fe20008000878 */
[----:B------:R-:W-:Y:S01]  /*24b0*/  UIADD3 UR14, UR12, 0x102, URZ ;  /* 0x000001020c0e7890 */ /* 0x000fe2000fffe03f */
[----:B------:R-:W-:-:S05]  /*24c0*/  UMOV UR15, 0x80000020 ;  /* 0x80000020000f7882 */ /* 0x000fca0000000000 */
[----:B------:R-:W4:Y:S08]  /*24d0*/  MUFU.EX2 R22, R22 ;  /* 0x0000001600167308 */ /* 0x000f300000000800 */
[----:B------:R-:W4:Y:S08]  /*24e0*/  MUFU.EX2 R171, R171 ;  /* 0x000000ab00ab7308 */ /* 0x000f300000000800 */
[----:B------:R-:W4:Y:S08]  /*24f0*/  MUFU.EX2 R174, R174 ;  /* 0x000000ae00ae7308 */ /* 0x000f300000000800 */
[----:B------:R-:W4:Y:S08]  /*2500*/  MUFU.EX2 R178, R178 ;  /* 0x000000b200b27308 */ /* 0x000f300000000800 */
[----:B------:R-:W-:Y:S08]  /*2510*/  MUFU.EX2 R4, R216 ;  /* 0x000000d800047308 */ /* 0x000ff00000000800 */
[----:B------:R-:W4:Y:S08]  /*2520*/  MUFU.EX2 R5, R210 ;  /* 0x000000d200057308 */ /* 0x000f300000000800 */
        /* <DEDUP_REMOVED lines=22> */
[----:B------:R-:W5:Y:S04]  /*2690*/  LDS.64 R10, [R212+0x1e200] ;  /* 0x01e20000d40a7984 */ /* 0x000f680000000a00 */
[----:B------:R-:W3:Y:S04]  /*26a0*/  LDS.64 R12, [R212+0x1e220] ;  /* 0x01e22000d40c7984 */ /* 0x000ee80000000a00 */
[----:B--2---:R-:W2:Y:S04]  /*26b0*/  LDS.64 R154, [R212+0x1e240] ;  /* 0x01e24000d49a7984 */ /* 0x004ea80000000a00 */
[----:B------:R-:W4:Y:S04]  /*26c0*/  LDS.64 R156, [R212+0x1e260] ;  /* 0x01e26000d49c7984 */ /* 0x000f280000000a00 */
[----:B------:R-:W4:Y:S04]  /*26d0*/  LDS.64 R8, [R212+0x1e280] ;  /* 0x01e28000d4087984 */ /* 0x000f280000000a00 */
[----:B------:R-:W4:Y:S04]  /*26e0*/  LDS.64 R158, [R212+0x1e2a0] ;  /* 0x01e2a000d49e7984 */ /* 0x000f280000000a00 */
[----:B------:R-:W4:Y:S04]  /*26f0*/  LDS.64 R176, [R212+0x1e2e0] ;  /* 0x01e2e000d4b07984 */ /* 0x000f280000000a00 */
[----:B-1----:R-:W1:Y:S01]  /*2700*/  LDS.64 R172, [R212+0x1e2c0] ;  /* 0x01e2c000d4ac7984 */ /* 0x002e620000000a00 */
[--C-:B-----5:R-:W-:Y:S01]  /*2710*/  FADD.FTZ R181, R120, -R10.reuse ;  /* 0x8000000a78b57221 */ /* 0x120fe20000010000 */
[----:B------:R-:W-:Y:S01]  /*2720*/  FADD.FTZ R183, R122, -R10 ;  /* 0x8000000a7ab77221 */ /* 0x000fe20000010000 */
[--C-:B------:R-:W-:Y:S01]  /*2730*/  FADD.FTZ R10, R121, -R11.reuse ;  /* 0x8000000b790a7221 */ /* 0x100fe20000010000 */
[----:B------:R-:W-:Y:S01]  /*2740*/  FADD.FTZ R120, R123, -R11 ;  /* 0x8000000b7b787221 */ /* 0x000fe20000010000 */
[--C-:B---3--:R-:W-:Y:S01]  /*2750*/  FADD.FTZ R121, R124, -R12.reuse ;  /* 0x8000000c7c797221 */ /* 0x108fe20000010000 */
[----:B------:R-:W-:Y:S01]  /*2760*/  FADD.FTZ R123, R126, -R12 ;  /* 0x8000000c7e7b7221 */ /* 0x000fe20000010000 */
[--C-:B------:R-:W-:Y:S01]  /*2770*/  FADD.FTZ R12, R125, -R13.reuse ;  /* 0x8000000d7d0c7221 */ /* 0x100fe20000010000 */
[----:B------:R-:W-:Y:S01]  /*2780*/  FADD.FTZ R124, R127, -R13 ;  /* 0x8000000d7f7c7221 */ /* 0x000fe20000010000 */
[----:B------:R-:W3:Y:S01]  /*2790*/  MUFU.EX2 R11, R217 ;  /* 0x000000d9000b7308 */ /* 0x000ee20000000800 */
[----:B--2---:R-:W-:Y:S01]  /*27a0*/  FADD.FTZ R13, R128, -R154 ;  /* 0x8000009a800d7221 */ /* 0x004fe20000010000 */
[--C-:B------:R-:W-:Y:S01]  /*27b0*/  FADD.FTZ R122, R129, -R155.reuse ;  /* 0x8000009b817a7221 */ /* 0x100fe20000010000 */
[----:B------:R-:W-:Y:S01]  /*27c0*/  FADD.FTZ R126, R131, -R155 ;  /* 0x8000009b837e7221 */ /* 0x000fe20000010000 */
[----:B----4-:R-:W-:Y:S01]  /*27d0*/  FADD.FTZ R127, R134, -R156 ;  /* 0x8000009c867f7221 */ /* 0x010fe20000010000 */
[----:B------:R-:W-:Y:S01]  /*27e0*/  FADD.FTZ R125, R130, -R154 ;  /* 0x8000009a827d7221 */ /* 0x000fe20000010000 */
[----:B------:R-:W-:Y:S01]  /*27f0*/  FMUL.FTZ R13, R160, R13 ;  /* 0x0000000da00d7220 */ /* 0x000fe20000410000 */
[----:B------:R-:W-:Y:S01]  /*2800*/  FMUL.FTZ R122, R213, R122 ;  /* 0x0000007ad57a7220 */ /* 0x000fe20000410000 */
[--C-:B------:R-:W-:Y:S01]  /*2810*/  FADD.FTZ R131, R136, -R8.reuse ;  /* 0x8000000888837221 */ /* 0x100fe20000010000 */
[----:B------:R-:W-:Y:S01]  /*2820*/  FADD.FTZ R129, R138, -R8 ;  /* 0x800000088a817221 */ /* 0x000fe20000010000 */
[--C-:B------:R-:W-:Y:S01]  /*2830*/  FADD.FTZ R134, R137, -R9.reuse ;  /* 0x8000000989867221 */ /* 0x100fe20000010000 */
[----:B------:R-:W-:Y:S01]  /*2840*/  FADD.FTZ R8, R139, -R9 ;  /* 0x800000098b087221 */ /* 0x000fe20000010000 */
[----:B------:R-:W-:Y:S01]  /*2850*/  FADD.FTZ R9, R140, -R158 ;  /* 0x8000009e8c097221 */ /* 0x000fe20000010000 */
[----:B------:R-:W-:Y:S01]  /*2860*/  FADD.FTZ R130, R141, -R159 ;  /* 0x8000009f8d827221 */ /* 0x000fe20000010000 */
[----:B------:R-:W-:Y:S01]  /*2870*/  FMUL.FTZ R141, R153, R10 ;  /* 0x0000000a998d7220 */ /* 0x000fe20000410000 */
[----:B------:R-:W-:Y:S01]  /*2880*/  FADD.FTZ R132, R132, -R156 ;  /* 0x8000009c84847221 */ /* 0x000fe20000010000 */
[----:B------:R-:W-:Y:S01]  /*2890*/  FMUL.FTZ R10, R169, R120 ;  /* 0x00000078a90a7220 */ /* 0x000fe20000410000 */
[----:B------:R-:W-:Y:S01]  /*28a0*/  FMUL.FTZ R156, R152, R181 ;  /* 0x000000b5989c7220 */ /* 0x000fe20000410000 */
[----:B------:R-:W-:Y:S01]  /*28b0*/  F2FP.F16.F32.PACK_AB R120, R153, R152 ;  /* 0x000000989978723e */ /* 0x000fe200000000ff */
[----:B------:R-:W-:Y:S01]  /*28c0*/  FMUL.FTZ R9, R170, R9 ;  /* 0x00000009aa097220 */ /* 0x000fe20000410000 */
[----:B------:R-:W-:Y:S01]  /*28d0*/  FMUL.FTZ R130, R175, R130 ;  /* 0x00000082af827220 */ /* 0x000fe20000410000 */
[----:B------:R-:W-:Y:S01]  /*28e0*/  F2FP.F16.F32.PACK_AB R152, R122, R13 ;  /* 0x0000000d7a98723e */ /* 0x000fe200000000ff */
[--C-:B------:R-:W-:Y:S01]  /*28f0*/  FADD.FTZ R133, R133, -R157.reuse ;  /* 0x8000009d85857221 */ /* 0x100fe20000010000 */
[----:B------:R-:W-:Y:S01]  /*2900*/  FADD.FTZ R128, R135, -R157 ;  /* 0x8000009d87807221 */ /* 0x000fe20000010000 */
[----:B------:R-:W-:Y:S01]  /*2910*/  FMUL.FTZ R129, R166, R129 ;  /* 0x00000081a6817220 */ /* 0x000fe20000410000 */
[----:B------:R-:W-:Y:S01]  /*2920*/  FMUL.FTZ R8, R167, R8 ;  /* 0x00000008a7087220 */ /* 0x000fe20000410000 */
[----:B------:R-:W-:-:S02]  /*2930*/  IMAD.U32 R13, RZ, RZ, UR6 ;  /* 0x00000006ff0d7e24 */ /* 0x000fc4000f8e00ff */
[----:B------:R-:W-:Y:S01]  /*2940*/  FADD.FTZ R142, R142, -R158 ;  /* 0x8000009e8e8e7221 */ /* 0x000fe20000010000 */
[----:B------:R-:W-:Y:S01]  /*2950*/  FADD.FTZ R143, R143, -R159 ;  /* 0x8000009f8f8f7221 */ /* 0x000fe20000010000 */
[----:B------:R-:W-:Y:S01]  /*2960*/  FADD.FTZ R139, R148, -R176 ;  /* 0x800000b0948b7221 */ /* 0x000fe20000010000 */
[----:B------:R-:W-:Y:S01]  /*2970*/  FADD.FTZ R140, R149, -R177 ;  /* 0x800000b1958c7221 */ /* 0x000fe20000010000 */
[--C-:B-1----:R-:W-:Y:S01]  /*2980*/  FADD.FTZ R137, R144, -R172.reuse ;  /* 0x800000ac90897221 */ /* 0x102fe20000010000 */
[----:B------:R-:W-:Y:S01]  /*2990*/  FADD.FTZ R135, R146, -R172 ;  /* 0x800000ac92877221 */ /* 0x000fe20000010000 */
[--C-:B------:R-:W-:Y:S01]  /*29a0*/  FADD.FTZ R138, R145, -R173.reuse ;  /* 0x800000ad918a7221 */ /* 0x100fe20000010000 */
[----:B------:R-:W-:Y:S01]  /*29b0*/  FADD.FTZ R136, R147, -R173 ;  /* 0x800000ad93887221 */ /* 0x000fe20000010000 */
[----:B------:R-:W-:Y:S01]  /*29c0*/  FADD.FTZ R176, R150, -R176 ;  /* 0x800000b096b07221 */ /* 0x000fe20000010000 */
[----:B------:R-:W-:Y:S01]  /*29d0*/  FADD.FTZ R177, R151, -R177 ;  /* 0x800000b197b17221 */ /* 0x000fe20000010000 */
[----:B------:R-:W-:Y:S01]  /*29e0*/  FMUL.FTZ R157, R168, R183 ;  /* 0x000000b7a89d7220 */ /* 0x000fe20000410000 */
[----:B------:R-:W-:Y:S01]  /*29f0*/  FMUL.FTZ R121, R208, R121 ;  /* 0x00000079d0797220 */ /* 0x000fe20000410000 */
[----:B------:R-:W-:Y:S01]  /*2a00*/  FMUL.FTZ R12, R215, R12 ;  /* 0x0000000cd70c7220 */ /* 0x000fe20000410000 */
[----:B------:R-:W-:Y:S01]  /*2a10*/  FMUL.FTZ R123, R20, R123 ;  /* 0x0000007b147b7220 */ /* 0x000fe20000410000 */
        /* <DEDUP_REMOVED lines=8> */
[----:B------:R-:W-:-:S02]  /*2aa0*/  IMAD R9, R13, 0x2000, R0 ;  /* 0x000020000d097824 */ /* 0x000fc400078e0200 */
        /* <DEDUP_REMOVED lines=8> */
[----:B---3--:R-:W-:Y:S01]  /*2b30*/  FMUL.FTZ R136, R11, R136 ;  /* 0x000000880b887220 */ /* 0x008fe20000410000 */
[----:B------:R-:W-:Y:S01]  /*2b40*/  FMUL.FTZ R139, R180, R139 ;  /* 0x0000008bb48b7220 */ /* 0x000fe20000410000 */
[----:B------:R-:W-:Y:S01]  /*2b50*/  FMUL.FTZ R140, R7, R140 ;  /* 0x0000008c078c7220 */ /* 0x000fe20000410000 */
[----:B------:R-:W-:Y:S01]  /*2b60*/  FMUL.FTZ R147, R179, R176 ;  /* 0x000000b0b3937220 */ /* 0x000fe20000410000 */
[----:B------:R-:W-:Y:S01]  /*2b70*/  FMUL.FTZ R8, R6, R177 ;  /* 0x000000b106087220 */ /* 0x000fe20000410000 */
[----:B------:R-:W-:Y:S01]  /*2b80*/  F2FP.F16.F32.PACK_AB R156, R141, R156 ;  /* 0x0000009c8d9c723e */ /* 0x000fe200000000ff */
[----:B------:R-:W-:Y:S01]  /*2b90*/  IMAD R9, R9, 0x2, R18 ;  /* 0x0000000209097824 */ /* 0x000fe200078e0212 */
[----:B------:R-:W-:-:S02]  /*2ba0*/  F2FP.F16.F32.PACK_AB R157, R10, R157 ;  /* 0x0000009d0a9d723e */ /* 0x000fc400000000ff */
[----:B------:R-:W-:Y:S02]  /*2bb0*/  F2FP.F16.F32.PACK_AB R158, R12, R121 ;  /* 0x000000790c9e723e */ /* 0x000fe400000000ff */
[----:B------:R-:W-:Y:S02]  /*2bc0*/  F2FP.F16.F32.PACK_AB R159, R124, R123 ;  /* 0x0000007b7c9f723e */ /* 0x000fe400000000ff */
[----:B------:R-:W-:Y:S02]  /*2bd0*/  F2FP.F16.F32.PACK_AB R153, R126, R125 ;  /* 0x0000007d7e99723e */ /* 0x000fe400000000ff */
[----:B------:R-:W-:Y:S01]  /*2be0*/  F2FP.F16.F32.PACK_AB R154, R133, R132 ;  /* 0x00000084859a723e */ /* 0x000fe200000000ff */
[----:B------:R1:W-:Y:S01]  /*2bf0*/  STSM.16.MT88.4 [R9+0x1e800], R156 ;  /* 0x01e8009c09007844 */ /* 0x0003e20000004200 */
[----:B------:R-:W-:Y:S02]  /*2c00*/  F2FP.F16.F32.PACK_AB R155, R128, R127 ;  /* 0x0000007f809b723e */ /* 0x000fe400000000ff */
[----:B------:R-:W-:-:S02]  /*2c10*/  F2FP.F16.F32.PACK_AB R148, R134, R131 ;  /* 0x000000838694723e */ /* 0x000fc400000000ff */
[----:B------:R-:W-:Y:S01]  /*2c20*/  F2FP.F16.F32.PACK_AB R151, R143, R142 ;  /* 0x0000008e8f97723e */ /* 0x000fe200000000ff */
[----:B------:R1:W-:Y:S01]  /*2c30*/  STSM.16.MT88.4 [R9+0x1f000], R152 ;  /* 0x01f0009809007844 */ /* 0x0003e20000004200 */
[----:B------:R-:W-:Y:S02]  /*2c40*/  F2FP.F16.F32.PACK_AB R144, R138, R137 ;  /* 0x000000898a90723e */ /* 0x000fe400000000ff */
[----:B------:R-:W-:Y:S01]  /*2c50*/  F2FP.F16.F32.PACK_AB R145, R136, R135 ;  /* 0x000000878891723e */ /* 0x000fe200000000ff */
[----:B------:R1:W-:Y:S01]  /*2c60*/  STSM.16.MT88.4 [R9+0x1f800], R148 ;  /* 0x01f8009409007844 */ /* 0x0003e20000004200 */
[----:B------:R-:W-:Y:S02]  /*2c70*/  F2FP.F16.F32.PACK_AB R146, R140, R139 ;  /* 0x0000008b8c92723e */ /* 0x000fe400000000ff */
[----:B------:R-:W-:Y:S01]  /*2c80*/  F2FP.F16.F32.PACK_AB R147, R8, R147 ;  /* 0x000000930893723e */ /* 0x000fe200000000ff */
[----:B------:R-:W-:Y:S01]  /*2c90*/  IMAD R8, R209, 0x1000, R18 ;  /* 0x00001000d1087824 */ /* 0x000fe200078e0212 */
[----:B------:R-:W-:-:S02]  /*2ca0*/  F2FP.F16.F32.PACK_AB R121, R169, R168 ;  /* 0x000000a8a979723e */ /* 0x000fc400000000ff */
[----:B------:R-:W-:Y:S01]  /*2cb0*/  F2FP.F16.F32.PACK_AB R122, R215, R208 ;  /* 0x000000d0d77a723e */ /* 0x000fe200000000ff */
[----:B------:R1:W-:Y:S01]  /*2cc0*/  STSM.16.MT88.4 [R9+0x20000], R144 ;  /* 0x0200009009007844 */ /* 0x0003e20000004200 */
[----:B------:R-:W-:Y:S02]  /*2cd0*/  F2FP.F16.F32.PACK_AB R123, R21, R20 ;  /* 0x00000014157b723e */ /* 0x000fe400000000ff */
        /* <DEDUP_REMOVED lines=11> */
[----:B------:R-:W-:Y:S02]  /*2d90*/  F2FP.F16.F32.PACK_AB R178, R7, R180 ;  /* 0x000000b407b2723e */ /* 0x000fe400000000ff */
        /* <DEDUP_REMOVED lines=185> */
[----:B-1----:R-:W-:Y:S05]  /*3930*/  @!P0 BRA `(.L_x_254) ;  /* 0x0000000000048947 */ /* 0x002fea0003800000 */
[----:B------:R-:W-:Y:S01]  /*3940*/  BPT.TRAP 0x1 ;  /* 0x000000040000795c */ /* 0x000fe20000300000 */
.L_x_254:
[----:B------:R-:W-:Y:S01]  /*3950*/  UIADD3 UR10, UR8, 0x26840, URZ ;  /* 0x00026840080a7890 */ /* 0x000fe2000fffe03f */
[----:B------:R-:W-:Y:S01]  /*3960*/  VIADD R6, R2, 0x9 ;  /* 0x0000000902067836 */ /* 0x000fe20000000000 */
[----:B------:R-:W-:Y:S01]  /*3970*/  ULOP3.LUT UR12, UR9, 0x1000000, URZ, 0xfc, !UPT ;  /* 0x01000000090c7892 */ /* 0x000fe2000f8efc3f */
[----:B------:R-:W-:Y:S01]  /*3980*/  IMAD R5, R16, 0xc00, R23 ;  /* 0x00000c0010057824 */ /* 0x000fe200078e0217 */
[----:B------:R-:W-:Y:S01]  /*3990*/  UPRMT UR10, URZ, 0x654, UR10 ;  /* 0x000006543f0a7896 */ /* 0x000fe2000800000a */
[----:B------:R-:W-:Y:S01]  /*39a0*/  VIADD R4, R2, 0xc ;  /* 0x0000000c02047836 */ /* 0x000fe20000000000 */
[----:B------:R-:W-:Y:S01]  /*39b0*/  UIMAD UR12, UR6, 0x300, UR12 ;  /* 0x00000300060c78a4 */ /* 0x000fe2000f8e020c */
[----:B------:R-:W-:Y:S01]  /*39c0*/  IMAD R5, R5, 0x4, R18 ;  /* 0x0000000405057824 */ /* 0x000fe200078e0212 */
[----:B------:R-:W-:-:S05]  /*39d0*/  UMOV UR15, 0x80000020 ;  /* 0x80000020000f7882 */ /* 0x000fca0000000000 */
        /* <DEDUP_REMOVED lines=39> */
.L_x_255:
        /* <DEDUP_REMOVED lines=12> */
[----:B-1----:R-:W-:Y:S02]  /*3d10*/  IMAD.MOV.U32 R4, RZ, RZ, R40 ;  /* 0x000000ffff047224 */ /* 0x002fe400078e0028 */
[----:B------:R-:W-:Y:S02]  /*3d20*/  IMAD.MOV.U32 R5, RZ, RZ, R41 ;  /* 0x000000ffff057224 */ /* 0x000fe400078e0029 */
[----:B------:R-:W-:Y:S02]  /*3d30*/  IMAD.MOV.U32 R6, RZ, RZ, R42 ;  /* 0x000000ffff067224 */ /* 0x000fe400078e002a */
[----:B------:R-:W-:-:S07]  /*3d40*/  IMAD.MOV.U32 R7, RZ, RZ, R43 ;  /* 0x000000ffff077224 */ /* 0x000fce00078e002b */
.L_x_245:
[----:B------:R-:W2:Y:S01]  /*3d50*/  S2UR UR8, SR_CTAID.Y ;  /* 0x00000000000879c3 */ /* 0x000ea20000002600 */
[----:B------:R-:W-:Y:S01]  /*3d60*/  ULDC UR4, c[0x0][0x850] ;  /* 0x0002140000047ab9 */ /* 0x000fe20000000800 */
[----:B------:R-:W3:Y:S01]  /*3d70*/  S2R R0, SR_TID.X ;  /* 0x0000000000007919 */ /* 0x000ee20000002100 */
[----:B------:R-:W-:Y:S01]  /*3d80*/  UISETP.NE.AND UP0, UPT, UR4, 0x1, UPT ;  /* 0x000000010400788c */ /* 0x000fe2000bf05270 */
[----:B------:R-:W-:Y:S01]  /*3d90*/  IMAD R23, R16, 0x1800, R23 ;  /* 0x0000180010177824 */ /* 0x000fe200078e0217 */
[----:B------:R-:W-:Y:S01]  /*3da0*/  ULDC.64 UR12, c[0x0][0x818] ;  /* 0x00020600000c7ab9 */ /* 0x000fe20000000a00 */
[----:B------:R-:W-:Y:S01]  /*3db0*/  ULDC.64 UR14, c[0x0][0x848] ;  /* 0x00021200000e7ab9 */ /* 0x000fe20000000a00 */
[----:B------:R-:W-:Y:S01]  /*3dc0*/  BSSY B0, `(.L_x_257) ;  /* 0x0000078000007945 */ /* 0x000fe20003800000 */
[----:B------:R-:W4:Y:S01]  /*3dd0*/  S2UR UR6, SR_CTAID.X ;  /* 0x00000000000679c3 */ /* 0x000f220000002500 */
[----:B------:R-:W-:-:S07]  /*3de0*/  IMAD R23, R23, 0x4, R18 ;  /* 0x0000000417177824 */ /* 0x000fce00078e0212 */
[----:B------:R-:W-:Y:S06]  /*3df0*/  BAR.SYNC.DEFER_BLOCKING 0x1, 0x100 ;  /* 0x0044000000007b1d */ /* 0x000fec0000010000 */
[----:B------:R-:W-:Y:S02]  /*3e00*/  @UP0 ULDC UR4, c[0x0][0x854] ;  /* 0x0002150000040ab9 */ /* 0x000fe40000000800 */
[----:B------:R-:W5:Y:S01]  /*3e10*/  S2UR UR16, SR_CTAID.Z ;  /* 0x00000000001079c3 */ /* 0x000f620000002700 */
[----:B------:R-:W-:Y:S01]  /*3e20*/  @UP0 ULDC UR7, c[0x0][0x858] ;  /* 0x0002160000070ab9 */ /* 0x000fe20000000800 */
[----:B--2---:R-:W-:-:S04]  /*3e30*/  UIMAD.WIDE.U32 UR4, UR8, UR4, URZ ;  /* 0x00000004080472a5 */ /* 0x004fc8000f8e003f */
[----:B------:R-:W-:Y:S02]  /*3e40*/  @UP0 USHF.R.U32.HI UR8, URZ, UR7, UR5 ;  /* 0x000000073f080299 */ /* 0x000fe40008011605 */
[----:B----4-:R-:W-:Y:S02]  /*3e50*/  UIMAD UR6, UR6, 0x3000, URZ ;  /* 0x00003000060678a4 */ /* 0x010fe4000f8e023f */
[----:B------:R-:W-:Y:S01]  /*3e60*/  USHF.R.S32.HI UR9, URZ, 0x1f, UR8 ;  /* 0x0000001f3f097899 */ /* 0x000fe20008011408 */
[----:B------:R2:W-:Y:S01]  /*3e70*/  STS.128 [R23], R24 ;  /* 0x0000001817007388 */ /* 0x0005e20000000c00 */
[----:B------:R-:W-:Y:S01]  /*3e80*/  USHF.R.S32.HI UR7, URZ, 0x1f, UR6 ;  /* 0x0000001f3f077899 */ /* 0x000fe20008011406 */
[----:B---3--:R-:W-:Y:S01]  /*3e90*/  ISETP.NE.AND P1, PT, R0, 0x80, PT ;  /* 0x000000800000780c */ /* 0x008fe20003f25270 */
[----:B------:R-:W-:Y:S01]  /*3ea0*/  UIMAD UR10, UR9, UR12, URZ ;  /* 0x0000000c090a72a4 */ /* 0x000fe2000f8e023f */
[----:B------:R2:W-:Y:S01]  /*3eb0*/  STS.128 [R23+0x800], R28 ;  /* 0x0008001c17007388 */ /* 0x0005e20000000c00 */
[----:B------:R-:W-:-:S02]  /*3ec0*/  UIMAD.WIDE.U32 UR4, UR8, UR12, UR6 ;  /* 0x0000000c080472a5 */ /* 0x000fc4000f8e0006 */
[----:B------:R-:W-:Y:S01]  /*3ed0*/  UIMAD UR10, UR8, UR13, UR10 ;  /* 0x0000000d080a72a4 */ /* 0x000fe2000f8e020a */
[----:B------:R2:W-:Y:S02]  /*3ee0*/  STS.128 [R23+0x1000], R32 ;  /* 0x0010002017007388 */ /* 0x0005e40000000c00 */
[----:B------:R-:W-:Y:S01]  /*3ef0*/  ULDC.64 UR12, c[0x0][0x840] ;  /* 0x00021000000c7ab9 */ /* 0x000fe20000000a00 */
[----:B------:R-:W-:Y:S01]  /*3f00*/  UIADD3 UR5, UR5, UR10, URZ ;  /* 0x0000000a05057290 */ /* 0x000fe2000fffe03f */
[----:B------:R2:W-:Y:S01]  /*3f10*/  STS.128 [R23+0x1800], R36 ;  /* 0x0018002417007388 */ /* 0x0005e20000000c00 */
[----:B------:R-:W-:Y:S02]  /*3f20*/  UIMAD UR9, UR9, UR12, URZ ;  /* 0x0000000c090972a4 */ /* 0x000fe4000f8e023f */
[----:B------:R-:W-:Y:S01]  /*3f30*/  UIMAD.WIDE.U32 UR6, UR8, UR12, UR6 ;  /* 0x0000000c080672a5 */ /* 0x000fe2000f8e0006 */
[----:B------:R2:W-:Y:S01]  /*3f40*/  STS.128 [R23+0x2000], R4 ;  /* 0x0020000417007388 */ /* 0x0005e20000000c00 */
[----:B------:R-:W-:-:S02]  /*3f50*/  UIMAD UR11, UR8, UR13, UR9 ;  /* 0x0000000d080b72a4 */ /* 0x000fc4000f8e0209 */
[----:B-----5:R-:W-:Y:S01]  /*3f60*/  USHF.R.S32.HI UR8, URZ, 0x1f, UR16 ;  /* 0x0000001f3f087899 */ /* 0x020fe20008011410 */
[----:B------:R2:W-:Y:S01]  /*3f70*/  STS.128 [R23+0x2800], R44 ;  /* 0x0028002c17007388 */ /* 0x0005e20000000c00 */
[----:B------:R-:W-:Y:S01]  /*3f80*/  ULDC.64 UR12, c[0x0][0x820] ;  /* 0x00020800000c7ab9 */ /* 0x000fe20000000a00 */
[----:B------:R-:W-:Y:S02]  /*3f90*/  UIADD3 UR7, UR7, UR11, URZ ;  /* 0x0000000b07077290 */ /* 0x000fe4000fffe03f */
[----:B------:R2:W-:Y:S01]  /*3fa0*/  STS.128 [R23+0x3000], R48 ;  /* 0x0030003017007388 */ /* 0x0005e20000000c00 */
[----:B------:R-:W-:Y:S02]  /*3fb0*/  UIMAD UR9, UR8, UR12, URZ ;  /* 0x0000000c080972a4 */ /* 0x000fe4000f8e023f */
[----:B------:R-:W-:Y:S01]  /*3fc0*/  UIMAD UR10, UR8, UR14, URZ ;  /* 0x0000000e080a72a4 */ /* 0x000fe2000f8e023f */
[----:B------:R2:W-:Y:S01]  /*3fd0*/  STS.128 [R23+0x3800], R52 ;  /* 0x0038003417007388 */ /* 0x0005e20000000c00 */
[----:B------:R-:W-:-:S02]  /*3fe0*/  UIMAD UR8, UR16, UR13, UR9 ;  /* 0x0000000d100872a4 */ /* 0x000fc4000f8e0209 */
[----:B------:R-:W-:Y:S01]  /*3ff0*/  UIMAD.WIDE.U32 UR4, UR16, UR12, UR4 ;  /* 0x0000000c100472a5 */ /* 0x000fe2000f8e0004 */
[----:B------:R2:W-:Y:S01]  /*4000*/  STS.128 [R23+0x4000], R56 ;  /* 0x0040003817007388 */ /* 0x0005e20000000c00 */
[----:B------:R-:W-:Y:S01]  /*4010*/  UIMAD UR10, UR16, UR15, UR10 ;  /* 0x0000000f100a72a4 */ /* 0x000fe2000f8e020a */
[----:B------:R-:W-:Y:S02]  /*4020*/  ULDC.64 UR12, c[0x0][0x800] ;  /* 0x00020000000c7ab9 */ /* 0x000fe40000000a00 */
[----:B------:R2:W-:Y:S01]  /*4030*/  STS.128 [R23+0x4800], R60 ;  /* 0x0048003c17007388 */ /* 0x0005e20000000c00 */
[----:B------:R-:W-:Y:S02]  /*4040*/  UIMAD.WIDE.U32 UR6, UR16, UR14, UR6 ;  /* 0x0000000e100672a5 */ /* 0x000fe4000f8e0006 */
[----:B------:R-:W-:Y:S01]  /*4050*/  UIADD3 UR8, UR5, UR8, URZ ;  /* 0x0000000805087290 */ /* 0x000fe2000fffe03f */
[----:B------:R2:W-:Y:S01]  /*4060*/  STS.128 [R23+0x5000], R64 ;  /* 0x0050004017007388 */ /* 0x0005e20000000c00 */
[----:B------:R-:W-:Y:S01]  /*4070*/  ULEA UR12, UP0, UR4, UR12, 0x2 ;  /* 0x0000000c040c7291 */ /* 0x000fe2000f80103f */
[----:B------:R-:W-:-:S02]  /*4080*/  ULDC.64 UR14, c[0x0][0x828] ;  /* 0x00020a00000e7ab9 */ /* 0x000fc40000000a00 */
[----:B------:R2:W-:Y:S01]  /*4090*/  STS.128 [R23+0x5800], R68 ;  /* 0x0058004417007388 */ /* 0x0005e20000000c00 */
[----:B------:R-:W-:Y:S02]  /*40a0*/  UIADD3 UR5, UR7, UR10, URZ ;  /* 0x0000000a07057290 */ /* 0x000fe4000fffe03f */
[----:B------:R-:W-:Y:S01]  /*40b0*/  ULEA UR14, UP1, UR6, UR14, 0x2 ;  /* 0x0000000e060e7291 */ /* 0x000fe2000f82103f */
[----:B------:R-:W-:Y:S01]  /*40c0*/  @!PT LDS RZ, [RZ] ;  /* 0x00000000fffff984 */ /* 0x000fe20000000800 */
[----:B------:R-:W-:Y:S01]  /*40d0*/  @!PT LDS RZ, [RZ] ;  /* 0x00000000fffff984 */ /* 0x000fe20000000800 */
[----:B------:R-:W-:Y:S01]  /*40e0*/  @!PT LDS RZ, [RZ] ;  /* 0x00000000fffff984 */ /* 0x000fe20000000800 */
[----:B------:R-:W-:Y:S01]  /*40f0*/  @!PT LDS RZ, [RZ] ;  /* 0x00000000fffff984 */ /* 0x000fe20000000800 */
[----:B------:R3:W-:Y:S06]  /*4100*/  MEMBAR.ALL.CTA ;  /* 0x0000000000007992 */ /* 0x0007ec0000008000 */
[----:B---3--:R-:W3:Y:S01]  /*4110*/  FENCE.VIEW.ASYNC.S ;  /* 0x00000000000073c6 */ /* 0x008ee20000000000 */
[----:B------:R-:W-:-:S02]  /*4120*/  ULEA.HI.X UR13, UR4, UR13, UR8, 0x2, UP0 ;  /* 0x0000000d040d7291 */ /* 0x000fc400080f1408 */
[----:B------:R-:W-:Y:S01]  /*4130*/  ULEA.HI.X UR5, UR6, UR15, UR5, 0x2, UP1 ;  /* 0x0000000f06057291 */ /* 0x000fe200088f1405 */
        /* <DEDUP_REMOVED lines=49> */
[----:B---3--:R-:W-:Y:S06]  /*4450*/  BAR.SYNC.DEFER_BLOCKING 0x1, 0x100 ;  /* 0x0044000000007b1d */ /* 0x008fec0000010000 */
[----:B--2---:R-:W-:Y:S05]  /*4460*/  @P1 BRA `(.L_x_258) ;  /* 0x0000000000341947 */ /* 0x004fea0003800000 */
[----:B------:R-:W-:Y:S01]  /*4470*/  R2UR UR6, R18 ;  /* 0x00000000120672ca */ /* 0x000fe200000e0000 */
[----:B------:R-:W-:Y:S01]  /*4480*/  UMOV UR7, 0xc00 ;  /* 0x00000c0000077882 */ /* 0x000fe20000000000 */
[----:B------:R-:W-:Y:S01]  /*4490*/  PLOP3.LUT P0, PT, PT, PT, PT, 0x80, 0x0 ;  /* 0x000000000000781c */ /* 0x000fe20003f0f070 */
[----:B------:R-:W-:Y:S01]  /*44a0*/  UMOV UR8, 0x0 ;  /* 0x0000000000087882 */ /* 0x000fe20000000000 */
[----:B------:R-:W-:Y:S01]  /*44b0*/  UMOV UR9, 0x14f00000 ;  /* 0x14f0000000097882 */ /* 0x000fe20000000000 */
[----:B------:R-:W-:-:S10]  /*44c0*/  UMOV UR4, UR14 ;  /* 0x0000000e00047c82 */ /* 0x000fd40008000000 */
.L_x_259:
[----:B------:R-:W-:Y:S01]  /*44d0*/  @P0 ELECT P2, URZ, PT ;  /* 0x00000000003f082f */ /* 0x000fe20003840000 */
[----:B------:R2:W-:-:S12]  /*44e0*/  UBLKRED.G.S.ADD.F32.RN [UR4], [UR6], UR7, desc[UR8] ;  /* 0x00000804060073bb */ /* 0x0005d800080a1407 */
[----:B------:R-:W-:Y:S02]  /*44f0*/  @P2 PLOP3.LUT P0, PT, P2, PT, PT, 0x8, 0x0 ;  /* 0x000000000000281c */ /* 0x000fe4000170e170 */
[----:B------:R-:W-:-:S11]  /*4500*/  PLOP3.LUT P2, PT, PT, PT, PT, 0x8, 0x0 ;  /* 0x000000000000781c */ /* 0x000fd60003f4e170 */
[----:B--2---:R-:W-:Y:S05]  /*4510*/  @P0 BRA.U.ANY `(.L_x_259) ;  /* 0xfffffffd00ec0947 */ /* 0x004fea000393ffff */
[----:B------:R0:W-:Y:S01]  /*4520*/  UTMACMDFLUSH ;  /* 0x00000000000079b7 */ /* 0x0001e20000000000 */
[----:B------:R-:W-:-:S04]  /*4530*/  DEPBAR.LE SB0, 0x0 ;  /* 0x000080000000791a */ /* 0x000fc80000000000 */
.L_x_258:
[----:B------:R-:W-:Y:S05]  /*4540*/  BSYNC B0 ;  /* 0x0000000000007941 */ /* 0x000fea0003800000 */
.L_x_257:
[----:B------:R-:W-:Y:S06]  /*4550*/  BAR.SYNC.DEFER_BLOCKING 0x1, 0x100 ;  /* 0x0044000000007b1d */ /* 0x000fec0000010000 */
[----:B------:R2:W-:Y:S04]  /*4560*/  STS.128 [R23], R72 ;  /* 0x0000004817007388 */ /* 0x0005e80000000c00 */
[----:B------:R2:W-:Y:S04]  /*4570*/  STS.128 [R23+0x800], R76 ;  /* 0x0008004c17007388 */ /* 0x0005e80000000c00 */
        /* <DEDUP_REMOVED lines=15> */
[----:B---3--:R-:W3:Y:S02]  /*4670*/  FENCE.VIEW.ASYNC.S ;  /* 0x00000000000073c6 */ /* 0x008ee40000000000 */
[----:B---3--:R-:W-:Y:S06]  /*4680*/  BAR.SYNC.DEFER_BLOCKING 0x1, 0x100 ;  /* 0x0044000000007b1d */ /* 0x008fec0000010000 */
[----:B------:R-:W-:Y:S05]  /*4690*/  @P1 BRA `(.L_x_236) ;  /* 0x0000002c00d81947 */ /* 0x000fea0003800000 */
[----:B------:R-:W-:Y:S01]  /*46a0*/  R2UR UR6, R18 ;  /* 0x00000000120672ca */ /* 0x000fe200000e0000 */
[----:B------:R-:W-:Y:S01]  /*46b0*/  UMOV UR7, 0xc00 ;  /* 0x00000c0000077882 */ /* 0x000fe20000000000 */
[----:B------:R-:W-:Y:S01]  /*46c0*/  PLOP3.LUT P0, PT, PT, PT, PT, 0x80, 0x0 ;  /* 0x000000000000781c */ /* 0x000fe20003f0f070 */
[----:B------:R-:W-:Y:S01]  /*46d0*/  UMOV UR8, 0x0 ;  /* 0x0000000000087882 */ /* 0x000fe20000000000 */
[----:B------:R-:W-:Y:S01]  /*46e0*/  UMOV UR9, 0x14f00000 ;  /* 0x14f0000000097882 */ /* 0x000fe20000000000 */
[----:B------:R-:W-:Y:S01]  /*46f0*/  UMOV UR4, UR12 ;  /* 0x0000000c00047c82 */ /* 0x000fe20008000000 */
[----:B------:R-:W-:-:S09]  /*4700*/  UMOV UR5, UR13 ;  /* 0x0000000d00057c82 */ /* 0x000fd20008000000 */
.L_x_260:
[----:B------:R-:W-:Y:S01]  /*4710*/  @P0 ELECT P1, URZ, PT ;  /* 0x00000000003f082f */ /* 0x000fe20003820000 */
[----:B------:R3:W-:-:S12]  /*4720*/  UBLKRED.G.S.ADD.F32.RN [UR4], [UR6], UR7, desc[UR8] ;  /* 0x00000804060073bb */ /* 0x0007d800080a1407 */
[----:B------:R-:W-:Y:S02]  /*4730*/  @P1 PLOP3.LUT P0, PT, P1, PT, PT, 0x8, 0x0 ;  /* 0x000000000000181c */ /* 0x000fe40000f0e170 */
[----:B------:R-:W-:-:S11]  /*4740*/  PLOP3.LUT P1, PT, PT, PT, PT, 0x8, 0x0 ;  /* 0x000000000000781c */ /* 0x000fd60003f2e170 */
[----:B---3--:R-:W-:Y:S05]  /*4750*/  @P0 BRA.U.ANY `(.L_x_260) ;  /* 0xfffffffd00ec0947 */ /* 0x008fea000393ffff */
[----:B------:R0:W-:Y:S01]  /*4760*/  UTMACMDFLUSH ;  /* 0x00000000000079b7 */ /* 0x0001e20000000000 */
[----:B------:R-:W-:-:S04]  /*4770*/  DEPBAR.LE SB0, 0x0 ;  /* 0x000080000000791a */ /* 0x000fc80000000000 */
[----:B------:R-:W-:Y:S05]  /*4780*/  BRA `(.L_x_236) ;  /* 0x0000002c009c7947 */ /* 0x000fea0003800000 */
.L_x_234:
        /* <DEDUP_REMOVED lines=8> */
[----:B------:R-:W-:Y:S05]  /*4810*/  @P0 BRA `(.L_x_236) ;  /* 0x0000002c00780947 */ /* 0x000fea0003800000 */
[----:B------:R-:W1:Y:S02]  /*4820*/  S2UR UR11, SR_CTAID.Z ;  /* 0x00000000000b79c3 */ /* 0x000e640000002700 */
[----:B-1----:R-:W-:-:S13]  /*4830*/  ISETP.LE.AND P0, PT, RZ, UR11, PT ;  /* 0x0000000bff007c0c */ /* 0x002fda000bf03270 */
[----:B------:R-:W-:Y:S05]  /*4840*/  @!P0 BRA `(.L_x_236) ;  /* 0x0000002c006c8947 */ /* 0x000fea0003800000 */
        /* <DEDUP_REMOVED lines=16> */
[----:B------:R-:W-:Y:S11]  /*4950*/  @!P1 BRA `(.L_x_236) ;  /* 0x0000002c00289947 */ /* 0x000ff60003800000 */
        /* <DEDUP_REMOVED lines=25> */
.L_x_275:
        /* <DEDUP_REMOVED lines=21> */
.L_x_264:
[----:B------:R-:W-:Y:S05]  /*4c40*/  BSYNC B0 ;  /* 0x0000000000007941 */ /* 0x000fea0003800000 */
.L_x_263:
        /* <DEDUP_REMOVED lines=13> */
.L_x_266:
[----:B------:R-:W-:Y:S05]  /*4d20*/  BSYNC B0 ;  /* 0x0000000000007941 */ /* 0x000fea0003800000 */
.L_x_265:
[----:B------:R-:W-:Y:S06]  /*4d30*/  BAR.ARV 0xa, 0xa0 ;  /* 0x0282800000007b1d */ /* 0x000fec0000002000 */
[----:B------:R-:W-:Y:S04]  /*4d40*/  BSSY B0, `(.L_x_267) ;  /* 0x0000003000007945 */ /* 0x000fe80003800000 */
[----:B------:R-:W-:Y:S05]  /*4d50*/  @!P0 BRA `(.L_x_268) ;  /* 0x0000000000048947 */ /* 0x000fea0003800000 */
[----:B------:R-:W-:-:S04]  /*4d60*/  DEPBAR.LE SB0, 0x0 ;  /* 0x000080000000791a */ /* 0x000fc80000000000 */
.L_x_268:
[----:B------:R-:W-:Y:S05]  /*4d70*/  BSYNC B0 ;  /* 0x0000000000007941 */ /* 0x000fea0003800000 */
.L_x_267:
        /* <DEDUP_REMOVED lines=13> */
.L_x_270:
[----:B------:R-:W-:Y:S05]  /*4e50*/  BSYNC B0 ;  /* 0x0000000000007941 */ /* 0x000fea0003800000 */
.L_x_269:
        /* <DEDUP_REMOVED lines=13> */
.L_x_272:
[----:B------:R-:W-:Y:S05]  /*4f30*/  BSYNC B0 ;  /* 0x0000000000007941 */ /* 0x000fea0003800000 */
.L_x_271:
[----:B------:R-:W-:Y:S01]  /*4f40*/  UIADD3 UR11, UR11, -0x2, URZ ;  /* 0xfffffffe0b0b7890 */ /* 0x000fe2000fffe03f */
[----:B------:R-:W-:Y:S06]  /*4f50*/  BAR.ARV 0xa, 0xa0 ;  /* 0x0282800000007b1d */ /* 0x000fec0000002000 */
[----:B------:R-:W-:Y:S01]  /*4f60*/  BSSY B0, `(.L_x_273) ;  /* 0x0000004000007945 */ /* 0x000fe20003800000 */
[----:B------:R-:W-:-:S03]  /*4f70*/  ISETP.NE.AND P1, PT, RZ, UR11, PT ;  /* 0x0000000bff007c0c */ /* 0x000fc6000bf25270 */
[----:B------:R-:W-:Y:S10]  /*4f80*/  @!P0 BRA `(.L_x_274) ;  /* 0x0000000000048947 */ /* 0x000ff40003800000 */
[----:B------:R-:W-:-:S04]  /*4f90*/  DEPBAR.LE SB0, 0x0 ;  /* 0x000080000000791a */ /* 0x000fc80000000000 */
.L_x_274:
[----:B------:R-:W-:Y:S05]  /*4fa0*/  BSYNC B0 ;  /* 0x0000000000007941 */ /* 0x000fea0003800000 */
.L_x_273:
[----:B------:R-:W-:Y:S06]  /*4fb0*/  BAR.ARV 0xb, 0xa0 ;  /* 0x02c2800000007b1d */ /* 0x000fec0000002000 */
[----:B------:R-:W-:Y:S02]  /*4fc0*/  UIADD3 UR5, UR5, 0x2, URZ ;  /* 0x0000000205057890 */ /* 0x000fe4000fffe03f */
[----:B------:R-:W-:Y:S01]  /*4fd0*/  UIADD3 UR4, UR4, 0x1, URZ ;  /* 0x0000000104047890 */ /* 0x000fe2000fffe03f */
[----:B------:R-:W-:Y:S11]  /*4fe0*/  @P1 BRA `(.L_x_275) ;  /* 0xfffffff800c01947 */ /* 0x000ff6000383ffff */
[----:B------:R-:W-:-:S12]  /*4ff0*/  UIADD3 UR4, UR18, 0x3000, URZ ;  /* 0x0000300012047890 */ /* 0x000fd8000fffe03f */
.L_x_262:
[----:B------:R-:W-:-:S13]  /*5000*/  ISETP.NE.AND P1, PT, RZ, UR21, PT ;  /* 0x00000015ff007c0c */ /* 0x000fda000bf25270 */
[----:B------:R-:W-:Y:S05]  /*5010*/  @!P1 BRA `(.L_x_236) ;  /* 0x0000002400789947 */ /* 0x000fea0003800000 */
        /* <DEDUP_REMOVED lines=17> */
.L_x_277:
[----:B------:R-:W-:Y:S05]  /*5130*/  BSYNC B0 ;  /* 0x0000000000007941 */ /* 0x000fea0003800000 */
.L_x_276:
        /* <DEDUP_REMOVED lines=19> */
.L_x_279:
[----:B------:R-:W-:Y:S05]  /*5270*/  BSYNC B0 ;  /* 0x0000000000007941 */ /* 0x000fea0003800000 */
.L_x_278:
[----:B------:R-:W-:Y:S06]  /*5280*/  BAR.ARV 0xa, 0xa0 ;  /* 0x0282800000007b1d */ /* 0x000fec0000002000 */
[----:B------:R-:W-:Y:S04]  /*5290*/  BSSY B0, `(.L_x_280) ;  /* 0x0000003000007945 */ /* 0x000fe80003800000 */
[----:B------:R-:W-:Y:S05]  /*52a0*/  @!P0 BRA `(.L_x_281) ;  /* 0x0000000000048947 */ /* 0x000fea0003800000 */
[----:B------:R-:W-:-:S04]  /*52b0*/  DEPBAR.LE SB0, 0x0 ;  /* 0x000080000000791a */ /* 0x000fc80000000000 */
.L_x_281:
[----:B------:R-:W-:Y:S05]  /*52c0*/  BSYNC B0 ;  /* 0x0000000000007941 */ /* 0x000fea0003800000 */
.L_x_280:
[----:B------:R-:W-:Y:S06]  /*52d0*/  BAR.ARV 0xb, 0xa0 ;  /* 0x02c2800000007b1d */ /* 0x000fec0000002000 */
[----:B------:R-:W-:Y:S05]  /*52e0*/  BRA `(.L_x_236) ;  /* 0x0000002000c47947 */ /* 0x000fea0003800000 */
.L_x_261:
        /* <DEDUP_REMOVED lines=48> */
.L_x_312:
        /* <DEDUP_REMOVED lines=14> */
.L_x_285:
        /* <DEDUP_REMOVED lines=38> */
[--C-:B------:R-:W-:Y:S01]  /*5930*/  IMAD.X R2, RZ, RZ, R11.reuse, P1 ;  /* 0x000000ffff027224 */ /* 0x100fe200008e060b */
[----:B------:R-:W-:Y:S01]  /*5940*/  UMOV UR46, 0x0 ;  /* 0x00000000002e7882 */ /* 0x000fe20000000000 */
[----:B------:R-:W-:Y:S01]  /*5950*/  UMOV UR47, 0x10000000 ;  /* 0x10000000002f7882 */ /* 0x000fe20000000000 */
[----:B------:R-:W-:Y:S01]  /*5960*/  UIADD3 UR48, UR8, 0x2000, URZ ;  /* 0x0000200008307890 */ /* 0x000fe2000fffe03f */
[----:B------:R-:W-:Y:S01]  /*5970*/  MOV R14, UR53 ;  /* 0x00000035000e7c02 */ /* 0x000fe20008000f00 */
[----:B------:R-:W-:Y:S01]  /*5980*/  UMOV UR50, 0x40 ;  /* 0x0000004000327882 */ /* 0x000fe20000000000 */
[----:B------:R-:W-:Y:S01]  /*5990*/  R2UR UR31, R2 ;  /* 0x00000000021f72ca */ /* 0x000fe200000e0000 */
[----:B------:R-:W-:Y:S01]  /*59a0*/  IMAD.X R2, RZ, RZ, R11, P2 ;  /* 0x000000ffff027224 */ /* 0x000fe200010e060b */
[----:B------:R-:W-:Y:S01]  /*59b0*/  UMOV UR52, UR12 ;  /* 0x0000000c00347c82 */ /* 0x000fe20008000000 */
[----:B------:R-:W-:Y:S01]  /*59c0*/  MOV R16, UR50 ;  /* 0x0000003200107c02 */ /* 0x000fe20008000f00 */
[----:B------:R-:W-:Y:S01]  /*59d0*/  UMOV UR50, 0x20 ;  /* 0x0000002000327882 */ /* 0x000fe20000000000 */
[----:B------:R-:W-:Y:S01]  /*59e0*/  MOV R15, UR52 ;  /* 0x00000034000f7c02 */ /* 0x000fe20008000f00 */
[----:B------:R-:W-:Y:S01]  /*59f0*/  UMOV UR51, UR11 ;  /* 0x0000000b00337c82 */ /* 0x000fe20008000000 */
[----:B------:R-:W-:Y:S01]  /*5a00*/  R2UR UR23, R2 ;  /* 0x00000000021772ca */ /* 0x000fe200000e0000 */
[----:B------:R-:W-:Y:S01]  /*5a10*/  UMOV UR49, UR9 ;  /* 0x0000000900317c82 */ /* 0x000fe20008000000 */
[----:B------:R-:W-:Y:S01]  /*5a20*/  IADD3 R2, P1, R10, 0xf0, RZ ;  /* 0x000000f00a027810 */ /* 0x000fe20007f3e0ff */
[----:B------:R-:W-:Y:S01]  /*5a30*/  UIADD3 UR56, UR8, 0x3000, URZ ;  /* 0x0000300008387890 */ /* 0x000fe2000fffe03f */
[----:B------:R-:W-:-:S02]  /*5a40*/  UMOV UR58, 0x30 ;  /* 0x00000030003a7882 */ /* 0x000fc40000000000 */
[----:B------:R-:W-:Y:S01]  /*5a50*/  R2UR UR40, R2 ;  /* 0x00000000022872ca */ /* 0x000fe200000e0000 */
[----:B-1----:R-:W-:Y:S01]  /*5a60*/  IMAD.X R3, RZ, RZ, R11, P1 ;  /* 0x000000ffff037224 */ /* 0x002fe200008e060b */
[----:B------:R-:W-:Y:S01]  /*5a70*/  UMOV UR60, UR12 ;  /* 0x0000000c003c7c82 */ /* 0x000fe20008000000 */
[----:B------:R-:W-:Y:S01]  /*5a80*/  UMOV UR59, UR11 ;  /* 0x0000000b003b7c82 */ /* 0x000fe20008000000 */
[----:B------:R-:W-:Y:S02]  /*5a90*/  UMOV UR57, UR9 ;  /* 0x0000000900397c82 */ /* 0x000fe40008000000 */
        /* <DEDUP_REMOVED lines=35> */
[----:B------:R4:W-:Y:S01]  /*5cd0*/  UTMALDG.4D [UR56], [UR30], desc[UR46] ;  /* 0x00002e381e0075b4 */ /* 0x0009e20008019000 */
[----:B-1----:R-:W-:Y:S01]  /*5ce0*/  UMOV UR10, 0x40 ;  /* 0x00000040000a7882 */ /* 0x002fe20000000000 */
[----:B--2---:R-:W-:-:S02]  /*5cf0*/  R2UR UR20, R13 ;  /* 0x000000000d1472ca */ /* 0x004fc400000e0000 */
[----:B------:R-:W1:Y:S01]  /*5d00*/  LDC R13, c[0x0][0x280] ;  /* 0x0000a000ff0d7b82 */ /* 0x000e620000000800 */
[----:B------:R-:W-:Y:S01]  /*5d10*/  R2UR UR21, R12 ;  /* 0x000000000c1572ca */ /* 0x000fe200000e0000 */
[----:B------:R-:W-:Y:S01]  /*5d20*/  IMAD.MOV.U32 R12, RZ, RZ, RZ ;  /* 0x000000ffff0c7224 */ /* 0x000fe200078e00ff */
[----:B---3--:R-:W-:Y:S01]  /*5d30*/  R2UR UR53, R14 ;  /* 0x000000000e3572ca */ /* 0x008fe200000e0000 */
[----:B------:R-:W-:Y:S01]  /*5d40*/  UIADD3 UR48, UR8, 0x4000, URZ ;  /* 0x0000400008307890 */ /* 0x000fe2000fffe03f */
[----:B------:R-:W-:Y:S01]  /*5d50*/  R2UR UR52, R15 ;  /* 0x000000000f3472ca */ /* 0x000fe200000e0000 */
[----:B------:R-:W-:Y:S01]  /*5d60*/  UIADD3 UR8, UR8, 0xa000, URZ ;  /* 0x0000a00008087890 */ /* 0x000fe2000fffe03f */
[----:B------:R-:W-:-:S07]  /*5d70*/  R2UR UR50, R16 ;  /* 0x00000000103272ca */ /* 0x000fce00000e0000 */
[----:B------:R-:W-:Y:S01]  /*5d80*/  UMOV UR37, UR21 ;  /* 0x0000001500257c82 */ /* 0x000fe20008000000 */
[----:B------:R-:W-:-:S05]  /*5d90*/  UMOV UR13, UR21 ;  /* 0x00000015000d7c82 */ /* 0x000fca0008000000 */
[----:B------:R4:W-:Y:S01]  /*5da0*/  UTMALDG.4D [UR48], [UR30], desc[UR46] ;  /* 0x00002e301e0075b4 */ /* 0x0009e20008019000 */
[----:B-1----:R-:W-:Y:S01]  /*5db0*/  ISETP.GE.AND P1, PT, R13, 0x41, PT ;  /* 0x000000410d00780c */ /* 0x002fe20003f26270 */
[----:B------:R4:W-:Y:S01]  /*5dc0*/  UTMALDG.4D [UR40], [UR30], desc[UR46] ;  /* 0x00002e281e0075b4 */ /* 0x0009e20008019000 */
[----:B------:R4:W-:Y:S01]  /*5dd0*/  UTMALDG.4D [UR24], [UR22], desc[UR46] ;  /* 0x00002e18160075b4 */ /* 0x0009e20008019000 */
[----:B------:R4:W-:Y:S01]  /*5de0*/  UTMALDG.4D [UR32], [UR22], desc[UR46] ;  /* 0x00002e20160075b4 */ /* 0x0009e20008019000 */
[----:B------:R4:W-:Y:S09]  /*5df0*/  UTMALDG.4D [UR8], [UR22], desc[UR46] ;  /* 0x00002e08160075b4 */ /* 0x0009f20008019000 */
[----:B----4-:R-:W-:Y:S05]  /*5e00*/  @!P1 BRA `(.L_x_286) ;  /* 0x0000001000709947 */ /* 0x010fea0003800000 */
        /* <DEDUP_REMOVED lines=9> */
[----:B------:R-:W-:Y:S02]  /*5ea0*/  VIMNMX R4, R4, 0x1, !PT ;  /* 0x0000000104047848 */ /* 0x000fe40007fe0100 */
[----:B-1----:R-:W-:Y:S02]  /*5eb0*/  LOP3.LUT R13, R17, 0x1f, RZ, 0xc0, !PT ;  /* 0x0000001f110d7812 */ /* 0x002fe400078ec0ff */
[----:B------:R-:W-:Y:S01]  /*5ec0*/  LOP3.LUT R17, R4, 0x1, RZ, 0xc0, !PT ;  /* 0x0000000104117812 */ /* 0x000fe200078ec0ff */
[----:B------:R-:W-:Y:S06]  /*5ed0*/  @!P1 BRA `(.L_x_287) ;  /* 0x0000000800d49947 */ /* 0x000fec0003800000 */
[----:B------:R-:W-:Y:S02]  /*5ee0*/  IMAD.IADD R18, R4, 0x1, -R17 ;  /* 0x0000000104127824 */ /* 0x000fe400078e0a11 */
[----:B------:R-:W-:Y:S02]  /*5ef0*/  IMAD.MOV.U32 R9, RZ, RZ, 0x1 ;  /* 0x00000001ff097424 */ /* 0x000fe400078e00ff */
[----:B------:R-:W-:-:S07]  /*5f00*/  IMAD.MOV.U32 R16, RZ, RZ, RZ ;  /* 0x000000ffff107224 */ /* 0x000fce00078e00ff */
.L_x_296:
[----:B------:R-:W-:-:S04]  /*5f10*/  SHF.L.U32 R20, R9, 0x1f, RZ ;  /* 0x0000001f09147819 */ /* 0x000fc800000006ff */
[----:B-1----:R-:W1:Y:S02]  /*5f20*/  SYNCS.PHASECHK.TRANS64.TRYWAIT P1, [R0+URZ+0x26840], R20 ;  /* 0x02684014000075a7 */ /* 0x002e64000802017f */
[----:B-123--:R-:W-:Y:S05]  /*5f30*/  @!P1 BRA `(.L_x_288) ;  /* 0x0000001800309947 */ /* 0x00efea0003800000 */
.L_x_313:
[----:B------:R-:W-:Y:S05]  /*5f40*/  @P0 BRA `(.L_x_289) ;  /* 0x0000000000140947 */ /* 0x000fea0003800000 */
[----:B------:R-:W-:Y:S01]  /*5f50*/  ISETP.NE.AND P1, PT, R13, RZ, PT ;  /* 0x000000ff0d00720c */ /* 0x000fe20003f25270 */
[----:B------:R-:W-:-:S04]  /*5f60*/  IMAD.MOV.U32 R3, RZ, RZ, 0x3100 ;  /* 0x00003100ff037424 */ /* 0x000fc800078e00ff */
[----:B------:R2:W-:Y:S08]  /*5f70*/  SYNCS.ARRIVE.TRANS64 RZ, [R0+URZ+0x26830], R3 ;  /* 0x0268300300ff79a7 */ /* 0x0005f0000800003f */
[----:B------:R-:W-:Y:S05]  /*5f80*/  @!P1 BRA `(.L_x_289) ;  /* 0x0000000000049947 */ /* 0x000fea0003800000 */
[----:B------:R-:W-:Y:S01]  /*5f90*/  BPT.TRAP 0x1 ;  /* 0x000000040000795c */ /* 0x000fe20000300000 */
.L_x_289:
        /* <DEDUP_REMOVED lines=42> */
.L_x_314:
[----:B------:R-:W-:Y:S05]  /*6240*/  @P0 BRA `(.L_x_291) ;  /* 0x0000000000140947 */ /* 0x000fea0003800000 */
[----:B------:R-:W-:Y:S01]  /*6250*/  ISETP.NE.AND P1, PT, R13, RZ, PT ;  /* 0x000000ff0d00720c */ /* 0x000fe20003f25270 */
[----:B------:R-:W-:-:S04]  /*6260*/  IMAD.MOV.U32 R3, RZ, RZ, 0x3100 ;  /* 0x00003100ff037424 */ /* 0x000fc800078e00ff */
[----:B------:R3:W-:Y:S08]  /*6270*/  SYNCS.ARRIVE.TRANS64 RZ, [R0+URZ+0x26818], R3 ;  /* 0x0268180300ff79a7 */ /* 0x0007f0000800003f */
[----:B------:R-:W-:Y:S05]  /*6280*/  @!P1 BRA `(.L_x_291) ;  /* 0x0000000000049947 */ /* 0x000fea0003800000 */
[----:B------:R-:W-:Y:S01]  /*6290*/  BPT.TRAP 0x1 ;  /* 0x000000040000795c */ /* 0x000fe20000300000 */
.L_x_291:
        /* <DEDUP_REMOVED lines=34> */
.L_x_315:
[----:B-123--:R-:W-:Y:S01]  /*64c0*/  SHF.R.S32.HI R20, RZ, 0x1f, R19 ;  /* 0x0000001fff147819 */ /* 0x00efe20000011413 */
[----:B------:R-:W-:Y:S06]  /*64d0*/  @P0 BRA `(.L_x_293) ;  /* 0x0000000000140947 */ /* 0x000fec0003800000 */
[----:B------:R-:W-:Y:S01]  /*64e0*/  ISETP.NE.AND P1, PT, R13, RZ, PT ;  /* 0x000000ff0d00720c */ /* 0x000fe20003f25270 */
[----:B------:R-:W-:-:S04]  /*64f0*/  IMAD.MOV.U32 R21, RZ, RZ, 0x3100 ;  /* 0x00003100ff157424 */ /* 0x000fc800078e00ff */
[----:B------:R1:W-:Y:S08]  /*6500*/  SYNCS.ARRIVE.TRANS64 RZ, [R0+URZ+0x26838], R21 ;  /* 0x0268381500ff79a7 */ /* 0x0003f0000800003f */
[----:B------:R-:W-:Y:S05]  /*6510*/  @!P1 BRA `(.L_x_293) ;  /* 0x0000000000049947 */ /* 0x000fea0003800000 */
[----:B------:R-:W-:Y:S01]  /*6520*/  BPT.TRAP 0x1 ;  /* 0x000000040000795c */ /* 0x000fe20000300000 */
.L_x_293:
        /* <DEDUP_REMOVED lines=38> */
.L_x_317:
[----:B------:R-:W-:Y:S05]  /*6790*/  @P0 BRA `(.L_x_295) ;  /* 0x0000000000140947 */ /* 0x000fea0003800000 */
[----:B------:R-:W-:Y:S01]  /*67a0*/  ISETP.NE.AND P1, PT, R13, RZ, PT ;  /* 0x000000ff0d00720c */ /* 0x000fe20003f25270 */
[----:B--2---:R-:W-:-:S04]  /*67b0*/  IMAD.MOV.U32 R5, RZ, RZ, 0x3100 ;  /* 0x00003100ff057424 */ /* 0x004fc800078e00ff */
[----:B------:R3:W-:Y:S08]  /*67c0*/  SYNCS.ARRIVE.TRANS64 RZ, [R0+URZ+0x26810], R5 ;  /* 0x0268100500ff79a7 */ /* 0x0007f0000800003f */
[----:B------:R-:W-:Y:S05]  /*67d0*/  @!P1 BRA `(.L_x_295) ;  /* 0x0000000000049947 */ /* 0x000fea0003800000 */
[----:B------:R-:W-:Y:S01]  /*67e0*/  BPT.TRAP 0x1 ;  /* 0x000000040000795c */ /* 0x000fe20000300000 */
.L_x_295:
        /* <DEDUP_REMOVED lines=36> */
.L_x_287:
[----:B------:R-:W-:-:S13]  /*6a30*/  ISETP.NE.AND P1, PT, R17, RZ, PT ;  /* 0x000000ff1100720c */ /* 0x000fda0003f25270 */
[----:B------:R-:W-:Y:S05]  /*6a40*/  @!P1 BRA `(.L_x_286) ;  /* 0x0000000400609947 */ /* 0x000fea0003800000 */
[----:B------:R-:W-:-:S04]  /*6a50*/  SHF.L.U32 R7, R9, 0x1f, RZ ;  /* 0x0000001f09077819 */ /* 0x000fc800000006ff */
[----:B------:R-:W2:Y:S02]  /*6a60*/  SYNCS.PHASECHK.TRANS64.TRYWAIT P1, [R0+URZ+0x26840], R7 ;  /* 0x02684007000075a7 */ /* 0x000ea4000802017f */
[----:B--2---:R-:W-:Y:S05]  /*6a70*/  @!P1 BRA `(.L_x_297) ;  /* 0x0000000c00b49947 */ /* 0x004fea0003800000 */
.L_x_318:
[----:B------:R-:W-:Y:S05]  /*6a80*/  @P0 BRA `(.L_x_298) ;  /* 0x0000000000140947 */ /* 0x000fea0003800000 */
[----:B------:R-:W-:Y:S01]  /*6a90*/  ISETP.NE.AND P1, PT, R13, RZ, PT ;  /* 0x000000ff0d00720c */ /* 0x000fe20003f25270 */
[----:B------:R-:W-:-:S04]  /*6aa0*/  IMAD.MOV.U32 R5, RZ, RZ, 0x3100 ;  /* 0x00003100ff057424 */ /* 0x000fc800078e00ff */
[----:B------:R3:W-:Y:S08]  /*6ab0*/  SYNCS.ARRIVE.TRANS64 RZ, [R0+URZ+0x26830], R5 ;  /* 0x0268300500ff79a7 */ /* 0x0007f0000800003f */
[----:B------:R-:W-:Y:S05]  /*6ac0*/  @!P1 BRA `(.L_x_298) ;  /* 0x0000000000049947 */ /* 0x000fea0003800000 */
[----:B------:R-:W-:Y:S01]  /*6ad0*/  BPT.TRAP 0x1 ;  /* 0x000000040000795c */ /* 0x000fe20000300000 */
.L_x_298:
        /* <DEDUP_REMOVED lines=40> */
.L_x_319:
[----:B------:R-:W-:Y:S05]  /*6d60*/  @P0 BRA `(.L_x_300) ;  /* 0x0000000000140947 */ /* 0x000fea0003800000 */
[----:B------:R-:W-:Y:S01]  /*6d70*/  ISETP.NE.AND P0, PT, R13, RZ, PT ;  /* 0x000000ff0d00720c */ /* 0x000fe20003f05270 */
[----:B------:R-:W-:-:S04]  /*6d80*/  IMAD.MOV.U32 R5, RZ, RZ, 0x3100 ;  /* 0x00003100ff057424 */ /* 0x000fc800078e00ff */
[----:B------:R4:W-:Y:S08]  /*6d90*/  SYNCS.ARRIVE.TRANS64 RZ, [R0+URZ+0x26818], R5 ;  /* 0x0268180500ff79a7 */ /* 0x0009f0000800003f */
[----:B------:R-:W-:Y:S05]  /*6da0*/  @!P0 BRA `(.L_x_300) ;  /* 0x0000000000048947 */ /* 0x000fea0003800000 */
[----:B------:R-:W-:Y:S01]  /*6db0*/  BPT.TRAP 0x1 ;  /* 0x000000040000795c */ /* 0x000fe20000300000 */
.L_x_300:
        /* <DEDUP_REMOVED lines=33> */
.L_x_286:
[----:B------:R-:W4:Y:S01]  /*6fd0*/  S2R R2, SR_TID.X ;  /* 0x0000000000027919 */ /* 0x000f220000002100 */
[----:B------:R-:W-:Y:S01]  /*6fe0*/  IMAD R3, R12, 0x8, R0 ;  /* 0x000000080c037824 */ /* 0x000fe200078e0200 */
[----:B----4-:R-:W-:Y:S02]  /*6ff0*/  LOP3.LUT R4, R2, 0x7f, RZ, 0xc0, !PT ;  /* 0x0000007f02047812 */ /* 0x010fe400078ec0ff */
[----:B------:R-:W-:Y:S02]  /*7000*/  SHF.L.U32 R2, R9, 0x1f, RZ ;  /* 0x0000001f09027819 */ /* 0x000fe400000006ff */
[----:B------:R-:W-:Y:S02]  /*7010*/  ISETP.NE.AND P1, PT, R4, RZ, PT ;  /* 0x000000ff0400720c */ /* 0x000fe40003f25270 */
[----:B------:R-:W4:Y:S02]  /*7020*/  SYNCS.PHASECHK.TRANS64.TRYWAIT P0, [R3+URZ+0x26840], R2 ;  /* 0x02684002030075a7 */ /* 0x000f24000800017f */
[----:B----4-:R-:W-:Y:S09]  /*7030*/  @!P0 BRA `(.L_x_301) ;  /* 0x00000008006c8947 */ /* 0x010ff20003800000 */
.L_x_320:
[----:B------:R-:W-:Y:S05]  /*7040*/  @P1 BRA `(.L_x_302) ;  /* 0x0000000000181947 */ /* 0x000fea0003800000 */
[----:B------:R-:W5:Y:S01]  /*7050*/  S2R R4, SR_TID.X ;  /* 0x0000000000047919 */ /* 0x000f620000002100 */
[----:B----4-:R-:W-:-:S04]  /*7060*/  IMAD.MOV.U32 R2, RZ, RZ, 0x3100 ;  /* 0x00003100ff027424 */ /* 0x010fc800078e00ff */
[----:B------:R4:W-:Y:S01]  /*7070*/  SYNCS.ARRIVE.TRANS64 RZ, [R3+URZ+0x26830], R2 ;  /* 0x0268300203ff79a7 */ /* 0x0009e2000800003f */
[----:B-----5:R-:W-:-:S13]  /*7080*/  LOP3.LUT P0, RZ, R4, 0x1f, RZ, 0xc0, !PT ;  /* 0x0000001f04ff7812 */ /* 0x020fda000780c0ff */
[----:B----4-:R-:W-:Y:S05]  /*7090*/  @!P0 BRA `(.L_x_302) ;  /* 0x0000000000048947 */ /* 0x010fea0003800000 */
[----:B------:R-:W-:Y:S01]  /*70a0*/  BPT.TRAP 0x1 ;  /* 0x000000040000795c */ /* 0x000fe20000300000 */
.L_x_302:
        /* <DEDUP_REMOVED lines=47> */
.L_x_283:
[----:B------:R-:W-:Y:S05]  /*73a0*/  BSYNC B0 ;  /* 0x0000000000007941 */ /* 0x000fea0003800000 */
.L_x_282:
[----:B------:R-:W-:-:S03]  /*73b0*/  UMOV UR5, 0xffffffff ;  /* 0xffffffff00057882 */ /* 0x000fc60000000000 */
[----:B------:R-:W-:Y:S05]  /*73c0*/  BRA.DIV UR5, `(.L_x_303) ;  /* 0x00000006059c7947 */ /* 0x000fea000b800000 */
[----:B------:R-:W-:-:S13]  /*73d0*/  ELECT P0, URZ, PT ;  /* 0x00000000003f782f */ /* 0x000fda0003800000 */
.L_x_323:
[----:B------:R-:W-:Y:S05]  /*73e0*/  @!P0 BRA `(.L_x_236) ;  /* 0x0000000000848947 */ /* 0x000fea0003800000 */
[----:B------:R-:W-:-:S06]  /*73f0*/  ULOP3.LUT UR5, UR38, 0x2, URZ, 0xfc, !UPT ;  /* 0x0000000226057892 */ /* 0x000fcc000f8efc3f */
[----:B------:R-:W-:-:S05]  /*7400*/  IMAD.U32 R2, RZ, RZ, UR5 ;  /* 0x00000005ff027e24 */ /* 0x000fca000f8e00ff */
[----:B------:R-:W-:-:S13]  /*7410*/  ISETP.NE.AND P0, PT, R2, 0x3, PT ;  /* 0x000000030200780c */ /* 0x000fda0003f05270 */
[----:B------:R-:W-:Y:S05]  /*7420*/  @!P0 BRA `(.L_x_304) ;  /* 0x0000000000048947 */ /* 0x000fea0003800000 */
[----:B------:R-:W-:Y:S01]  /*7430*/  BPT.TRAP 0x1 ;  /* 0x000000040000795c */ /* 0x000fe20000300000 */
.L_x_304:
        /* <DEDUP_REMOVED lines=15> */
.L_x_324:
[----:B------:R-:W2:Y:S02]  /*7530*/  SYNCS.PHASECHK.TRANS64.TRYWAIT P1, [R3+URZ], R2 ;  /* 0x00000002030075a7 */ /* 0x000ea4000802017f */
[----:B--2---:R-:W-:Y:S05]  /*7540*/  @!P1 BRA `(.L_x_306) ;  /* 0x0000000400749947 */ /* 0x004fea0003800000 */
.L_x_325:
[----:B------:R-:W-:Y:S05]  /*7550*/  @!P0 BRA `(.L_x_307) ;  /* 0x0000000000048947 */ /* 0x000fea0003800000 */
[----:B------:R-:W-:Y:S01]  /*7560*/  BPT.TRAP 0x1 ;  /* 0x000000040000795c */ /* 0x000fe20000300000 */
.L_x_307:
[----:B--2---:R-:W-:-:S04]  /*7570*/  VIADD R3, R7, 0x26840 ;  /* 0x0002684007037836 */ /* 0x004fc80000000000 */
[----:B------:R-:W-:-:S04]  /*7580*/  IMAD R0, R0, 0x8, R3 ;  /* 0x0000000800007824 */ /* 0x000fc800078e0203 */
[----:B------:R-:W2:Y:S02]  /*7590*/  SYNCS.PHASECHK.TRANS64.TRYWAIT P0, [R0+URZ], R5 ;  /* 0x00000005000075a7 */ /* 0x000ea4000800017f */
[----:B--2---:R-:W-:Y:S05]  /*75a0*/  @!P0 BRA `(.L_x_308) ;  /* 0x0000000400708947 */ /* 0x004fea0003800000 */
.L_x_326:
[----:B------:R-:W-:-:S07]  /*75b0*/  IMAD R3, R4, 0x8, R3 ;  /* 0x0000000804037824 */ /* 0x000fce00078e0203 */
.L_x_309:
[----:B---3--:R3:W4:Y:S02]  /*75c0*/  SYNCS.PHASECHK.TRANS64.TRYWAIT P0, [R3+URZ], R2 ;  /* 0x00000002030075a7 */ /* 0x008724000800017f */
[----:B----4-:R-:W-:Y:S05]  /*75d0*/  @!P0 NANOSLEEP.SYNCS 0x989680 ;  /* 0x009896800000895d */ /* 0x010fea0003900000 */
[----:B------:R-:W4:Y:S02]  /*75e0*/  @!P0 SYNCS.PHASECHK.TRANS64 P0, [R3+URZ], R2 ;  /* 0x00000002030085a7 */ /* 0x000f24000800007f */
[----:B----4-:R-:W-:Y:S05]  /*75f0*/  @!P0 BRA `(.L_x_309) ;  /* 0xfffffffc00f08947 */ /* 0x010fea000383ffff */
.L_x_236:
[----:B------:R-:W-:Y:S05]  /*7600*/  BSYNC B6 ;  /* 0x0000000000067941 */ /* 0x000fea0003800000 */
.L_x_233:
[----:B------:R-:W-:Y:S05]  /*7610*/  EXIT ;  /* 0x000000000000794d */ /* 0x000fea0003800000 */
.L_x_241:
[----:B------:R-:W-:Y:S02]  /*7620*/  IMAD.MOV.U32 R13, RZ, RZ, R16 ;  /* 0x000000ffff0d7224 */ /* 0x000fe400078e0010 */
[----:B------:R-:W-:Y:S02]  /*7630*/  IMAD.MOV.U32 R12, RZ, RZ, RZ ;  /* 0x000000ffff0c7224 */ /* 0x000fe400078e00ff */
[----:B------:R-:W-:Y:S02]  /*7640*/  IMAD.MOV.U32 R11, RZ, RZ, 0x1f ;  /* 0x0000001fff0b7424 */ /* 0x000fe400078e00ff */
[----:B------:R-:W-:-:S07]  /*7650*/  IMAD.MOV.U32 R15, RZ, RZ, -0x1 ;  /* 0xffffffffff0f7424 */ /* 0x000fce00078e00ff */
[----:B------:R-:W-:Y:S05]  /*7660*/  WARPSYNC.COLLECTIVE R15, `(.L_x_310) ;  /* 0x000000000f087348 */ /* 0x000fea0003c00000 */
[----:B------:R1:W2:Y:S02]  /*7670*/  SHFL.IDX P6, R14, R13, R12, R11 ;  /* 0x0000000c0d0e7389 */ /* 0x0002a400000c000b */
[----:B-12---:R-:W-:Y:S01]  /*7680*/  ENDCOLLECTIVE ;  /* 0x000000000000791b */ /* 0x006fe20003800000 */
.L_x_310:
[----:B------:R-:W-:Y:S05]  /*7690*/  BRA `(.L_x_311) ;  /* 0xffffff9400247947 */ /* 0x000fea000383ffff */
.L_x_243:
[----:B--2---:R2:W3:Y:S02]  /*76a0*/  SYNCS.PHASECHK.TRANS64.TRYWAIT P1, [R18+URZ+0x26800], R5 ;  /* 0x02680005120075a7 */ /* 0x0044e4000802017f */
[----:B---3--:R-:W-:Y:S05]  /*76b0*/  @!P1 NANOSLEEP.SYNCS 0x989680 ;  /* 0x009896800000995d */ /* 0x008fea0003900000 */
[----:B------:R-:W3:Y:S02]  /*76c0*/  @!P1 SYNCS.PHASECHK.TRANS64 P1, [R18+URZ+0x26800], R5 ;  /* 0x02680005120095a7 */ /* 0x000ee4000802007f */
[----:B---3--:R-:W-:Y:S05]  /*76d0*/  @!P1 BRA `(.L_x_243) ;  /* 0xfffffffc00f09947 */ /* 0x008fea000383ffff */
[----:B------:R-:W-:Y:S05]  /*76e0*/  BRA `(.L_x_242) ;  /* 0xffffff94004c7947 */ /* 0x000fea000383ffff */
.L_x_249:
[----:B---3--:R-:W-:-:S04]  /*76f0*/  IMAD.U32 R5, RZ, RZ, UR8 ;  /* 0x00000008ff057e24 */ /* 0x008fc8000f8e00ff */
[----:B------:R3:W1:Y:S03]  /*7700*/  SYNCS.PHASECHK.TRANS64.TRYWAIT P1, [R5+URZ+0x26810], R22 ;  /* 0x02681016050075a7 */ /* 0x000666000802017f */
[----:B-1----:R-:W-:Y:S05]  /*7710*/  @!P1 NANOSLEEP.SYNCS 0x989680 ;  /* 0x009896800000995d */ /* 0x002fea0003900000 */
[----:B------:R-:W1:Y:S02]  /*7720*/  @!P1 SYNCS.PHASECHK.TRANS64 P1, [R5+URZ+0x26810], R22 ;  /* 0x02681016050095a7 */ /* 0x000e64000802007f */
[----:B-1----:R-:W-:Y:S05]  /*7730*/  @!P1 BRA `(.L_x_249) ;  /* 0xfffffffc00ec9947 */ /* 0x002fea000383ffff */
[----:B------:R-:W-:Y:S05]  /*7740*/  BRA `(.L_x_248) ;  /* 0xffffffa000787947 */ /* 0x000fea000383ffff */
.L_x_253:
[----:B------:R-:W-:-:S04]  /*7750*/  IMAD.U32 R121, RZ, RZ, UR8 ;  /* 0x00000008ff797e24 */ /* 0x000fc8000f8e00ff */
[----:B------:R1:W1:Y:S03]  /*7760*/  SYNCS.PHASECHK.TRANS64.TRYWAIT P1, [R121+URZ+0x26830], R22 ;  /* 0x02683016790075a7 */ /* 0x000266000802017f */
[----:B-1----:R-:W-:Y:S05]  /*7770*/  @!P1 NANOSLEEP.SYNCS 0x989680 ;  /* 0x009896800000995d */ /* 0x002fea0003900000 */
[----:B------:R-:W1:Y:S02]  /*7780*/  @!P1 SYNCS.PHASECHK.TRANS64 P1, [R121+URZ+0x26830], R22 ;  /* 0x02683016790095a7 */ /* 0x000e64000802007f */
[----:B-1----:R-:W-:Y:S05]  /*7790*/  @!P1 BRA `(.L_x_253) ;  /* 0xfffffffc00ec9947 */ /* 0x002fea000383ffff */
[----:B------:R-:W-:Y:S05]  /*77a0*/  BRA `(.L_x_252) ;  /* 0xffffffa400847947 */ /* 0x000fea000383ffff */
.L_x_284:
[----:B-1----:R1:W2:Y:S02]  /*77b0*/  SYNCS.PHASECHK.TRANS64.TRYWAIT P0, [R0+URZ+0x26820], R3 ;  /* 0x02682003000075a7 */ /* 0x0022a4000800017f */
[----:B--2---:R-:W-:Y:S05]  /*77c0*/  @!P0 NANOSLEEP.SYNCS 0x989680 ;  /* 0x009896800000895d */ /* 0x004fea0003900000 */
[----:B------:R-:W2:Y:S02]  /*77d0*/  @!P0 SYNCS.PHASECHK.TRANS64 P0, [R0+URZ+0x26820], R3 ;  /* 0x02682003000085a7 */ /* 0x000ea4000800007f */
[----:B--2---:R-:W-:Y:S05]  /*77e0*/  @!P0 BRA `(.L_x_284) ;  /* 0xfffffffc00f08947 */ /* 0x004fea000383ffff */
[----:B------:R-:W-:Y:S05]  /*77f0*/  BRA `(.L_x_312) ;  /* 0xffffffdc007c7947 */ /* 0x000fea000383ffff */
.L_x_288:
[----:B-1----:R1:W2:Y:S02]  /*7800*/  SYNCS.PHASECHK.TRANS64.TRYWAIT P1, [R0+URZ+0x26840], R20 ;  /* 0x02684014000075a7 */ /* 0x0022a4000802017f */
[----:B--2---:R-:W-:Y:S05]  /*7810*/  @!P1 NANOSLEEP.SYNCS 0x989680 ;  /* 0x009896800000995d */ /* 0x004fea0003900000 */
[----:B------:R-:W2:Y:S02]  /*7820*/  @!P1 SYNCS.PHASECHK.TRANS64 P1, [R0+URZ+0x26840], R20 ;  /* 0x02684014000095a7 */ /* 0x000ea4000802007f */
[----:B--2---:R-:W-:Y:S05]  /*7830*/  @!P1 BRA `(.L_x_288) ;  /* 0xfffffffc00f09947 */ /* 0x004fea000383ffff */
[----:B------:R-:W-:Y:S05]  /*7840*/  BRA `(.L_x_313) ;  /* 0xffffffe400bc7947 */ /* 0x000fea000383ffff */
.L_x_290:
[----:B--2---:R2:W3:Y:S02]  /*7850*/  SYNCS.PHASECHK.TRANS64.TRYWAIT P1, [R0+URZ+0x26828], R20 ;  /* 0x02682814000075a7 */ /* 0x0044e4000802017f */
[----:B---3--:R-:W-:Y:S05]  /*7860*/  @!P1 NANOSLEEP.SYNCS 0x989680 ;  /* 0x009896800000995d */ /* 0x008fea0003900000 */
[----:B------:R-:W3:Y:S02]  /*7870*/  @!P1 SYNCS.PHASECHK.TRANS64 P1, [R0+URZ+0x26828], R20 ;  /* 0x02682814000095a7 */ /* 0x000ee4000802007f */
[----:B---3--:R-:W-:Y:S05]  /*7880*/  @!P1 BRA `(.L_x_290) ;  /* 0xfffffffc00f09947 */ /* 0x008fea000383ffff */
[----:B------:R-:W-:Y:S05]  /*7890*/  BRA `(.L_x_314) ;  /* 0xffffffe800687947 */ /* 0x000fea000383ffff */
.L_x_292:
[----:B---3--:R3:W4:Y:S02]  /*78a0*/  SYNCS.PHASECHK.TRANS64.TRYWAIT P1, [R0+URZ+0x26848], R20 ;  /* 0x02684814000075a7 */ /* 0x008724000802017f */
[----:B----4-:R-:W-:Y:S05]  /*78b0*/  @!P1 NANOSLEEP.SYNCS 0x989680 ;  /* 0x009896800000995d */ /* 0x010fea0003900000 */
[----:B------:R-:W4:Y:S02]  /*78c0*/  @!P1 SYNCS.PHASECHK.TRANS64 P1, [R0+URZ+0x26848], R20 ;  /* 0x02684814000095a7 */ /* 0x000f24000802007f */
[----:B----4-:R-:W-:Y:S05]  /*78d0*/  @!P1 BRA `(.L_x_292) ;  /* 0xfffffffc00f09947 */ /* 0x010fea000383ffff */
[----:B------:R-:W-:Y:S05]  /*78e0*/  BRA `(.L_x_315) ;  /* 0xffffffe800f47947 */ /* 0x000fea000383ffff */
.L_x_294:
[----:B------:R-:W-:-:S07]  /*78f0*/  SHF.L.U32 R5, R9, 0x1f, RZ ;  /* 0x0000001f09057819 */ /* 0x000fce00000006ff */
.L_x_316:
[----:B--2---:R2:W3:Y:S02]  /*7900*/  SYNCS.PHASECHK.TRANS64.TRYWAIT P1, [R0+URZ+0x26820], R5 ;  /* 0x02682005000075a7 */ /* 0x0044e4000802017f */
[----:B---3--:R-:W-:Y:S05]  /*7910*/  @!P1 NANOSLEEP.SYNCS 0x989680 ;  /* 0x009896800000995d */ /* 0x008fea0003900000 */
[----:B------:R-:W3:Y:S02]  /*7920*/  @!P1 SYNCS.PHASECHK.TRANS64 P1, [R0+URZ+0x26820], R5 ;  /* 0x02682005000095a7 */ /* 0x000ee4000802007f */
[----:B---3--:R-:W-:Y:S05]  /*7930*/  @!P1 BRA `(.L_x_316) ;  /* 0xfffffffc00f09947 */ /* 0x008fea000383ffff */
[----:B------:R-:W-:Y:S05]  /*7940*/  BRA `(.L_x_317) ;  /* 0xffffffec00907947 */ /* 0x000fea000383ffff */
.L_x_297:
[----:B--2---:R2:W3:Y:S02]  /*7950*/  SYNCS.PHASECHK.TRANS64.TRYWAIT P1, [R0+URZ+0x26840], R7 ;  /* 0x02684007000075a7 */ /* 0x0044e4000802017f */
[----:B---3--:R-:W-:Y:S05]  /*7960*/  @!P1 NANOSLEEP.SYNCS 0x989680 ;  /* 0x009896800000995d */ /* 0x008fea0003900000 */
[----:B------:R-:W3:Y:S02]  /*7970*/  @!P1 SYNCS.PHASECHK.TRANS64 P1, [R0+URZ+0x26840], R7 ;  /* 0x02684007000095a7 */ /* 0x000ee4000802007f */
[----:B---3--:R-:W-:Y:S05]  /*7980*/  @!P1 BRA `(.L_x_297) ;  /* 0xfffffffc00f09947 */ /* 0x008fea000383ffff */
[----:B------:R-:W-:Y:S05]  /*7990*/  BRA `(.L_x_318) ;  /* 0xfffffff000387947 */ /* 0x000fea000383ffff */
.L_x_299:
[----:B---3--:R3:W4:Y:S02]  /*79a0*/  SYNCS.PHASECHK.TRANS64.TRYWAIT P1, [R0+URZ+0x26828], R7 ;  /* 0x02682807000075a7 */ /* 0x008724000802017f */
[----:B----4-:R-:W-:Y:S05]  /*79b0*/  @!P1 NANOSLEEP.SYNCS 0x989680 ;  /* 0x009896800000995d */ /* 0x010fea0003900000 */
[----:B------:R-:W4:Y:S02]  /*79c0*/  @!P1 SYNCS.PHASECHK.TRANS64 P1, [R0+URZ+0x26828], R7 ;  /* 0x02682807000095a7 */ /* 0x000f24000802007f */
[----:B----4-:R-:W-:Y:S05]  /*79d0*/  @!P1 BRA `(.L_x_299) ;  /* 0xfffffffc00f09947 */ /* 0x010fea000383ffff */
[----:B------:R-:W-:Y:S05]  /*79e0*/  BRA `(.L_x_319) ;  /* 0xfffffff000dc7947 */ /* 0x000fea000383ffff */
.L_x_301:
[----:B----4-:R4:W5:Y:S02]  /*79f0*/  SYNCS.PHASECHK.TRANS64.TRYWAIT P0, [R3+URZ+0x26840], R2 ;  /* 0x02684002030075a7 */ /* 0x010964000800017f */
[----:B-----5:R-:W-:Y:S05]  /*7a00*/  @!P0 NANOSLEEP.SYNCS 0x989680 ;  /* 0x009896800000895d */ /* 0x020fea0003900000 */
[----:B------:R-:W5:Y:S02]  /*7a10*/  @!P0 SYNCS.PHASECHK.TRANS64 P0, [R3+URZ+0x26840], R2 ;  /* 0x02684002030085a7 */ /* 0x000f64000800007f */
[----:B-----5:R-:W-:Y:S05]  /*7a20*/  @!P0 BRA `(.L_x_301) ;  /* 0xfffffffc00f08947 */ /* 0x020fea000383ffff */
[----:B------:R-:W-:Y:S05]  /*7a30*/  BRA `(.L_x_320) ;  /* 0xfffffff400807947 */ /* 0x000fea000383ffff */
.L_x_303:
[----:B------:R-:W-:Y:S01]  /*7a40*/  BSSY B0, `(.L_x_321) ;  /* 0x0000006000007945 */ /* 0x000fe20003800000 */
[----:B------:R-:W-:-:S07]  /*7a50*/  IMAD.MOV.U32 R15, RZ, RZ, -0x1 ;  /* 0xffffffffff0f7424 */ /* 0x000fce00078e00ff */
[----:B------:R-:W-:Y:S05]  /*7a60*/  WARPSYNC.COLLECTIVE R15, `(.L_x_322) ;  /* 0x000000000f0c7348 */ /* 0x000fea0003c00000 */
[----:B------:R-:W-:Y:S02]  /*7a70*/  ELECT P6, UR62, PT ;  /* 0x00000000003e782f */ /* 0x000fe400038c0000 */
[----:B------:R-:W-:Y:S01]  /*7a80*/  MOV R14, UR62 ;  /* 0x0000003e000e7c02 */ /* 0x000fe20008000f00 */
[----:B------:R-:W-:Y:S10]  /*7a90*/  ENDCOLLECTIVE ;  /* 0x000000000000791b */ /* 0x000ff40003800000 */
.L_x_322:
[----:B------:R-:W-:Y:S05]  /*7aa0*/  BSYNC B0 ;  /* 0x0000000000007941 */ /* 0x000fea0003800000 */
.L_x_321:
[----:B------:R-:W-:Y:S01]  /*7ab0*/  PLOP3.LUT P0, PT, P6, PT, PT, 0x80, 0x0 ;  /* 0x000000000000781c */ /* 0x000fe2000370f070 */
[----:B------:R-:W-:-:S12]  /*7ac0*/  BRA `(.L_x_323) ;  /* 0xfffffff800447947 */ /* 0x000fd8000383ffff */
.L_x_305:
[----:B-1----:R1:W2:Y:S02]  /*7ad0*/  SYNCS.PHASECHK.TRANS64.TRYWAIT P1, [R6+URZ], R5 ;  /* 0x00000005060075a7 */ /* 0x0022a4000802017f */
[----:B--2---:R-:W-:Y:S05]  /*7ae0*/  @!P1 NANOSLEEP.SYNCS 0x989680 ;  /* 0x009896800000995d */ /* 0x004fea0003900000 */
[----:B------:R-:W2:Y:S02]  /*7af0*/  @!P1 SYNCS.PHASECHK.TRANS64 P1, [R6+URZ], R5 ;  /* 0x00000005060095a7 */ /* 0x000ea4000802007f */
[----:B--2---:R-:W-:Y:S05]  /*7b00*/  @!P1 BRA `(.L_x_305) ;  /* 0xfffffffc00f09947 */ /* 0x004fea000383ffff */
[----:B------:R-:W-:Y:S05]  /*7b10*/  BRA `(.L_x_324) ;  /* 0xfffffff800847947 */ /* 0x000fea000383ffff */
.L_x_306:
[----:B--2---:R2:W3:Y:S02]  /*7b20*/  SYNCS.PHASECHK.TRANS64.TRYWAIT P1, [R3+URZ], R2 ;  /* 0x00000002030075a7 */ /* 0x0044e4000802017f */
[----:B---3--:R-:W-:Y:S05]  /*7b30*/  @!P1 NANOSLEEP.SYNCS 0x989680 ;  /* 0x009896800000995d */ /* 0x008fea0003900000 */
[----:B------:R-:W3:Y:S02]  /*7b40*/  @!P1 SYNCS.PHASECHK.TRANS64 P1, [R3+URZ], R2 ;  /* 0x00000002030095a7 */ /* 0x000ee4000802007f */
[----:B---3--:R-:W-:Y:S05]  /*7b50*/  @!P1 BRA `(.L_x_306) ;  /* 0xfffffffc00f09947 */ /* 0x008fea000383ffff */
[----:B------:R-:W-:Y:S05]  /*7b60*/  BRA `(.L_x_325) ;  /* 0xfffffff800787947 */ /* 0x000fea000383ffff */
.L_x_308:
[----:B--2---:R2:W3:Y:S02]  /*7b70*/  SYNCS.PHASECHK.TRANS64.TRYWAIT P0, [R0+URZ], R5 ;  /* 0x00000005000075a7 */ /* 0x0044e4000800017f */
[----:B---3--:R-:W-:Y:S05]  /*7b80*/  @!P0 NANOSLEEP.SYNCS 0x989680 ;  /* 0x009896800000895d */ /* 0x008fea0003900000 */
[----:B------:R-:W3:Y:S02]  /*7b90*/  @!P0 SYNCS.PHASECHK.TRANS64 P0, [R0+URZ], R5 ;  /* 0x00000005000085a7 */ /* 0x000ee4000800007f */
[----:B---3--:R-:W-:Y:S05]  /*7ba0*/  @!P0 BRA `(.L_x_308) ;  /* 0xfffffffc00f08947 */ /* 0x008fea000383ffff */
[----:B------:R-:W-:Y:S05]  /*7bb0*/  BRA `(.L_x_326) ;  /* 0xfffffff8007c7947 */ /* 0x000fea000383ffff */
.L_x_327:
        /* <DEDUP_REMOVED lines=12> */
.L_x_3297:


//--------------------- .text._ZN7cutlass13device_kernelIN5flash11enable_sm90INS1_16FlashAttnBwdSm90INS1_25CollectiveMainloopBwdSm90ILi2ELi2ELi2EN4cute5tupleIJNS5_1CILi1EEES8_S8_EEENS6_IJNS7_ILi64EEENS7_ILi128EEENS7_ILi96EEEEEENS_6half_tEfNS_4arch4Sm90ELb0ELb0ELb0ELb0ELb1ELb1ELb0ELb0ELi2ELi1ELi2ELi1ELb1EEENS1_24CollectiveEpilogueBwdGQAISD_fSG_Li256ELb0ELb1EEENS1_19SingleTileSchedulerILb0ELb0ELb0ELi128EEEEEEEEEvNT_6ParamsE --------------------------
	.section	.text._ZN7cutlass13device_kernelIN5flash11enable_sm90INS1_16FlashAttnBwdSm90INS1_25CollectiveMainloopBwdSm90ILi2ELi2ELi2EN4cute5tupleIJNS5_1CILi1EEES8_S8_EEENS6_IJNS7_ILi64EEENS7_ILi128EEENS7_ILi96EEEEEENS_6half_tEfNS_4arch4Sm90ELb0ELb0ELb0ELb0ELb1ELb1ELb0ELb0ELi2ELi1ELi2ELi1ELb1EEENS1_24CollectiveEpilogueBwdGQAISD_fSG_Li256ELb0ELb1EEENS1_19SingleTileSchedulerILb0ELb0ELb0ELi128EEEEEEEEEvNT_6ParamsE,"ax",@progbits
	.align	128
.text._ZN7cutlass13device_kernelIN5flash11enable_sm90INS1_16FlashAttnBwdSm90INS1_25CollectiveMainloopBwdSm90ILi2ELi2ELi2EN4cute5tupleIJNS5_1CILi1EEES8_S8_EEENS6_IJNS7_ILi64EEENS7_ILi128EEENS7_ILi96EEEEEENS_6half_tEfNS_4arch4Sm90ELb0ELb0ELb0ELb0ELb1ELb1ELb0ELb0ELi2ELi1ELi2ELi1ELb1EEENS1_24CollectiveEpilogueBwdGQAISD_fSG_Li256ELb0ELb1EEENS1_19SingleTileSchedulerILb0ELb0ELb0ELi128EEEEEEEEEvNT_6ParamsE:
        .type           _ZN7cutlass13device_kernelIN5flash11enable_sm90INS1_16FlashAttnBwdSm90INS1_25CollectiveMainloopBwdSm90ILi2ELi2ELi2EN4cute5tupleIJNS5_1CILi1EEES8_S8_EEENS6_IJNS7_ILi64EEENS7_ILi128EEENS7_ILi96EEEEEENS_6half_tEfNS_4arch4Sm90ELb0ELb0ELb0ELb0ELb1ELb1ELb0ELb0ELi2ELi1ELi2ELi1ELb1EEENS1_24CollectiveEpilogueBwdGQAISD_fSG_Li256ELb0ELb1EEENS1_19SingleTileSchedulerILb0ELb0ELb0ELi128EEEEEEEEEvNT_6ParamsE,@function
        .size           _ZN7cutlass13device_kernelIN5flash11enable_sm90INS1_16FlashAttnBwdSm90INS1_25CollectiveMainloopBwdSm90ILi2ELi2ELi2EN4cute5tupleIJNS5_1CILi1EEES8_S8_EEENS6_IJNS7_ILi64EEENS7_ILi128EEENS7_ILi96EEEEEENS_6half_tEfNS_4arch4Sm90ELb0ELb0ELb0ELb0ELb1ELb1ELb0ELb0ELi2ELi1ELi2ELi1ELb1EEENS1_24CollectiveEpilogueBwdGQAISD_fSG_Li256ELb0ELb1EEENS1_19SingleTileSchedulerILb0ELb0ELb0ELi128EEEEEEEEEvNT_6ParamsE,(.L_x_3298 - _ZN7cutlass13device_kernelIN5flash11enable_sm90INS1_16FlashAttnBwdSm90INS1_25CollectiveMainloopBwdSm90ILi2ELi2ELi2EN4cute5tupleIJNS5_1CILi1EEES8_S8_EEENS6_IJNS7_ILi64EEENS7_ILi128EEENS7_ILi96EEEEEENS_6half_tEfNS_4arch4Sm90ELb0ELb0ELb0ELb0ELb1ELb1ELb0ELb0ELi2ELi1ELi2ELi1ELb1EEENS1_24CollectiveEpilogueBwdGQAISD_fSG_Li256ELb0ELb1EEENS1_19SingleTileSchedulerILb0ELb0ELb0ELi128EEEEEEEEEvNT_6ParamsE)
        .other          _ZN7cutlass13device_kernelIN5flash11enable_sm90INS1_16FlashAttnBwdSm90INS1_25CollectiveMainloopBwdSm90ILi2ELi2ELi2EN4cute5tupleIJNS5_1CILi1EEES8_S8_EEENS6_IJNS7_ILi64EEENS7_ILi128EEENS7_ILi96EEEEEENS_6half_tEfNS_4arch4Sm90ELb0ELb0ELb0ELb0ELb1ELb1ELb0ELb0ELi2ELi1ELi2ELi1ELb1EEENS1_24CollectiveEpilogueBwdGQAISD_fSG_Li256ELb0ELb1EEENS1_19SingleTileSchedulerILb0ELb0ELb0ELi128EEEEEEEEEvNT_6ParamsE,@"STO_CUDA_ENTRY STV_DEFAULT"
_ZN7cutlass13device_kernelIN5flash11enable_sm90INS1_16FlashAttnBwdSm90INS1_25CollectiveMainloopBwdSm90ILi2ELi2ELi2EN4cute5tupleIJNS5_1CILi1EEES8_S8_EEENS6_IJNS7_ILi64EEENS7_ILi128EEENS7_ILi96EEEEEENS_6half_tEfNS_4arch4Sm90ELb0ELb0ELb0ELb0ELb1ELb1ELb0ELb0ELi2ELi1ELi2ELi1ELb1EEENS1_24CollectiveEpilogueBwdGQAISD_fSG_Li256ELb0ELb1EEENS1_19SingleTileSchedulerILb0ELb0ELb0ELi128EEEEEEEEEvNT_6ParamsE:
        /* <DEDUP_REMOVED lines=23> */
.L_x_329:
[----:B------:R-:W-:Y:S05]  /*0170*/  BSYNC B0 ;  /* 0x0000000000007941 */ /* 0x000fea0003800000 */
.L_x_328:
        /* <DEDUP_REMOVED lines=37> */
.L_x_330:
        /* <DEDUP_REMOVED lines=22> */
.L_x_331:
[----:B------:R-:W-:Y:S01]  /*0530*/  PLOP3.LUT P0, PT, PT, PT, UP0, 0x80, 0x0 ;  /* 0x000000000000781c */ /* 0x000fe20003f0f008 */
[----:B------:R-:W-:Y:S01]  /*0540*/  NOP ;  /* 0x0000000000007918 */ /* 0x000fe20000000000 */
[----:B------:R-:W-:Y:S01]  /*0550*/  ULDC.64 UR46, c[0x0][0x208] ;  /* 0x00008200002e7ab9 */ /* 0x000fe20000000a00 */
[----:B------:R-:W-:Y:S01]  /*0560*/  BSSY B6, `(.L_x_332) ;  /* 0x00007de000067945 */ /* 0x000fe20003800000 */
[----:B-12-4-:R-:W-:Y:S09]  /*0570*/  BAR.SYNC.DEFER_BLOCKING 0x0 ;  /* 0x0000000000007b1d */ /* 0x016ff20000010000 */
[----:B------:R-:W-:Y:S05]  /*0580*/  @!P0 BRA `(.L_x_333) ;  /* 0x0000004400bc8947 */ /* 0x000fea0003800000 */
.L_x_334:
        /* <DEDUP_REMOVED lines=33> */
.L_x_337:
        /* <DEDUP_REMOVED lines=15> */
.L_x_336:
        /* <DEDUP_REMOVED lines=22> */
.L_x_339:
        /* <DEDUP_REMOVED lines=15> */
.L_x_338:
[----:B------:R-:W-:Y:S01]  /*0ae0*/  SHF.R.S32.HI R41, RZ, 0x1f, R22 ;  /* 0x0000001fff297819 */ /* 0x000fe20000011416 */
[----:B------:R-:W-:-:S03]  /*0af0*/  UMOV UR4, 0xffffffff ;  /* 0xffffffff00047882 */ /* 0x000fc60000000000 */
[----:B------:R-:W-:-:S04]  /*0b00*/  LEA.HI R0, R41, R22, RZ, 0x7 ;  /* 0x0000001629007211 */ /* 0x000fc800078f38ff */
[----:B------:R-:W-:Y:S01]  /*0b10*/  SHF.R.S32.HI R16, RZ, 0x7, R0 ;  /* 0x00000007ff107819 */ /* 0x000fe20000011400 */
[----:B------:R-:W-:Y:S06]  /*0b20*/  BRA.DIV UR4, `(.L_x_340) ;  /* 0x0000007a040c7947 */ /* 0x000fec000b800000 */
[----:B------:R1:W2:Y:S02]  /*0b30*/  SHFL.IDX PT, R14, R16, RZ, 0x1f ;  /* 0x00001fff100e7589 */ /* 0x0002a400000e0000 */
.L_x_438:
        /* <DEDUP_REMOVED lines=15> */
.L_x_341:
        /* <DEDUP_REMOVED lines=19> */
.L_x_343:
        /* <DEDUP_REMOVED lines=176> */
.L_x_355:
[----:B------:R-:W-:-:S06]  /*1860*/  UISETP.NE.AND UP0, UPT, UR11, 0x3, UPT ;  /* 0x000000030b00788c */ /* 0x000fcc000bf05270 */
[----:B------:R-:W-:-:S13]  /*1870*/  PLOP3.LUT P0, PT, PT, PT, UP0, 0x80, 0x0 ;  /* 0x000000000000781c */ /* 0x000fda0003f0f008 */
[----:B-1----:R-:W-:Y:S05]  /*1880*/  @!P0 BRA `(.L_x_345) ;  /* 0x0000000000048947 */ /* 0x002fea0003800000 */
[----:B------:R-:W-:Y:S01]  /*1890*/  BPT.TRAP 0x1 ;  /* 0x000000040000795c */ /* 0x000fe20000300000 */
.L_x_345:
[----:B------:R-:W-:Y:S01]  /*18a0*/  R2UR UR8, R18 ;  /* 0x00000000120872ca */ /* 0x000fe200000e0000 */
[----:B------:R-:W-:-:S05]  /*18b0*/  IMAD.U32 R22, RZ, RZ, UR5 ;  /* 0x00000005ff167e24 */ /* 0x000fca000f8e00ff */
[----:B------:R-:W-:-:S07]  /*18c0*/  SHF.L.U32 R22, R22, 0x1f, RZ ;  /* 0x0000001f16167819 */ /* 0x000fce00000006ff */
[----:B------:R-:W-:-:S09]  /*18d0*/  ULEA UR8, UR6, UR8, 0x3 ;  /* 0x0000000806087291 */ /* 0x000fd2000f8e183f */
[----:B------:R2:W3:Y:S01]  /*18e0*/  SYNCS.PHASECHK.TRANS64.TRYWAIT P1, [UR8+0x26810], R22 ;  /* 0x02681016ff0075a7 */ /* 0x0004e20008020148 */
[----:B------:R-:W-:Y:S05]  /*18f0*/  @!P0 BRA `(.L_x_346) ;  /* 0x0000000000048947 */ /* 0x000fea0003800000 */
[----:B------:R-:W-:Y:S01]  /*1900*/  BPT.TRAP 0x1 ;  /* 0x000000040000795c */ /* 0x000fe20000300000 */
.L_x_346:
[----:B---3--:R-:W-:Y:S05]  /*1910*/  @P1 BRA `(.L_x_347) ;  /* 0x0000000000081947 */ /* 0x008fea0003800000 */
[----:B------:R-:W3:Y:S02]  /*1920*/  SYNCS.PHASECHK.TRANS64.TRYWAIT P1, [UR8+0x26810], R22 ;  /* 0x02681016ff0075a7 */ /* 0x000ee40008020148 */
[----:B---3--:R-:W-:Y:S05]  /*1930*/  @!P1 BRA `(.L_x_348) ;  /* 0x0000006800bc9947 */ /* 0x008fea0003800000 */
.L_x_347:
        /* <DEDUP_REMOVED lines=67> */
.L_x_349:
[----:B------:R1:W1:Y:S01]  /*1d70*/  SYNCS.PHASECHK.TRANS64.TRYWAIT P1, [UR8+0x26830], R22 ;  /* 0x02683016ff0075a7 */ /* 0x0002620008020148 */
[----:B------:R-:W-:Y:S05]  /*1d80*/  @!P0 BRA `(.L_x_350) ;  /* 0x0000000000048947 */ /* 0x000fea0003800000 */
[----:B------:R-:W-:Y:S01]  /*1d90*/  BPT.TRAP 0x1 ;  /* 0x000000040000795c */ /* 0x000fe20000300000 */
.L_x_350:
[----:B-1----:R-:W-:Y:S05]  /*1da0*/  @P1 BRA `(.L_x_351) ;  /* 0x0000000000081947 */ /* 0x002fea0003800000 */
[----:B------:R-:W1:Y:S02]  /*1db0*/  SYNCS.PHASECHK.TRANS64.TRYWAIT P1, [UR8+0x26830], R22 ;  /* 0x02683016ff0075a7 */ /* 0x000e640008020148 */
[----:B-1----:R-:W-:Y:S05]  /*1dc0*/  @!P1 BRA `(.L_x_352) ;  /* 0x0000006400b09947 */ /* 0x002fea0003800000 */
.L_x_351:
        /* <DEDUP_REMOVED lines=8> */
[----:B--2---:R-:W-:Y:S02]  /*1e50*/  FSEL R22, R153, -INF , P2 ;  /* 0xff80000099167808 */ /* 0x004fe40001000000 */
        /* <DEDUP_REMOVED lines=12> */
[----:B------:R-:W-:Y:S01]  /*1f20*/  FFMA.FTZ R160, R157, UR13, -R14 ;  /* 0x0000000d9da07c23 */ /* 0x000fe2000801080e */
[----:B------:R-:W-:Y:S01]  /*1f30*/  FSEL R157, R164, -INF , P2 ;  /* 0xff800000a49d7808 */ /* 0x000fe20001000000 */
[----:B------:R-:W-:Y:S01]  /*1f40*/  ULOP3.LUT UR12, UR10, 0x10000, URZ, 0xfc, !UPT ;  /* 0x000100000a0c7892 */ /* 0x000fe2000f8efc3f */
[----:B------:R-:W-:Y:S01]  /*1f50*/  FSEL R156, R161, -INF , P2 ;  /* 0xff800000a19c7808 */ /* 0x000fe20001000000 */
[----:B------:R-:W1:Y:S01]  /*1f60*/  MUFU.EX2 R152, R152 ;  /* 0x0000009800987308 */ /* 0x000e620000000800 */
[----:B------:R-:W-:Y:S01]  /*1f70*/  ULOP3.LUT UR10, UR10, 0x1000000, URZ, 0xfc, !UPT ;  /* 0x010000000a0a7892 */ /* 0x000fe2000f8efc3f */
[----:B------:R-:W-:Y:S01]  /*1f80*/  FFMA.FTZ R164, R157, UR13, -R12 ;  /* 0x0000000d9da47c23 */ /* 0x000fe2000801080c */
[----:B------:R-:W-:Y:S01]  /*1f90*/  UIMAD UR12, UR6, 0x300, UR12 ;  /* 0x00000300060c78a4 */ /* 0x000fe2000f8e020c */
[----:B------:R-:W-:Y:S01]  /*1fa0*/  FSEL R157, R168, -INF , P2 ;  /* 0xff800000a89d7808 */ /* 0x000fe20001000000 */
[----:B------:R-:W-:Y:S01]  /*1fb0*/  FFMA.FTZ R208, R156, UR13, -R15 ;  /* 0x0000000d9cd07c23 */ /* 0x000fe2000801080f */
[----:B------:R-:W-:Y:S01]  /*1fc0*/  FSEL R156, R165, -INF , P2 ;  /* 0xff800000a59c7808 */ /* 0x000fe20001000000 */
[----:B------:R-:W-:Y:S01]  /*1fd0*/  UIMAD UR10, UR6, 0x300, UR10 ;  /* 0x00000300060a78a4 */ /* 0x000fe2000f8e020a */
[----:B------:R2:W-:Y:S02]  /*1fe0*/  MUFU.EX2 R161, R160 ;  /* 0x000000a000a17308 */ /* 0x0005e40000000800 */
[----:B------:R-:W-:Y:S01]  /*1ff0*/  UMOV UR14, UR12 ;  /* 0x0000000c000e7c82 */ /* 0x000fe20008000000 */
[----:B------:R-:W-:Y:S01]  /*2000*/  FFMA.FTZ R213, R156, UR13, -R13 ;  /* 0x0000000d9cd57c23 */ /* 0x000fe2000801080d */
[----:B------:R-:W-:Y:S01]  /*2010*/  HGMMA.64x64x16.F32 R120, R184, gdesc[UR12], RZ, !UPT, gsb0 ;  /* 0x00e0000cb8787df0 */ /* 0x000fe2000c0008ff */
[----:B------:R-:W-:Y:S01]  /*2020*/  UIADD3 UR14, UR12, 0x2, URZ ;  /* 0x000000020c0e7890 */ /* 0x000fe2000fffe03f */
[----:B------:R-:W-:Y:S01]  /*2030*/  FSEL R156, R169, -INF , P2 ;  /* 0xff800000a99c7808 */ /* 0x000fe20001000000 */
[----:B------:R-:W-:Y:S01]  /*2040*/  UMOV UR15, 0x80000020 ;  /* 0x80000020000f7882 */ /* 0x000fe20000000000 */
[----:B------:R-:W-:Y:S01]  /*2050*/  MUFU.EX2 R153, R153 ;  /* 0x0000009900997308 */ /* 0x000fe20000000800 */
[----:B--2---:R-:W-:Y:S01]  /*2060*/  FFMA.FTZ R160, R157, UR13, -R10 ;  /* 0x0000000d9da07c23 */ /* 0x004fe2000801080a */
[----:B------:R-:W-:Y:S01]  /*2070*/  FSEL R157, R172, -INF , P2 ;  /* 0xff800000ac9d7808 */ /* 0x000fe20001000000 */
[----:B------:R-:W-:Y:S01]  /*2080*/  FFMA.FTZ R165, R156, UR13, -R11 ;  /* 0x0000000d9ca57c23 */ /* 0x000fe2000801080b */
[----:B------:R-:W-:-:S03]  /*2090*/  FSEL R156, R173, -INF , P2 ;  /* 0xff800000ad9c7808 */ /* 0x000fc60001000000 */
[----:B------:R-:W-:Y:S01]  /*20a0*/  FFMA.FTZ R168, R157, UR13, -R4 ;  /* 0x0000000d9da87c23 */ /* 0x000fe20008010804 */
[----:B------:R-:W-:Y:S01]  /*20b0*/  FSEL R157, R154, -INF , P1 ;  /* 0xff8000009a9d7808 */ /* 0x000fe20000800000 */
[----:B------:R-:W-:Y:S01]  /*20c0*/  FFMA.FTZ R156, R156, UR13, -R5 ;  /* 0x0000000d9c9c7c23 */ /* 0x000fe20008010805 */
[----:B------:R-:W-:Y:S01]  /*20d0*/  FSEL R154, R155, -INF , P1 ;  /* 0xff8000009b9a7808 */ /* 0x000fe20000800000 */
[----:B------:R-:W2:Y:S01]  /*20e0*/  MUFU.EX2 R22, R22 ;  /* 0x0000001600167308 */ /* 0x000ea20000000800 */
[----:B------:R-:W-:Y:S01]  /*20f0*/  FSEL R155, R158, -INF , P1 ;  /* 0xff8000009e9b7808 */ /* 0x000fe20000800000 */
[----:B------:R-:W-:Y:S01]  /*2100*/  FFMA.FTZ R157, R157, UR13, -R210 ;  /* 0x0000000d9d9d7c23 */ /* 0x000fe200080108d2 */
[----:B------:R-:W-:Y:S01]  /*2110*/  FSEL R210, R177, -INF , P2 ;  /* 0xff800000b1d27808 */ /* 0x000fe20001000000 */
        /* <DEDUP_REMOVED lines=12> */
[----:B------:R5:W-:Y:S01]  /*21e0*/  MUFU.EX2 R172, R157 ;  /* 0x0000009d00ac7308 */ /* 0x000be20000000800 */
[----:B------:R-:W-:Y:S01]  /*21f0*/  FFMA.FTZ R15, R154, UR13, -R15 ;  /* 0x0000000d9a0f7c23 */ /* 0x000fe2000801080f */
        /* <DEDUP_REMOVED lines=17> */
[----:B------:R-:W-:Y:S01]  /*2310*/  FFMA.FTZ R8, R214, UR13, -R9 ;  /* 0x0000000dd6087c23 */ /* 0x000fe20008010809 */
[----:B------:R-:W-:Y:S01]  /*2320*/  FFMA.FTZ R167, R10, UR13, -R11 ;  /* 0x0000000d0aa77c23 */ /* 0x000fe2000801080b */
[----:B------:R-:W-:Y:S01]  /*2330*/  MUFU.EX2 R15, R15 ;  /* 0x0000000f000f7308 */ /* 0x000fe20000000800 */
[--C-:B------:R-:W-:Y:S01]  /*2340*/  FFMA.FTZ R178, R171, UR13, -R6.reuse ;  /* 0x0000000dabb27c23 */ /* 0x100fe20008010806 */
[----:B------:R-:W-:Y:S01]  /*2350*/  FFMA.FTZ R6, R181, UR13, -R6 ;  /* 0x0000000db5067c23 */ /* 0x000fe20008010806 */
[----:B------:R-:W-:-:S05]  /*2360*/  FFMA.FTZ R9, R182, UR13, -R9 ;  /* 0x0000000db6097c23 */ /* 0x000fca0008010809 */
[----:B------:R-:W3:Y:S08]  /*2370*/  MUFU.EX2 R173, R173 ;  /* 0x000000ad00ad7308 */ /* 0x000ef00000000800 */
        /* <DEDUP_REMOVED lines=14> */
[----:B------:R-:W3:Y:S08]  /*2460*/  MUFU.EX2 R162, R162 ;  /* 0x000000a200a27308 */ /* 0x000ef00000000800 */
        /* <DEDUP_REMOVED lines=11> */
[----:B------:R-:W-:Y:S08]  /*2520*/  MUFU.EX2 R6, R6 ;  /* 0x0000000600067308 */ /* 0x000ff00000000800 */
[----:B------:R-:W4:Y:S08]  /*2530*/  MUFU.EX2 R7, R210 ;  /* 0x000000d200077308 */ /* 0x000f300000000800 */
[----:B------:R-:W-:Y:S08]  /*2540*/  MUFU.EX2 R180, R180 ;  /* 0x000000b400b47308 */ /* 0x000ff00000000800 */
[----:B------:R-:W-:Y:S01]  /*2550*/  MUFU.EX2 R179, R179 ;  /* 0x000000b300b37308 */ /* 0x000fe20000000800 */
[----:B------:R-:W-:-:S02]  /*2560*/  WARPGROUP.DEPBAR.LE gsb0, 0x0 ;  /* 0x00008000000079c5 */ /* 0x000fc40000010000 */
        /* <DEDUP_REMOVED lines=18> */
[----:B------:R-:W2:Y:S04]  /*2690*/  LDS.64 R12, [R212+0x1e220] ;  /* 0x01e22000d40c7984 */ /* 0x000ea80000000a00 */
[----:B-----5:R-:W5:Y:S04]  /*26a0*/  LDS.64 R156, [R212+0x1e260] ;  /* 0x01e26000d49c7984 */ /* 0x020f680000000a00 */
[----:B------:R-:W3:Y:S04]  /*26b0*/  LDS.64 R4, [R212+0x1e280] ;  /* 0x01e28000d4047984 */ /* 0x000ee80000000a00 */
[----:B------:R-:W4:Y:S04]  /*26c0*/  LDS.64 R158, [R212+0x1e2a0] ;  /* 0x01e2a000d49e7984 */ /* 0x000f280000000a00 */
[----:B------:R-:W4:Y:S04]  /*26d0*/  LDS.64 R154, [R212+0x1e240] ;  /* 0x01e24000d49a7984 */ /* 0x000f280000000a00 */
[----:B------:R-:W4:Y:S04]  /*26e0*/  LDS.64 R176, [R212+0x1e2e0] ;  /* 0x01e2e000d4b07984 */ /* 0x000f280000000a00 */
[----:B------:R-:W4:Y:S01]  /*26f0*/  LDS.64 R170, [R212+0x1e2c0] ;  /* 0x01e2c000d4aa7984 */ /* 0x000f220000000a00 */
[--C-:B-1----:R-:W-:Y:S01]  /*2700*/  FADD.FTZ R181, R120, -R10.reuse ;  /* 0x8000000a78b57221 */ /* 0x102fe20000010000 */
[----:B------:R-:W-:Y:S01]  /*2710*/  FADD.FTZ R183, R122, -R10 ;  /* 0x8000000a7ab77221 */ /* 0x000fe20000010000 */
[--C-:B------:R-:W-:Y:S01]  /*2720*/  FADD.FTZ R120, R123, -R11.reuse ;  /* 0x8000000b7b787221 */ /* 0x100fe20000010000 */
[----:B------:R-:W-:Y:S01]  /*2730*/  FADD.FTZ R10, R121, -R11 ;  /* 0x8000000b790a7221 */ /* 0x000fe20000010000 */
[--C-:B--2---:R-:W-:Y:S01]  /*2740*/  FADD.FTZ R123, R126, -R12.reuse ;  /* 0x8000000c7e7b7221 */ /* 0x104fe20000010000 */
[----:B------:R-:W-:Y:S01]  /*2750*/  FADD.FTZ R121, R124, -R12 ;  /* 0x8000000c7c797221 */ /* 0x000fe20000010000 */
[--C-:B------:R-:W-:Y:S01]  /*2760*/  FADD.FTZ R12, R125, -R13.reuse ;  /* 0x8000000d7d0c7221 */ /* 0x100fe20000010000 */
[----:B------:R-:W-:Y:S01]  /*2770*/  FADD.FTZ R122, R127, -R13 ;  /* 0x8000000d7f7a7221 */ /* 0x000fe20000010000 */
[----:B-----5:R-:W-:Y:S01]  /*2780*/  FADD.FTZ R126, R133, -R157 ;  /* 0x8000009d857e7221 */ /* 0x020fe20000010000 */
[--C-:B------:R-:W-:Y:S01]  /*2790*/  FADD.FTZ R125, R132, -R156.reuse ;  /* 0x8000009c847d7221 */ /* 0x100fe20000010000 */
[----:B------:R-:W-:Y:S01]  /*27a0*/  FADD.FTZ R127, R134, -R156 ;  /* 0x8000009c867f7221 */ /* 0x000fe20000010000 */
[----:B------:R-:W-:Y:S01]  /*27b0*/  FMUL.FTZ R156, R152, R181 ;  /* 0x000000b5989c7220 */ /* 0x000fe20000410000 */
[----:B---3--:R-:W-:Y:S01]  /*27c0*/  FADD.FTZ R133, R136, -R4 ;  /* 0x8000000488857221 */ /* 0x008fe20000010000 */
[----:B------:R-:W1:Y:S01]  /*27d0*/  MUFU.EX2 R11, R216 ;  /* 0x000000d8000b7308 */ /* 0x000e620000000800 */
[----:B------:R-:W-:Y:S01]  /*27e0*/  FADD.FTZ R134, R137, -R5 ;  /* 0x8000000589867221 */ /* 0x000fe20000010000 */
[----:B------:R-:W-:Y:S01]  /*27f0*/  FMUL.FTZ R121, R22, R121 ;  /* 0x0000007916797220 */ /* 0x000fe20000410000 */
[--C-:B----4-:R-:W-:Y:S01]  /*2800*/  FADD.FTZ R136, R143, -R159.reuse ;  /* 0x8000009f8f887221 */ /* 0x110fe20000010000 */
[----:B------:R-:W-:Y:S01]  /*2810*/  FMUL.FTZ R143, R153, R10 ;  /* 0x0000000a998f7220 */ /* 0x000fe20000410000 */
[----:B------:R-:W-:Y:S01]  /*2820*/  FADD.FTZ R132, R141, -R159 ;  /* 0x8000009f8d847221 */ /* 0x000fe20000010000 */
[----:B------:R-:W-:Y:S01]  /*2830*/  FMUL.FTZ R10, R173, R120 ;  /* 0x00000078ad0a7220 */ /* 0x000fe20000410000 */
[----:B------:R-:W-:Y:S01]  /*2840*/  FADD.FTZ R13, R130, -R154 ;  /* 0x8000009a820d7221 */ /* 0x000fe20000010000 */
[----:B------:R-:W-:Y:S01]  /*2850*/  FADD.FTZ R124, R131, -R155 ;  /* 0x8000009b837c7221 */ /* 0x000fe20000010000 */
[----:B------:R-:W-:Y:S01]  /*2860*/  F2FP.F16.F32.PACK_AB R156, R143, R156 ;  /* 0x0000009c8f9c723e */ /* 0x000fe200000000ff */
[----:B------:R-:W-:Y:S01]  /*2870*/  FADD.FTZ R131, R138, -R4 ;  /* 0x800000048a837221 */ /* 0x000fe20000010000 */
[----:B------:R-:W2:Y:S01]  /*2880*/  MUFU.EX2 R143, R8 ;  /* 0x00000008008f7308 */ /* 0x000ea20000000800 */
[----:B------:R-:W-:Y:S01]  /*2890*/  FADD.FTZ R4, R139, -R5 ;  /* 0x800000058b047221 */ /* 0x000fe20000010000 */
[----:B------:R-:W-:Y:S01]  /*28a0*/  FADD.FTZ R5, R140, -R158 ;  /* 0x8000009e8c057221 */ /* 0x000fe20000010000 */
[----:B------:R-:W-:Y:S01]  /*28b0*/  FMUL.FTZ R13, R14, R13 ;  /* 0x0000000d0e0d7220 */ /* 0x000fe20000410000 */
[----:B------:R-:W-:Y:S01]  /*28c0*/  FMUL.FTZ R124, R15, R124 ;  /* 0x0000007c0f7c7220 */ /* 0x000fe20000410000 */
[----:B------:R-:W-:Y:S01]  /*28d0*/  F2FP.F16.F32.PACK_AB R120, R153, R152 ;  /* 0x000000989978723e */ /* 0x000fe200000000ff */
[----:B------:R-:W-:Y:S01]  /*28e0*/  FMUL.FTZ R5, R168, R5 ;  /* 0x00000005a8057220 */ /* 0x000fe20000410000 */
[----:B------:R-:W-:Y:S01]  /*28f0*/  FMUL.FTZ R132, R169, R132 ;  /* 0x00000084a9847220 */ /* 0x000fe20000410000 */
[----:B------:R-:W3:Y:S01]  /*2900*/  MUFU.EX2 R8, R9 ;  /* 0x0000000900087308 */ /* 0x000ee20000000800 */
[----:B------:R-:W-:Y:S01]  /*2910*/  FADD.FTZ R130, R135, -R157 ;  /* 0x8000009d87827221 */ /* 0x000fe20000010000 */
[----:B------:R-:W-:Y:S01]  /*2920*/  F2FP.F16.F32.PACK_AB R153, R124, R13 ;  /* 0x0000000d7c99723e */ /* 0x000fe200000000ff */
[----:B------:R-:W-:Y:S01]  /*2930*/  FADD.FTZ R128, R128, -R154 ;  /* 0x8000009a80807221 */ /* 0x000fe20000010000 */
[----:B------:R-:W-:Y:S01]  /*2940*/  FADD.FTZ R129, R129, -R155 ;  /* 0x8000009b81817221 */ /* 0x000fe20000010000 */
[----:B------:R-:W-:Y:S01]  /*2950*/  FADD.FTZ R135, R142, -R158 ;  /* 0x8000009e8e877221 */ /* 0x000fe20000010000 */
[----:B------:R-:W-:Y:S01]  /*2960*/  FMUL.FTZ R131, R166, R131 ;  /* 0x00000083a6837220 */ /* 0x000fe20000410000 */
[----:B------:R-:W-:Y:S01]  /*2970*/  FMUL.FTZ R4, R167, R4 ;  /* 0x00000004a7047220 */ /* 0x000fe20000410000 */
[----:B------:R-:W-:-:S02]  /*2980*/  IMAD.U32 R13, RZ, RZ, UR6 ;  /* 0x00000006ff0d7e24 */ /* 0x000fc4000f8e00ff */
[----:B------:R-:W-:Y:S01]  /*2990*/  FADD.FTZ R141, R148, -R176 ;  /* 0x800000b0948d7221 */ /* 0x000fe20000010000 */
[----:B------:R-:W-:Y:S01]  /*29a0*/  FADD.FTZ R142, R149, -R177 ;  /* 0x800000b1958e7221 */ /* 0x000fe20000010000 */
[--C-:B------:R-:W-:Y:S01]  /*29b0*/  FADD.FTZ R139, R144, -R170.reuse ;  /* 0x800000aa908b7221 */ /* 0x100fe20000010000 */
        /* <DEDUP_REMOVED lines=25> */
[----:B-1----:R-:W-:Y:S01]  /*2b50*/  FMUL.FTZ R138, R11, R138 ;  /* 0x0000008a0b8a7220 */ /* 0x002fe20000410000 */
[----:B------:R-:W-:Y:S01]  /*2b60*/  FMUL.FTZ R141, R180, R141 ;  /* 0x0000008db48d7220 */ /* 0x000fe20000410000 */
[----:B--2---:R-:W-:Y:S01]  /*2b70*/  FMUL.FTZ R142, R143, R142 ;  /* 0x0000008e8f8e7220 */ /* 0x004fe20000410000 */
[----:B------:R-:W-:Y:S01]  /*2b80*/  FMUL.FTZ R147, R179, R176 ;  /* 0x000000b0b3937220 */ /* 0x000fe20000410000 */
[----:B---3--:R-:W-:Y:S01]  /*2b90*/  FMUL.FTZ R4, R8, R177 ;  /* 0x000000b108047220 */ /* 0x008fe20000410000 */
[----:B------:R-:W-:Y:S01]  /*2ba0*/  F2FP.F16.F32.PACK_AB R157, R10, R157 ;  /* 0x0000009d0a9d723e */ /* 0x000fe200000000ff */
[----:B------:R-:W-:Y:S01]  /*2bb0*/  IMAD R5, R5, 0x2, R18 ;  /* 0x0000000205057824 */ /* 0x000fe200078e0212 */
[----:B------:R-:W-:-:S02]  /*2bc0*/  F2FP.F16.F32.PACK_AB R158, R12, R121 ;  /* 0x000000790c9e723e */ /* 0x000fc400000000ff */
[----:B------:R-:W-:Y:S02]  /*2bd0*/  F2FP.F16.F32.PACK_AB R159, R122, R123 ;  /* 0x0000007b7a9f723e */ /* 0x000fe400000000ff */
[----:B------:R-:W-:Y:S02]  /*2be0*/  F2FP.F16.F32.PACK_AB R152, R129, R128 ;  /* 0x000000808198723e */ /* 0x000fe400000000ff */
[----:B------:R-:W-:Y:S01]  /*2bf0*/  F2FP.F16.F32.PACK_AB R154, R126, R125 ;  /* 0x0000007d7e9a723e */ /* 0x000fe200000000ff */
[----:B------:R1:W-:Y:S01]  /*2c00*/  STSM.16.MT88.4 [R5+0x1e800], R156 ;  /* 0x01e8009c05007844 */ /* 0x0003e20000004200 */
[----:B------:R-:W-:Y:S02]  /*2c10*/  F2FP.F16.F32.PACK_AB R155, R130, R127 ;  /* 0x0000007f829b723e */ /* 0x000fe400000000ff */
[----:B------:R-:W-:Y:S02]  /*2c20*/  F2FP.F16.F32.PACK_AB R148, R134, R133 ;  /* 0x000000858694723e */ /* 0x000fe400000000ff */
[----:B------:R-:W-:Y:S01]  /*2c30*/  F2FP.F16.F32.PACK_AB R151, R136, R135 ;  /* 0x000000878897723e */ /* 0x000fe200000000ff */
[----:B------:R1:W-:Y:S01]  /*2c40*/  STSM.16.MT88.4 [R5+0x1f000], R152 ;  /* 0x01f0009805007844 */ /* 0x0003e20000004200 */
[----:B------:R-:W-:-:S02]  /*2c50*/  F2FP.F16.F32.PACK_AB R144, R140, R139 ;  /* 0x0000008b8c90723e */ /* 0x000fc400000000ff */
[----:B------:R-:W-:Y:S01]  /*2c60*/  F2FP.F16.F32.PACK_AB R145, R138, R137 ;  /* 0x000000898a91723e */ /* 0x000fe200000000ff */
[----:B------:R1:W-:Y:S01]  /*2c70*/  STSM.16.MT88.4 [R5+0x1f800], R148 ;  /* 0x01f8009405007844 */ /* 0x0003e20000004200 */
[----:B------:R-:W-:Y:S02]  /*2c80*/  F2FP.F16.F32.PACK_AB R146, R142, R141 ;  /* 0x0000008d8e92723e */ /* 0x000fe400000000ff */
[----:B------:R-:W-:Y:S01]  /*2c90*/  F2FP.F16.F32.PACK_AB R147, R4, R147 ;  /* 0x000000930493723e */ /* 0x000fe200000000ff */
[----:B------:R-:W-:Y:S01]  /*2ca0*/  IMAD R4, R209, 0x1000, R18 ;  /* 0x00001000d1047824 */ /* 0x000fe200078e0212 */
[----:B------:R-:W-:Y:S02]  /*2cb0*/  F2FP.F16.F32.PACK_AB R121, R173, R172 ;  /* 0x000000acad79723e */ /* 0x000fe400000000ff */
[----:B------:R-:W-:Y:S01]  /*2cc0*/  F2FP.F16.F32.PACK_AB R122, R215, R22 ;  /* 0x00000016d77a723e */ /* 0x000fe200000000ff */
[----:B------:R1:W-:Y:S01]  /*2cd0*/  STSM.16.MT88.4 [R5+0x20000], R144 ;  /* 0x0200009005007844 */ /* 0x0003e20000004200 */
[----:B------:R-:W-:-:S02]  /*2ce0*/  F2FP.F16.F32.PACK_AB R123, R21, R20 ;  /* 0x00000014157b723e */ /* 0x000fc400000000ff */
        /* <DEDUP_REMOVED lines=9> */
[----:B------:R-:W-:Y:S01]  /*2d80*/  F2FP.F16.F32.PACK_AB R179, R8, R179 ;  /* 0x000000b308b3723e */ /* 0x000fe200000000ff */
[----:B------:R-:W-:-:S02]  /*2d90*/  WARPGROUP.DEPBAR.LE gsb0, 0x0 ;  /* 0x00008000000079c5 */ /* 0x000fc40000010000 */
[----:B------:R-:W-:Y:S02]  /*2da0*/  F2FP.F16.F32.PACK_AB R120, R208, R161 ;  /* 0x000000a1d078723e */ /* 0x000fe400000000ff */
[----:B------:R-:W-:Y:S02]  /*2db0*/  F2FP.F16.F32.PACK_AB R121, R15, R14 ;  /* 0x0000000e0f79723e */ /* 0x000fe400000000ff */
[----:B------:R-:W-:Y:S02]  /*2dc0*/  F2FP.F16.F32.PACK_AB R122, R213, R164 ;  /* 0x000000a4d57a723e */ /* 0x000fe400000000ff */
[----:B------:R-:W-:Y:S02]  /*2dd0*/  F2FP.F16.F32.PACK_AB R123, R163, R162 ;  /* 0x000000a2a37b723e */ /* 0x000fe400000000ff */
[----:B------:R-:W-:Y:S02]  /*2de0*/  F2FP.F16.F32.PACK_AB R161, R167, R166 ;  /* 0x000000a6a7a1723e */ /* 0x000fe400000000ff */
[----:B------:R-:W-:Y:S01]  /*2df0*/  WARPGROUP.ARRIVE ;  /* 0x00000000000079c5 */ /* 0x000fe20000000000 */
[----:B------:R-:W-:-:S02]  /*2e00*/  F2FP.F16.F32.PACK_AB R162, R169, R168 ;  /* 0x000000a8a9a2723e */ /* 0x000fc400000000ff */
[----:B------:R-:W-:-:S03]  /*2e10*/  F2FP.F16.F32.PACK_AB R163, R175, R174 ;  /* 0x000000aeafa3723e */ /* 0x000fc600000000ff */
[----:B------:R-:W-:Y:S01]  /*2e20*/  HGMMA.64x96x16.F32 R24, R120, gdesc[UR12].tnspB, R24, gsb0 ;  /* 0x4160000c78187df0 */ /* 0x000fe20008000818 */
[----:B------:R-:W-:Y:S01]  /*2e30*/  UMOV UR14, UR12 ;  /* 0x0000000c000e7c82 */ /* 0x000fe20008000000 */
[----:B------:R-:W-:Y:S01]  /*2e40*/  UMOV UR15, 0x80000020 ;  /* 0x80000020000f7882 */ /* 0x000fe20000000000 */
[----:B------:R-:W-:-:S13]  /*2e50*/  R2UR UR12, R19 ;  /* 0x00000000130c72ca */ /* 0x000fda00000e0000 */
[----:B------:R-:W-:-:S04]  /*2e60*/  USHF.R.U32.HI UR12, URZ, 0x4, UR12 ;  /* 0x000000043f0c7899 */ /* 0x000fc8000801160c */
[----:B------:R-:W-:-:S04]  /*2e70*/  ULOP3.LUT UR12, UR12, 0x3fff, URZ, 0xc0, !UPT ;  /* 0x00003fff0c0c7892 */ /* 0x000fc8000f8ec03f */
[----:B------:R-:W-:Y:S01]  /*2e80*/  ULOP3.LUT UR16, UR12, 0x10000, URZ, 0xfc, !UPT ;  /* 0x000100000c107892 */ /* 0x000fe2000f8efc3f */
[----:B------:R-:W-:Y:S02]  /*2e90*/  WARPGROUP.DEPBAR.LE gsb0, 0x0 ;  /* 0x00008000000079c5 */ /* 0x000fe40000010000 */
[----:B------:R-:W-:-:S06]  /*2ea0*/  WARPGROUP.ARRIVE ;  /* 0x00000000000079c5 */ /* 0x000fcc0000000000 */
[----:B------:R-:W-:Y:S01]  /*2eb0*/  HGMMA.64x96x16.F32 R24, R160, gdesc[UR12].tnspB, R24, gsb0 ;  /* 0x4160000ca0187df0 */ /* 0x000fe20008000818 */
[----:B------:R-:W-:-:S13]  /*2ec0*/  R2UR UR14, R4 ;  /* 0x00000000040e72ca */ /* 0x000fda00000e0000 */
[----:B------:R-:W-:Y:S02]  /*2ed0*/  USHF.R.U32.HI UR15, URZ, 0x4, UR14 ;  /* 0x000000043f0f7899 */ /* 0x000fe4000801160e */
[----:B------:R-:W-:Y:S02]  /*2ee0*/  UIADD3 UR14, UR10, 0xc0, URZ ;  /* 0x000000c00a0e7890 */ /* 0x000fe4000fffe03f */
[----:B------:R-:W-:Y:S02]  /*2ef0*/  ULOP3.LUT UR12, UR15, 0x3fff, URZ, 0xc0, !UPT ;  /* 0x00003fff0f0c7892 */ /* 0x000fe4000f8ec03f */
[----:B------:R-:W-:Y:S02]  /*2f00*/  ULEA UR10, UR6, UR16, 0xa ;  /* 0x00000010060a7291 */ /* 0x000fe4000f8e503f */
[----:B------:R-:W-:Y:S01]  /*2f10*/  UIADD3 UR15, UR12, 0x200, URZ ;  /* 0x000002000c0f7890 */ /* 0x000fe2000fffe03f */
[----:B------:R-:W-:Y:S01]  /*2f20*/  UMOV UR18, UR14 ;  /* 0x0000000e00127c82 */ /* 0x000fe20008000000 */
[----:B------:R-:W-:-:S03]  /*2f30*/  UIADD3 UR14, UR12, 0x400, URZ ;  /* 0x000004000c0e7890 */ /* 0x000fc6000fffe03f */
[----:B------:R-:W-:Y:S01]  /*2f40*/  UMOV UR16, UR10 ;  /* 0x0000000a00107c82 */ /* 0x000fe20008000000 */
[----:B------:R-:W-:Y:S02]  /*2f50*/  WARPGROUP.DEPBAR.LE gsb0, 0x0 ;  /* 0x00008000000079c5 */ /* 0x000fe40000010000 */
[----:B------:R-:W-:-:S06]  /*2f60*/  WARPGROUP.ARRIVE ;  /* 0x00000000000079c5 */ /* 0x000fcc0000000000 */
[----:B------:R-:W-:Y:S01]  /*2f70*/  HGMMA.64x96x16.F32 R24, R176, gdesc[UR16].tnspB, R24, gsb0 ;  /* 0x41600010b0187df0 */ /* 0x000fe20008000818 */
[----:B------:R-:W-:Y:S01]  /*2f80*/  UMOV UR18, UR12 ;  /* 0x0000000c00127c82 */ /* 0x000fe20008000000 */
        /* <DEDUP_REMOVED lines=135> */
[----:B------:R-:W-:Y:S02]  /*3800*/  UIADD3 UR18, UR12, 0xe0, URZ ;  /* 0x000000e00c127890 */ /* 0x000fe4000fffe03f */
[----:B------:R-:W-:Y:S01]  /*3810*/  UIADD3 UR16, UR10, 0x206, URZ ;  /* 0x000002060a107890 */ /* 0x000fe2000fffe03f */
[----:B------:R-:W-:Y:S01]  /*3820*/  UMOV UR19, 0xc0000010 ;  /* 0xc000001000137882 */ /* 0x000fe20000000000 */
[----:B------:R-:W-:Y:S01]  /*3830*/  UMOV UR17, 0x40000040 ;  /* 0x4000004000117882 */ /* 0x000fe20000000000 */
[----:B------:R-:W-:Y:S02]  /*3840*/  UIADD3 UR10, UR12, 0x2e0, URZ ;  /* 0x000002e00c0a7890 */ /* 0x000fe4000fffe03f */
[----:B------:R-:W-:Y:S01]  /*3850*/  UIADD3 UR12, UR12, 0x4e0, URZ ;  /* 0x000004e00c0c7890 */ /* 0x000fe2000fffe03f */
        /* <DEDUP_REMOVED lines=16> */
.L_x_353:
        /* <DEDUP_REMOVED lines=48> */
.L_x_354:
        /* <DEDUP_REMOVED lines=16> */
.L_x_344:
[----:B------:R-:W2:Y:S01]  /*3d60*/  S2UR UR7, SR_CTAID.Y ;  /* 0x00000000000779c3 */ /* 0x000ea20000002600 */
[----:B------:R-:W-:Y:S01]  /*3d70*/  ULDC UR6, c[0x0][0x850] ;  /* 0x0002140000067ab9 */ /* 0x000fe20000000800 */
[----:B------:R-:W3:Y:S01]  /*3d80*/  S2R R0, SR_TID.X ;  /* 0x0000000000007919 */ /* 0x000ee20000002100 */
[----:B------:R-:W-:Y:S01]  /*3d90*/  UISETP.NE.AND UP0, UPT, UR6, 0x1, UPT ;  /* 0x000000010600788c */ /* 0x000fe2000bf05270 */
[----:B------:R-:W-:Y:S01]  /*3da0*/  IMAD R23, R16, 0x1800, R23 ;  /* 0x0000180010177824 */ /* 0x000fe200078e0217 */
[----:B------:R-:W-:Y:S01]  /*3db0*/  ULDC.64 UR14, c[0x0][0x818] ;  /* 0x00020600000e7ab9 */ /* 0x000fe20000000a00 */
[----:B------:R-:W-:Y:S01]  /*3dc0*/  ULDC UR12, c[0x0][0x870] ;  /* 0x00021c00000c7ab9 */ /* 0x000fe20000000800 */
[----:B------:R-:W-:Y:S01]  /*3dd0*/  ULDC.64 UR18, c[0x0][0x840] ;  /* 0x0002100000127ab9 */ /* 0x000fe20000000a00 */
[----:B------:R-:W5:Y:S01]  /*3de0*/  S2UR UR17, SR_CTAID.X ;  /* 0x00000000001179c3 */ /* 0x000f620000002500 */
[----:B------:R-:W-:Y:S01]  /*3df0*/  ULDC.64 UR20, c[0x0][0x868] ;  /* 0x00021a0000147ab9 */ /* 0x000fe20000000a00 */
[----:B------:R-:W-:-:S06]  /*3e00*/  IMAD R23, R23, 0x4, R18 ;  /* 0x0000000417177824 */ /* 0x000fcc00078e0212 */
[----:B------:R-:W-:Y:S08]  /*3e10*/  BAR.SYNC.DEFER_BLOCKING 0x1, 0x100 ;  /* 0x0044000000007b1d */ /* 0x000ff00000010000 */
[----:B------:R-:W4:Y:S01]  /*3e20*/  S2UR UR24, SR_CTAID.Z ;  /* 0x00000000001879c3 */ /* 0x000f220000002700 */
[----:B------:R-:W-:Y:S01]  /*3e30*/  @UP0 ULDC UR4, c[0x0][0x854] ;  /* 0x0002150000040ab9 */ /* 0x000fe20000000800 */
[----:B------:R-:W-:Y:S01]  /*3e40*/  @UP0 ULDC UR9, c[0x0][0x858] ;  /* 0x0002160000090ab9 */ /* 0x000fe20000000800 */
[----:B------:R-:W-:Y:S01]  /*3e50*/  ULDC.64 UR22, c[0x0][0x848] ;  /* 0x0002120000167ab9 */ /* 0x000fe20000000a00 */
[----:B------:R-:W-:Y:S01]  /*3e60*/  BSSY B0, `(.L_x_356) ;  /* 0x0000073000007945 */ /* 0x000fe20003800000 */
[----:B--2---:R-:W-:-:S02]  /*3e70*/  UIMAD.WIDE.U32 UR4, UR7, UR4, URZ ;  /* 0x00000004070472a5 */ /* 0x004fc4000f8e003f */
[----:B------:R-:W-:Y:S02]  /*3e80*/  UMOV UR8, UR7 ;  /* 0x0000000700087c82 */ /* 0x000fe40008000000 */
[----:B------:R-:W-:Y:S02]  /*3e90*/  @UP0 USHF.R.U32.HI UR8, URZ, UR9, UR5 ;  /* 0x000000093f080299 */ /* 0x000fe40008011605 */
[----:B-----5:R-:W-:Y:S02]  /*3ea0*/  UIMAD UR10, UR17, 0x3000, URZ ;  /* 0x00003000110a78a4 */ /* 0x020fe4000f8e023f */
[----:B------:R-:W-:Y:S01]  /*3eb0*/  USHF.R.S32.HI UR13, URZ, 0x1f, UR8 ;  /* 0x0000001f3f0d7899 */ /* 0x000fe20008011408 */
[----:B------:R2:W-:Y:S01]  /*3ec0*/  STS.128 [R23], R24 ;  /* 0x0000001817007388 */ /* 0x0005e20000000c00 */
[----:B------:R-:W-:Y:S01]  /*3ed0*/  USHF.R.S32.HI UR11, URZ, 0x1f, UR10 ;  /* 0x0000001f3f0b7899 */ /* 0x000fe2000801140a */
[----:B---3--:R-:W-:Y:S01]  /*3ee0*/  ISETP.NE.AND P1, PT, R0, 0x80, PT ;  /* 0x000000800000780c */ /* 0x008fe20003f25270 */
[----:B------:R-:W-:Y:S01]  /*3ef0*/  UIMAD UR9, UR13, UR14, URZ ;  /* 0x0000000e0d0972a4 */ /* 0x000fe2000f8e023f */
[----:B------:R2:W-:Y:S01]  /*3f00*/  STS.128 [R23+0x800], R28 ;  /* 0x0008001c17007388 */ /* 0x0005e20000000c00 */
[----:B------:R-:W-:-:S02]  /*3f10*/  UIMAD UR12, UR17, UR12, URZ ;  /* 0x0000000c110c72a4 */ /* 0x000fc4000f8e023f */
[----:B------:R-:W-:Y:S01]  /*3f20*/  UIMAD.WIDE.U32 UR4, UR8, UR14, UR10 ;  /* 0x0000000e080472a5 */ /* 0x000fe2000f8e000a */
[----:B------:R2:W-:Y:S01]  /*3f30*/  STS.128 [R23+0x1000], R32 ;  /* 0x0010002017007388 */ /* 0x0005e20000000c00 */
[----:B------:R-:W-:Y:S01]  /*3f40*/  UIMAD UR16, UR8, UR15, UR9 ;  /* 0x0000000f081072a4 */ /* 0x000fe2000f8e0209 */
[----:B------:R-:W-:Y:S01]  /*3f50*/  ULDC UR14, c[0x0][0x80c] ;  /* 0x00020300000e7ab9 */ /* 0x000fe20000000800 */
[----:B------:R-:W-:Y:S01]  /*3f60*/  UIMAD.WIDE.U32 UR10, UR8, UR18, UR10 ;  /* 0x00000012080a72a5 */ /* 0x000fe2000f8e000a */
[----:B------:R2:W-:Y:S01]  /*3f70*/  STS.128 [R23+0x1800], R36 ;  /* 0x0018002417007388 */ /* 0x0005e20000000c00 */
[----:B------:R-:W-:Y:S02]  /*3f80*/  UIMAD UR12, UR12, UR14, URZ ;  /* 0x0000000e0c0c72a4 */ /* 0x000fe4000f8e023f */
[----:B----4-:R-:W-:Y:S01]  /*3f90*/  UIMAD UR9, UR24, UR14, URZ ;  /* 0x0000000e180972a4 */ /* 0x010fe2000f8e023f */
[----:B------:R2:W-:Y:S01]  /*3fa0*/  STS.128 [R23+0x2000], R4 ;  /* 0x0020000417007388 */ /* 0x0005e20000000c00 */
[----:B------:R-:W-:-:S02]  /*3fb0*/  USHF.R.S32.HI UR15, URZ, 0x1f, UR12 ;  /* 0x0000001f3f0f7899 */ /* 0x000fc4000801140c */
[----:B------:R-:W-:Y:S01]  /*3fc0*/  USHF.R.S32.HI UR14, URZ, 0x1f, UR9 ;  /* 0x0000001f3f0e7899 */ /* 0x000fe20008011409 */
[----:B------:R2:W-:Y:S01]  /*3fd0*/  STS.128 [R23+0x2800], R44 ;  /* 0x0028002c17007388 */ /* 0x0005e20000000c00 */
[----:B------:R-:W-:Y:S02]  /*3fe0*/  UIADD3 UR12, UP0, UP1, UR12, UR9, UR8 ;  /* 0x000000090c0c7290 */ /* 0x000fe4000f91e008 */
[----:B------:R-:W-:Y:S01]  /*3ff0*/  UIMAD UR17, UR13, UR18, URZ ;  /* 0x000000120d1172a4 */ /* 0x000fe2000f8e023f */
[----:B------:R2:W-:Y:S01]  /*4000*/  STS.128 [R23+0x3000], R48 ;  /* 0x0030003017007388 */ /* 0x0005e20000000c00 */
[----:B------:R-:W-:Y:S02]  /*4010*/  UIADD3.X UR14, UR15, UR14, UR13, UP0, UP1 ;  /* 0x0000000e0f0e7290 */ /* 0x000fe400087e240d */
[----:B------:R-:W-:Y:S01]  /*4020*/  USHF.L.U32 UR9, UR12, 0x2, URZ ;  /* 0x000000020c097899 */ /* 0x000fe2000800063f */
[----:B------:R2:W-:Y:S01]  /*4030*/  STS.128 [R23+0x3800], R52 ;  /* 0x0038003417007388 */ /* 0x0005e20000000c00 */
[----:B------:R-:W-:-:S02]  /*4040*/  USHF.L.U64.HI UR12, UR12, 0x2, UR14 ;  /* 0x000000020c0c7899 */ /* 0x000fc4000801020e */
[----:B------:R-:W-:Y:S01]  /*4050*/  UIADD3 UR18, UP0, UR9, UR20, URZ ;  /* 0x0000001409127290 */ /* 0x000fe2000ff1e03f */
[----:B------:R2:W-:Y:S01]  /*4060*/  STS.128 [R23+0x4000], R56 ;  /* 0x0040003817007388 */ /* 0x0005e20000000c00 */
[----:B------:R-:W-:Y:S02]  /*4070*/  UIMAD UR17, UR8, UR19, UR17 ;  /* 0x00000013081172a4 */ /* 0x000fe4000f8e0211 */
[----:B------:R-:W-:Y:S01]  /*4080*/  USHF.R.S32.HI UR13, URZ, 0x1f, UR24 ;  /* 0x0000001f3f0d7899 */ /* 0x000fe20008011418 */
[----:B------:R2:W-:Y:S01]  /*4090*/  STS.128 [R23+0x4800], R60 ;  /* 0x0048003c17007388 */ /* 0x0005e20000000c00 */
[----:B------:R-:W-:Y:S01]  /*40a0*/  UIADD3.X UR19, UR12, UR21, URZ, UP0, !UPT ;  /* 0x000000150c137290 */ /* 0x000fe200087fe43f */
[----:B------:R-:W-:Y:S01]  /*40b0*/  IMAD.U32 R2, RZ, RZ, UR18 ;  /* 0x00000012ff027e24 */ /* 0x000fe2000f8e00ff */
[----:B------:R-:W-:Y:S01]  /*40c0*/  UIADD3 UR5, UR5, UR16, URZ ;  /* 0x0000001005057290 */ /* 0x000fe2000fffe03f */
[----:B------:R2:W-:Y:S01]  /*40d0*/  STS.128 [R23+0x5000], R64 ;  /* 0x0050004017007388 */ /* 0x0005e20000000c00 */
[----:B------:R-:W-:Y:S01]  /*40e0*/  ULDC.64 UR20, c[0x0][0x820] ;  /* 0x0002080000147ab9 */ /* 0x000fe20000000a00 */
[----:B------:R-:W-:Y:S01]  /*40f0*/  UIMAD UR15, UR13, UR22, URZ ;  /* 0x000000160d0f72a4 */ /* 0x000fe2000f8e023f */
[----:B------:R-:W-:Y:S01]  /*4100*/  IMAD.U32 R3, RZ, RZ, UR19 ;  /* 0x00000013ff037e24 */ /* 0x000fe2000f8e00ff */
[----:B------:R-:W-:Y:S01]  /*4110*/  UIMAD UR14, UR13, UR20, URZ ;  /* 0x000000140d0e72a4 */ /* 0x000fe2000f8e023f */
[----:B------:R2:W-:Y:S01]  /*4120*/  STS.128 [R23+0x5800], R68 ;  /* 0x0058004417007388 */ /* 0x0005e20000000c00 */
[----:B------:R-:W-:-:S02]  /*4130*/  UIADD3 UR11, UR11, UR17, URZ ;  /* 0x000000110b0b7290 */ /* 0x000fc4000fffe03f */
[----:B------:R-:W-:Y:S02]  /*4140*/  UIMAD UR13, UR24, UR21, UR14 ;  /* 0x00000015180d72a4 */ /* 0x000fe4000f8e020e */
[----:B------:R-:W-:Y:S01]  /*4150*/  UIMAD.WIDE.U32 UR4, UR24, UR20, UR4 ;  /* 0x00000014180472a5 */ /* 0x000fe2000f8e0004 */
[----:B------:R-:W-:Y:S01]  /*4160*/  ULDC.64 UR16, c[0x0][0x800] ;  /* 0x0002000000107ab9 */ /* 0x000fe20000000a00 */
[----:B------:R-:W-:Y:S02]  /*4170*/  UIMAD.WIDE.U32 UR10, UR24, UR22, UR10 ;  /* 0x00000016180a72a5 */ /* 0x000fe4000f8e000a */
[----:B------:R-:W-:Y:S02]  /*4180*/  UIADD3 UR13, UR5, UR13, URZ ;  /* 0x0000000d050d7290 */ /* 0x000fe4000fffe03f */
[----:B------:R-:W-:Y:S02]  /*4190*/  ULEA UR16, UP0, UR4, UR16, 0x2 ;  /* 0x0000001004107291 */ /* 0x000fe4000f80103f */
[----:B------:R-:W-:Y:S01]  /*41a0*/  UIMAD UR15, UR24, UR23, UR15 ;  /* 0x00000017180f72a4 */ /* 0x000fe2000f8e020f */
[----:B------:R-:W-:Y:S01]  /*41b0*/  ULDC.64 UR20, c[0x0][0x828] ;  /* 0x00020a0000147ab9 */ /* 0x000fe20000000a00 */
[----:B------:R-:W-:-:S02]  /*41c0*/  ULEA.HI.X UR17, UR4, UR17, UR13, 0x2, UP0 ;  /* 0x0000001104117291 */ /* 0x000fc400080f140d */
[----:B------:R-:W-:Y:S02]  /*41d0*/  UIADD3 UR5, UR11, UR15, URZ ;  /* 0x0000000f0b057290 */ /* 0x000fe4000fffe03f */
[----:B------:R-:W-:Y:S02]  /*41e0*/  ULEA UR20, UP1, UR10, UR20, 0x2 ;  /* 0x000000140a147291 */ /* 0x000fe4000f82103f */
[----:B------:R-:W-:Y:S01]  /*41f0*/  UIADD3 UR4, -UR8, URZ, URZ ;  /* 0x0000003f08047290 */ /* 0x000fe2000fffe13f */
[----:B------:R-:W-:Y:S01]  /*4200*/  ULDC UR11, c[0x0][0x740] ;  /* 0x0001d000000b7ab9 */ /* 0x000fe20000000800 */
[----:B------:R-:W-:Y:S01]  /*4210*/  ULEA.HI.X UR5, UR10, UR21, UR5, 0x2, UP1 ;  /* 0x000000150a057291 */ /* 0x000fe200088f1405 */
        /* <DEDUP_REMOVED lines=48> */
[----:B------:R-:W-:Y:S01]  /*4520*/  UIMAD UR6, UR6, UR4, UR7 ;  /* 0x00000004060672a4 */ /* 0x000fe2000f8e0207 */
[----:B--2---:R-:W-:Y:S11]  /*4530*/  @P1 BRA `(.L_x_357) ;  /* 0x0000000000141947 */ /* 0x004ff60003800000 */
.L_x_358:
[----:B------:R-:W2:Y:S04]  /*4540*/  LDG.E.STRONG.GPU R0, desc[UR46][R2.64] ;  /* 0x0000002e02007981 */ /* 0x000ea8000c1ef900 */
[----:B--2---:R-:W-:Y:S01]  /*4550*/  CCTL.IVALL ;  /* 0x00000000ff00798f */ /* 0x004fe20002000000 */
[----:B------:R-:W-:Y:S05]  /*4560*/  YIELD ;  /* 0x0000000000007946 */ /* 0x000fea0003800000 */
[----:B------:R-:W-:-:S13]  /*4570*/  ISETP.NE.AND P0, PT, R0, UR6, PT ;  /* 0x0000000600007c0c */ /* 0x000fda000bf05270 */
[----:B------:R-:W-:Y:S05]  /*4580*/  @P0 BRA `(.L_x_358) ;  /* 0xfffffffc00ec0947 */ /* 0x000fea000383ffff */
.L_x_357:
[----:B------:R-:W-:Y:S05]  /*4590*/  BSYNC B0 ;  /* 0x0000000000007941 */ /* 0x000fea0003800000 */
.L_x_356:
[----:B------:R-:W-:-:S03]  /*45a0*/  UMOV UR4, 0xffffffff ;  /* 0xffffffff00047882 */ /* 0x000fc60000000000 */
[----:B------:R-:W-:Y:S05]  /*45b0*/  BRA.DIV UR4, `(.L_x_359) ;  /* 0x0000003e04cc7947 */ /* 0x000fea000b800000 */
[----:B------:R-:W-:Y:S01]  /*45c0*/  NOP ;  /* 0x0000000000007918 */ /* 0x000fe20000000000 */
.L_x_441:
[----:B------:R-:W-:Y:S01]  /*45d0*/  @!PT LDS RZ, [RZ] ;  /* 0x00000000fffff984 */ /* 0x000fe20000000800 */
[----:B------:R-:W-:Y:S01]  /*45e0*/  @!PT LDS RZ, [RZ] ;  /* 0x00000000fffff984 */ /* 0x000fe20000000800 */
[----:B------:R-:W-:Y:S01]  /*45f0*/  @!PT LDS RZ, [RZ] ;  /* 0x00000000fffff984 */ /* 0x000fe20000000800 */
[----:B------:R-:W-:Y:S01]  /*4600*/  @!PT LDS RZ, [RZ] ;  /* 0x00000000fffff984 */ /* 0x000fe20000000800 */
[----:B------:R2:W-:Y:S06]  /*4610*/  MEMBAR.ALL.CTA ;  /* 0x0000000000007992 */ /* 0x0005ec0000008000 */
[----:B--2---:R-:W2:Y:S01]  /*4620*/  FENCE.VIEW.ASYNC.S ;  /* 0x00000000000073c6 */ /* 0x004ea20000000000 */
[----:B------:R-:W-:Y:S05]  /*4630*/  WARPSYNC.ALL ;  /* 0x0000000000007948 */ /* 0x000fea0003800000 */
[----:B------:R-:W-:Y:S01]  /*4640*/  BSSY B0, `(.L_x_360) ;  /* 0x0000010000007945 */ /* 0x000fe20003800000 */
[----:B--2---:R-:W-:Y:S06]  /*4650*/  BAR.SYNC.DEFER_BLOCKING 0x1, 0x100 ;  /* 0x0044000000007b1d */ /* 0x004fec0000010000 */
[----:B------:R-:W-:Y:S05]  /*4660*/  @P1 BRA `(.L_x_361) ;  /* 0x0000000000341947 */ /* 0x000fea0003800000 */
[----:B------:R-:W-:Y:S01]  /*4670*/  R2UR UR7, R18 ;  /* 0x00000000120772ca */ /* 0x000fe200000e0000 */
[----:B------:R-:W-:Y:S01]  /*4680*/  UMOV UR8, 0xc00 ;  /* 0x00000c0000087882 */ /* 0x000fe20000000000 */
[----:B------:R-:W-:Y:S01]  /*4690*/  PLOP3.LUT P0, PT, PT, PT, PT, 0x80, 0x0 ;  /* 0x000000000000781c */ /* 0x000fe20003f0f070 */
[----:B------:R-:W-:Y:S01]  /*46a0*/  UMOV UR10, 0x0 ;  /* 0x00000000000a7882 */ /* 0x000fe20000000000 */
[----:B------:R-:W-:Y:S01]  /*46b0*/  UMOV UR11, 0x14f00000 ;  /* 0x14f00000000b7882 */ /* 0x000fe20000000000 */
[----:B------:R-:W-:-:S10]  /*46c0*/  UMOV UR4, UR20 ;  /* 0x0000001400047c82 */ /* 0x000fd40008000000 */
.L_x_362:
[----:B------:R-:W-:Y:S01]  /*46d0*/  @P0 ELECT P2, URZ, PT ;  /* 0x00000000003f082f */ /* 0x000fe20003840000 */
[----:B------:R2:W-:-:S12]  /*46e0*/  UBLKRED.G.S.ADD.F32.RN [UR4], [UR7], UR8, desc[UR10] ;  /* 0x00000a04070073bb */ /* 0x0005d800080a1408 */
[----:B------:R-:W-:Y:S02]  /*46f0*/  @P2 PLOP3.LUT P0, PT, P2, PT, PT, 0x8, 0x0 ;  /* 0x000000000000281c */ /* 0x000fe4000170e170 */
[----:B------:R-:W-:-:S11]  /*4700*/  PLOP3.LUT P2, PT, PT, PT, PT, 0x8, 0x0 ;  /* 0x000000000000781c */ /* 0x000fd60003f4e170 */
[----:B--2---:R-:W-:Y:S05]  /*4710*/  @P0 BRA.U.ANY `(.L_x_362) ;  /* 0xfffffffd00ec0947 */ /* 0x004fea000393ffff */
[----:B------:R0:W-:Y:S01]  /*4720*/  UTMACMDFLUSH ;  /* 0x00000000000079b7 */ /* 0x0001e20000000000 */
[----:B------:R-:W-:-:S04]  /*4730*/  DEPBAR.LE SB0, 0x0 ;  /* 0x000080000000791a */ /* 0x000fc80000000000 */
.L_x_361:
[----:B------:R-:W-:Y:S05]  /*4740*/  BSYNC B0 ;  /* 0x0000000000007941 */ /* 0x000fea0003800000 */
.L_x_360:
        /* <DEDUP_REMOVED lines=12> */
[----:B------:R-:W-:-:S05]  /*4810*/  IMAD.MOV.U32 R5, RZ, RZ, 0x1 ;  /* 0x00000001ff057424 */ /* 0x000fca00078e00ff */
[----:B------:R2:W-:Y:S02]  /*4820*/  REDG.E.ADD.S32.STRONG.GPU desc[UR46][R2.64], R5 ;  /* 0x000000050200798e */ /* 0x0005e4000c10e3ae */
.L_x_364:
[----:B------:R-:W-:Y:S05]  /*4830*/  BSYNC B0 ;  /* 0x0000000000007941 */ /* 0x000fea0003800000 */
.L_x_363:
[----:B------:R-:W-:Y:S06]  /*4840*/  BAR.SYNC.DEFER_BLOCKING 0x1, 0x100 ;  /* 0x0044000000007b1d */ /* 0x000fec0000010000 */
[----:B------:R-:W-:Y:S01]  /*4850*/  ULDC.64 UR4, c[0x0][0x860] ;  /* 0x0002180000047ab9 */ /* 0x000fe20000000a00 */
[----:B------:R-:W-:Y:S01]  /*4860*/  BSSY B0, `(.L_x_365) ;  /* 0x0000017000007945 */ /* 0x000fe20003800000 */
[----:B------:R-:W-:-:S04]  /*4870*/  UIADD3 UR9, UP0, UR9, UR4, URZ ;  /* 0x0000000409097290 */ /* 0x000fc8000ff1e03f */
[----:B------:R-:W-:Y:S02]  /*4880*/  UIADD3.X UR12, UR12, UR5, URZ, UP0, !UPT ;  /* 0x000000050c0c7290 */ /* 0x000fe400087fe43f */
[----:B--2---:R-:W-:-:S04]  /*4890*/  IMAD.U32 R2, RZ, RZ, UR9 ;  /* 0x00000009ff027e24 */ /* 0x004fc8000f8e00ff */
[----:B------:R-:W-:Y:S01]  /*48a0*/  IMAD.U32 R3, RZ, RZ, UR12 ;  /* 0x0000000cff037e24 */ /* 0x000fe2000f8e00ff */
        /* <DEDUP_REMOVED lines=12> */
[----:B------:R-:W-:Y:S05]  /*4970*/  @P1 BRA `(.L_x_366) ;  /* 0x0000000000141947 */ /* 0x000fea0003800000 */
.L_x_367:
[----:B------:R-:W3:Y:S04]  /*4980*/  LDG.E.STRONG.GPU R0, desc[UR46][R2.64] ;  /* 0x0000002e02007981 */ /* 0x000ee8000c1ef900 */
[----:B---3--:R-:W-:Y:S01]  /*4990*/  CCTL.IVALL ;  /* 0x00000000ff00798f */ /* 0x008fe20002000000 */
[----:B------:R-:W-:Y:S05]  /*49a0*/  YIELD ;  /* 0x0000000000007946 */ /* 0x000fea0003800000 */
[----:B------:R-:W-:-:S13]  /*49b0*/  ISETP.NE.AND P0, PT, R0, UR6, PT ;  /* 0x0000000600007c0c */ /* 0x000fda000bf05270 */
[----:B------:R-:W-:Y:S05]  /*49c0*/  @P0 BRA `(.L_x_367) ;  /* 0xfffffffc00ec0947 */ /* 0x000fea000383ffff */
.L_x_366:
[----:B------:R-:W-:Y:S05]  /*49d0*/  BSYNC B0 ;  /* 0x0000000000007941 */ /* 0x000fea0003800000 */
.L_x_365:
[----:B------:R-:W-:-:S03]  /*49e0*/  UMOV UR4, 0xffffffff ;  /* 0xffffffff00047882 */ /* 0x000fc60000000000 */
[----:B------:R-:W-:Y:S05]  /*49f0*/  BRA.DIV UR4, `(.L_x_368) ;  /* 0x0000003a04d87947 */ /* 0x000fea000b800000 */
[----:B------:R-:W-:Y:S01]  /*4a00*/  NOP ;  /* 0x0000000000007918 */ /* 0x000fe20000000000 */
.L_x_444:
[----:B------:R-:W-:Y:S01]  /*4a10*/  @!PT LDS RZ, [RZ] ;  /* 0x00000000fffff984 */ /* 0x000fe20000000800 */
[----:B------:R-:W-:Y:S01]  /*4a20*/  @!PT LDS RZ, [RZ] ;  /* 0x00000000fffff984 */ /* 0x000fe20000000800 */
[----:B------:R-:W-:Y:S01]  /*4a30*/  @!PT LDS RZ, [RZ] ;  /* 0x00000000fffff984 */ /* 0x000fe20000000800 */
[----:B------:R-:W-:Y:S01]  /*4a40*/  @!PT LDS RZ, [RZ] ;  /* 0x00000000fffff984 */ /* 0x000fe20000000800 */
[----:B------:R3:W-:Y:S06]  /*4a50*/  MEMBAR.ALL.CTA ;  /* 0x0000000000007992 */ /* 0x0007ec0000008000 */
[----:B---3--:R-:W3:Y:S01]  /*4a60*/  FENCE.VIEW.ASYNC.S ;  /* 0x00000000000073c6 */ /* 0x008ee20000000000 */
[----:B------:R-:W-:Y:S05]  /*4a70*/  WARPSYNC.ALL ;  /* 0x0000000000007948 */ /* 0x000fea0003800000 */
[----:B------:R-:W-:Y:S01]  /*4a80*/  BSSY B0, `(.L_x_369) ;  /* 0x0000011000007945 */ /* 0x000fe20003800000 */
        /* <DEDUP_REMOVED lines=9> */
.L_x_371:
[----:B------:R-:W-:Y:S01]  /*4b20*/  @P0 ELECT P2, URZ, PT ;  /* 0x00000000003f082f */ /* 0x000fe20003840000 */
[----:B------:R3:W-:-:S12]  /*4b30*/  UBLKRED.G.S.ADD.F32.RN [UR4], [UR7], UR8, desc[UR10] ;  /* 0x00000a04070073bb */ /* 0x0007d800080a1408 */
[----:B------:R-:W-:Y:S02]  /*4b40*/  @P2 PLOP3.LUT P0, PT, P2, PT, PT, 0x8, 0x0 ;  /* 0x000000000000281c */ /* 0x000fe4000170e170 */
[----:B------:R-:W-:-:S11]  /*4b50*/  PLOP3.LUT P2, PT, PT, PT, PT, 0x8, 0x0 ;  /* 0x000000000000781c */ /* 0x000fd60003f4e170 */
[----:B---3--:R-:W-:Y:S05]  /*4b60*/  @P0 BRA.U.ANY `(.L_x_371) ;  /* 0xfffffffd00ec0947 */ /* 0x008fea000393ffff */
[----:B------:R0:W-:Y:S01]  /*4b70*/  UTMACMDFLUSH ;  /* 0x00000000000079b7 */ /* 0x0001e20000000000 */
[----:B------:R-:W-:-:S04]  /*4b80*/  DEPBAR.LE SB0, 0x0 ;  /* 0x000080000000791a */ /* 0x000fc80000000000 */
.L_x_370:
[----:B------:R-:W-:Y:S05]  /*4b90*/  BSYNC B0 ;  /* 0x0000000000007941 */ /* 0x000fea0003800000 */
.L_x_369:
[----:B------:R-:W-:Y:S01]  /*4ba0*/  NOP ;  /* 0x0000000000007918 */ /* 0x000fe20000000000 */
[----:B------:R-:W-:Y:S05]  /*4bb0*/  @P1 BRA `(.L_x_335) ;  /* 0x0000003400e01947 */ /* 0x000fea0003800000 */
[----:B------:R-:W-:Y:S01]  /*4bc0*/  IMAD.MOV.U32 R5, RZ, RZ, 0x1 ;  /* 0x00000001ff057424 */ /* 0x000fe200078e00ff */
[----:B------:R-:W-:Y:S01]  /*4bd0*/  @!PT LDS RZ, [RZ] ;  /* 0x00000000fffff984 */ /* 0x000fe20000000800 */
[----:B------:R-:W-:Y:S01]  /*4be0*/  @!PT LDS RZ, [RZ] ;  /* 0x00000000fffff984 */ /* 0x000fe20000000800 */
[----:B------:R-:W-:Y:S01]  /*4bf0*/  @!PT LDS RZ, [RZ] ;  /* 0x00000000fffff984 */ /* 0x000fe20000000800 */
[----:B------:R-:W-:Y:S01]  /*4c00*/  @!PT LDS RZ, [RZ] ;  /* 0x00000000fffff984 */ /* 0x000fe20000000800 */
[----:B------:R3:W-:Y:S06]  /*4c10*/  MEMBAR.ALL.CTA ;  /* 0x0000000000007992 */ /* 0x0007ec0000008000 */
[----:B---3--:R-:W-:Y:S06]  /*4c20*/  MEMBAR.ALL.GPU ;  /* 0x0000000000007992 */ /* 0x008fec000000a000 */
[----:B------:R-:W-:-:S00]  /*4c30*/  ERRBAR ;  /* 0x00000000000079ab */ /* 0x000fc00000000000 */
[----:B------:R-:W-:Y:S06]  /*4c40*/  CGAERRBAR ;  /* 0x00000000000075ab */ /* 0x000fec0000000000 */
[----:B012345:R-:W-:Y:S04]  /*4c50*/  CCTL.IVALL ;  /* 0x00000000ff00798f */ /* 0x03ffe80002000000 */
[----:B------:R3:W-:Y:S01]  /*4c60*/  REDG.E.ADD.S32.STRONG.GPU desc[UR46][R2.64], R5 ;  /* 0x000000050200798e */ /* 0x0007e2000c10e3ae */
[----:B------:R-:W-:Y:S05]  /*4c70*/  BRA `(.L_x_335) ;  /* 0x0000003400b07947 */ /* 0x000fea0003800000 */
.L_x_333:
        /* <DEDUP_REMOVED lines=15> */
[----:B------:R-:W-:Y:S01]  /*4d70*/  UISETP.GE.AND UP1, UPT, UR16, 0x1, UPT ;  /* 0x000000011000788c */ /* 0x000fe2000bf26270 */
[----:B------:R-:W-:Y:S01]  /*4d80*/  ULDC UR15, c[0x0][0x288] ;  /* 0x0000a200000f7ab9 */ /* 0x000fe20000000800 */
[----:B------:R-:W-:Y:S01]  /*4d90*/  USHF.R.S32.HI UR14, URZ, 0x1f, UR7 ;  /* 0x0000001f3f0e7899 */ /* 0x000fe20008011407 */
[----:B------:R-:W-:-:S03]  /*4da0*/  ULDC.64 UR12, c[0x0][0x2e0] ;  /* 0x0000b800000c7ab9 */ /* 0x000fc60000000a00 */
[----:B------:R-:W-:Y:S02]  /*4db0*/  PLOP3.LUT P1, PT, PT, PT, UP1, 0x80, 0x0 ;  /* 0x000000000000781c */ /* 0x000fe40003f2f018 */
[----:B------:R-:W-:Y:S01]  /*4dc0*/  ELECT P0, URZ, PT ;  /* 0x00000000003f782f */ /* 0x000fe20003800000 */
[----:B-1----:R-:W-:Y:S02]  /*4dd0*/  USHF.R.S32.HI UR8, URZ, 0x1f, UR9 ;  /* 0x0000001f3f087899 */ /* 0x002fe40008011409 */
[----:B------:R-:W-:Y:S02]  /*4de0*/  UIMAD.WIDE.U32 UR4, UR9, UR10, URZ ;  /* 0x0000000a090472a5 */ /* 0x000fe4000f8e003f */
[----:B------:R-:W-:-:S04]  /*4df0*/  UIMAD UR6, UR8, UR10, URZ ;  /* 0x0000000a080672a4 */ /* 0x000fc8000f8e023f */
[----:B------:R-:W-:Y:S02]  /*4e00*/  UIMAD UR6, UR9, UR11, UR6 ;  /* 0x0000000b090672a4 */ /* 0x000fe4000f8e0206 */
[----:B------:R-:W-:Y:S02]  /*4e10*/  UIMAD UR11, UR7, UR15, URZ ;  /* 0x0000000f070b72a4 */ /* 0x000fe4000f8e023f */
[----:B------:R-:W-:Y:S02]  /*4e20*/  UIADD3 UR5, UR5, UR6, URZ ;  /* 0x0000000605057290 */ /* 0x000fe4000fffe03f */
[----:B------:R-:W-:Y:S02]  /*4e30*/  UIMAD UR6, UR14, UR12, URZ ;  /* 0x0000000c0e0672a4 */ /* 0x000fe4000f8e023f */
[----:B------:R-:W-:Y:S02]  /*4e40*/  UIADD3 UR10, UP0, UR11, UR9, URZ ;  /* 0x000000090b0a7290 */ /* 0x000fe4000ff1e03f */
[----:B------:R-:W-:-:S02]  /*4e50*/  UIMAD UR14, UR7, UR13, UR6 ;  /* 0x0000000d070e72a4 */ /* 0x000fc4000f8e0206 */
[----:B------:R-:W-:Y:S02]  /*4e60*/  UIMAD.WIDE.U32 UR6, UR7, UR12, UR4 ;  /* 0x0000000c070672a5 */ /* 0x000fe4000f8e0004 */
[----:B------:R-:W-:Y:S01]  /*4e70*/  ULEA.HI.X.SX32 UR11, UR11, UR8, 0x1, UP0 ;  /* 0x000000080b0b7291 */ /* 0x000fe200080f0e3f */
[----:B------:R-:W-:Y:S11]  /*4e80*/  @!P1 BRA `(.L_x_335) ;  /* 0x00000034002c9947 */ /* 0x000ff60003800000 */
[----:B------:R-:W1:Y:S01]  /*4e90*/  S2R R3, SR_TID.X ;  /* 0x0000000000037919 */ /* 0x000e620000002100 */
[----:B------:R-:W-:Y:S01]  /*4ea0*/  UIADD3 UR4, UR16, 0x3f, URZ ;  /* 0x0000003f10047890 */ /* 0x000fe2000fffe03f */
[----:B------:R-:W2:Y:S01]  /*4eb0*/  S2UR UR27, SR_CTAID.X ;  /* 0x00000000001b79c3 */ /* 0x000ea20000002500 */
[----:B------:R-:W-:Y:S02]  /*4ec0*/  UISETP.GE.AND UP0, UPT, UR16, 0x41, UPT ;  /* 0x000000411000788c */ /* 0x000fe4000bf06270 */
[----:B------:R-:W-:Y:S02]  /*4ed0*/  USHF.R.S32.HI UR5, URZ, 0x1f, UR4 ;  /* 0x0000001f3f057899 */ /* 0x000fe40008011404 */
[----:B------:R-:W-:Y:S02]  /*4ee0*/  UIADD3 UR14, UR7, UR14, URZ ;  /* 0x0000000e070e7290 */ /* 0x000fe4000fffe03f */
[----:B------:R-:W-:Y:S01]  /*4ef0*/  ULEA.HI UR5, UR5, UR4, URZ, 0x6 ;  /* 0x0000000405057291 */ /* 0x000fe2000f8f303f */
[----:B------:R-:W-:-:S02]  /*4f00*/  PLOP3.LUT P1, PT, PT, PT, UP0, 0x80, 0x0 ;  /* 0x000000000000781c */ /* 0x000fc40003f2f008 */
[----:B------:R-:W-:Y:S01]  /*4f10*/  ULDC UR4, c[0x0][0x760] ;  /* 0x0001d80000047ab9 */ /* 0x000fe20000000800 */
[----:B------:R-:W-:Y:S02]  /*4f20*/  USHF.R.S32.HI UR5, URZ, 0x6, UR5 ;  /* 0x000000063f057899 */ /* 0x000fe40008011405 */
        /* <DEDUP_REMOVED lines=19> */
.L_x_398:
        /* <DEDUP_REMOVED lines=17> */
.L_x_376:
[----:B------:R-:W2:Y:S04]  /*5170*/  LDG.E.STRONG.GPU R4, desc[UR46][R2.64] ;  /* 0x0000002e02047981 */ /* 0x000ea8000c1ef900 */
[----:B--2---:R-:W-:Y:S01]  /*5180*/  CCTL.IVALL ;  /* 0x00000000ff00798f */ /* 0x004fe20002000000 */
[----:B------:R-:W-:Y:S05]  /*5190*/  YIELD ;  /* 0x0000000000007946 */ /* 0x000fea0003800000 */
[----:B------:R-:W-:-:S13]  /*51a0*/  ISETP.NE.AND P3, PT, R4, UR27, PT ;  /* 0x0000001b04007c0c */ /* 0x000fda000bf65270 */
[----:B------:R-:W-:Y:S05]  /*51b0*/  @P3 BRA `(.L_x_376) ;  /* 0xfffffffc00ec3947 */ /* 0x000fea000383ffff */
.L_x_375:
[----:B------:R-:W-:Y:S05]  /*51c0*/  BSYNC B0 ;  /* 0x0000000000007941 */ /* 0x000fea0003800000 */
.L_x_374:
[----:B------:R-:W-:-:S03]  /*51d0*/  UMOV UR16, 0xffffffff ;  /* 0xffffffff00107882 */ /* 0x000fc60000000000 */
[----:B------:R-:W-:Y:S05]  /*51e0*/  BRA.DIV UR16, `(.L_x_377) ;  /* 0x0000003210f87947 */ /* 0x000fea000b800000 */
[----:B------:R-:W-:Y:S01]  /*51f0*/  NOP ;  /* 0x0000000000007918 */ /* 0x000fe20000000000 */
.L_x_447:
        /* <DEDUP_REMOVED lines=19> */
.L_x_379:
[----:B------:R-:W-:Y:S05]  /*5330*/  BSYNC B0 ;  /* 0x0000000000007941 */ /* 0x000fea0003800000 */
.L_x_378:
        /* <DEDUP_REMOVED lines=13> */
.L_x_381:
[----:B------:R-:W-:Y:S05]  /*5410*/  BSYNC B0 ;  /* 0x0000000000007941 */ /* 0x000fea0003800000 */
.L_x_380:
[----:B------:R-:W-:Y:S06]  /*5420*/  BAR.ARV 0xa, 0xa0 ;  /* 0x0282800000007b1d */ /* 0x000fec0000002000 */
[----:B------:R-:W-:Y:S04]  /*5430*/  BSSY B0, `(.L_x_382) ;  /* 0x0000003000007945 */ /* 0x000fe80003800000 */
[----:B------:R-:W-:Y:S05]  /*5440*/  @!P0 BRA `(.L_x_383) ;  /* 0x0000000000048947 */ /* 0x000fea0003800000 */
[----:B------:R-:W-:-:S04]  /*5450*/  DEPBAR.LE SB0, 0x0 ;  /* 0x000080000000791a */ /* 0x000fc80000000000 */
.L_x_383:
[----:B------:R-:W-:Y:S05]  /*5460*/  BSYNC B0 ;  /* 0x0000000000007941 */ /* 0x000fea0003800000 */
.L_x_382:
        /* <DEDUP_REMOVED lines=19> */
.L_x_385:
[----:B------:R-:W-:Y:S05]  /*55a0*/  BSYNC B0 ;  /* 0x0000000000007941 */ /* 0x000fea0003800000 */
.L_x_384:
        /* <DEDUP_REMOVED lines=9> */
.L_x_388:
[----:B------:R-:W2:Y:S04]  /*5640*/  LDG.E.STRONG.GPU R4, desc[UR46][R2.64] ;  /* 0x0000002e02047981 */ /* 0x000ea8000c1ef900 */
[----:B--2---:R-:W-:Y:S01]  /*5650*/  CCTL.IVALL ;  /* 0x00000000ff00798f */ /* 0x004fe20002000000 */
[----:B------:R-:W-:Y:S05]  /*5660*/  YIELD ;  /* 0x0000000000007946 */ /* 0x000fea0003800000 */
[----:B------:R-:W-:-:S13]  /*5670*/  ISETP.NE.AND P3, PT, R4, UR27, PT ;  /* 0x0000001b04007c0c */ /* 0x000fda000bf65270 */
[----:B------:R-:W-:Y:S05]  /*5680*/  @P3 BRA `(.L_x_388) ;  /* 0xfffffffc00ec3947 */ /* 0x000fea000383ffff */
.L_x_387:
[----:B------:R-:W-:Y:S05]  /*5690*/  BSYNC B0 ;  /* 0x0000000000007941 */ /* 0x000fea0003800000 */
.L_x_386:
[----:B------:R-:W-:-:S03]  /*56a0*/  UMOV UR8, 0xffffffff ;  /* 0xffffffff00087882 */ /* 0x000fc60000000000 */
[----:B------:R-:W-:Y:S05]  /*56b0*/  BRA.DIV UR8, `(.L_x_389) ;  /* 0x0000002e08e07947 */ /* 0x000fea000b800000 */
[----:B------:R-:W-:Y:S01]  /*56c0*/  NOP ;  /* 0x0000000000007918 */ /* 0x000fe20000000000 */
.L_x_450:
        /* <DEDUP_REMOVED lines=13> */
.L_x_391:
[----:B------:R-:W-:Y:S05]  /*57a0*/  BSYNC B0 ;  /* 0x0000000000007941 */ /* 0x000fea0003800000 */
.L_x_390:
        /* <DEDUP_REMOVED lines=13> */
.L_x_393:
[----:B------:R-:W-:Y:S05]  /*5880*/  BSYNC B0 ;  /* 0x0000000000007941 */ /* 0x000fea0003800000 */
.L_x_392:
[----:B------:R-:W-:Y:S06]  /*5890*/  BAR.ARV 0xa, 0xa0 ;  /* 0x0282800000007b1d */ /* 0x000fec0000002000 */
[----:B------:R-:W-:Y:S04]  /*58a0*/  BSSY B0, `(.L_x_394) ;  /* 0x0000003000007945 */ /* 0x000fe80003800000 */
[----:B------:R-:W-:Y:S05]  /*58b0*/  @!P0 BRA `(.L_x_395) ;  /* 0x0000000000048947 */ /* 0x000fea0003800000 */
[----:B------:R-:W-:-:S04]  /*58c0*/  DEPBAR.LE SB0, 0x0 ;  /* 0x000080000000791a */ /* 0x000fc80000000000 */
.L_x_395:
[----:B------:R-:W-:Y:S05]  /*58d0*/  BSYNC B0 ;  /* 0x0000000000007941 */ /* 0x000fea0003800000 */
.L_x_394:
        /* <DEDUP_REMOVED lines=19> */
.L_x_397:
[----:B------:R-:W-:Y:S05]  /*5a10*/  BSYNC B0 ;  /* 0x0000000000007941 */ /* 0x000fea0003800000 */
.L_x_396:
[----:B------:R-:W-:Y:S02]  /*5a20*/  UIADD3 UR4, UR4, 0x2, URZ ;  /* 0x0000000204047890 */ /* 0x000fe4000fffe03f */
[----:B------:R-:W-:Y:S01]  /*5a30*/  UIADD3 UR5, UR5, 0x1, URZ ;  /* 0x0000000105057890 */ /* 0x000fe2000fffe03f */
[----:B------:R-:W-:Y:S11]  /*5a40*/  @P2 BRA `(.L_x_398) ;  /* 0xfffffff400842947 */ /* 0x000ff6000383ffff */
.L_x_373:
[----:B------:R-:W-:-:S13]  /*5a50*/  ISETP.NE.AND P1, PT, RZ, UR33, PT ;  /* 0x00000021ff007c0c */ /* 0x000fda000bf25270 */
[----:B------:R-:W-:Y:S05]  /*5a60*/  @!P1 BRA `(.L_x_335) ;  /* 0x0000002800349947 */ /* 0x000fea0003800000 */
        /* <DEDUP_REMOVED lines=11> */
.L_x_401:
[----:B------:R-:W2:Y:S04]  /*5b20*/  LDG.E.STRONG.GPU R0, desc[UR46][R2.64] ;  /* 0x0000002e02007981 */ /* 0x000ea8000c1ef900 */
[----:B--2---:R-:W-:Y:S01]  /*5b30*/  CCTL.IVALL ;  /* 0x00000000ff00798f */ /* 0x004fe20002000000 */
[----:B------:R-:W-:Y:S05]  /*5b40*/  YIELD ;  /* 0x0000000000007946 */ /* 0x000fea0003800000 */
[----:B------:R-:W-:-:S13]  /*5b50*/  ISETP.NE.AND P2, PT, R0, UR27, PT ;  /* 0x0000001b00007c0c */ /* 0x000fda000bf45270 */
[----:B------:R-:W-:Y:S05]  /*5b60*/  @P2 BRA `(.L_x_401) ;  /* 0xfffffffc00ec2947 */ /* 0x000fea000383ffff */
.L_x_400:
[----:B------:R-:W-:Y:S05]  /*5b70*/  BSYNC B0 ;  /* 0x0000000000007941 */ /* 0x000fea0003800000 */
.L_x_399:
[----:B------:R-:W-:-:S03]  /*5b80*/  UMOV UR5, 0xffffffff ;  /* 0xffffffff00057882 */ /* 0x000fc60000000000 */
[----:B------:R-:W-:Y:S05]  /*5b90*/  BRA.DIV UR5, `(.L_x_402) ;  /* 0x0000002a05c47947 */ /* 0x000fea000b800000 */
[----:B------:R-:W-:Y:S01]  /*5ba0*/  NOP ;  /* 0x0000000000007918 */ /* 0x000fe20000000000 */
.L_x_453:
        /* <DEDUP_REMOVED lines=22> */
.L_x_404:
[----:B------:R-:W-:Y:S05]  /*5d10*/  BSYNC B0 ;  /* 0x0000000000007941 */ /* 0x000fea0003800000 */
.L_x_403:
        /* <DEDUP_REMOVED lines=20> */
.L_x_406:
[----:B------:R-:W-:Y:S05]  /*5e60*/  BSYNC B0 ;  /* 0x0000000000007941 */ /* 0x000fea0003800000 */
.L_x_405:
[----:B------:R-:W-:Y:S06]  /*5e70*/  BAR.ARV 0xa, 0xa0 ;  /* 0x0282800000007b1d */ /* 0x000fec0000002000 */
[----:B------:R-:W-:Y:S04]  /*5e80*/  BSSY B0, `(.L_x_407) ;  /* 0x0000003000007945 */ /* 0x000fe80003800000 */
[----:B------:R-:W-:Y:S05]  /*5e90*/  @!P0 BRA `(.L_x_408) ;  /* 0x0000000000048947 */ /* 0x000fea0003800000 */
[----:B------:R-:W-:-:S04]  /*5ea0*/  DEPBAR.LE SB0, 0x0 ;  /* 0x000080000000791a */ /* 0x000fc80000000000 */
.L_x_408:
[----:B------:R-:W-:Y:S05]  /*5eb0*/  BSYNC B0 ;  /* 0x0000000000007941 */ /* 0x000fea0003800000 */
.L_x_407:
[----:B------:R-:W-:Y:S06]  /*5ec0*/  BAR.ARV 0xb, 0xa0 ;  /* 0x02c2800000007b1d */ /* 0x000fec0000002000 */
[----:B------:R-:W-:Y:S01]  /*5ed0*/  NOP ;  /* 0x0000000000007918 */ /* 0x000fe20000000000 */
        /* <DEDUP_REMOVED lines=15> */
[----:B--2---:R4:W-:Y:S01]  /*5fd0*/  @P0 REDG.E.ADD.S32.STRONG.GPU desc[UR46][R2.64], R5 ;  /* 0x000000050200098e */ /* 0x0049e2000c10e3ae */
[----:B------:R-:W-:Y:S05]  /*5fe0*/  BRA `(.L_x_335) ;  /* 0x0000002000d47947 */ /* 0x000fea0003800000 */
.L_x_372:
        /* <DEDUP_REMOVED lines=48> */
.L_x_454:
        /* <DEDUP_REMOVED lines=14> */
.L_x_412:
        /* <DEDUP_REMOVED lines=23> */
[----:B------:R-:W-:Y:S01]  /*6540*/  MOV R14, UR47 ;  /* 0x0000002f000e7c02 */ /* 0x000fe20008000f00 */
[----:B--2---:R-:W-:Y:S01]  /*6550*/  IMAD.MOV.U32 R10, RZ, RZ, R6 ;  /* 0x000000ffff0a7224 */ /* 0x004fe200078e0006 */
[----:B------:R-:W-:Y:S01]  /*6560*/  UIADD3 UR44, UR8, 0x1e000, URZ ;  /* 0x0001e000082c7890 */ /* 0x000fe2000fffe03f */
[----:B------:R-:W-:Y:S01]  /*6570*/  IMAD.MOV.U32 R11, RZ, RZ, R7 ;  /* 0x000000ffff0b7224 */ /* 0x000fe200078e0007 */
[----:B------:R-:W-:Y:S01]  /*6580*/  UMOV UR33, UR25 ;  /* 0x0000001900217c82 */ /* 0x000fe20008000000 */
[----:B------:R-:W-:Y:S01]  /*6590*/  UMOV UR17, UR25 ;  /* 0x0000001900117c82 */ /* 0x000fe20008000000 */
[----:B------:R-:W-:Y:S01]  /*65a0*/  IADD3 R2, P1, R10, 0x2f0, RZ ;  /* 0x000002f00a027810 */ /* 0x000fe20007f3e0ff */
[----:B------:R-:W-:Y:S01]  /*65b0*/  UIADD3 UR9, UR8, 0x26800, URZ ;  /* 0x0002680008097890 */ /* 0x000fe2000fffe03f */
[----:B------:R-:W-:Y:S01]  /*65c0*/  MOV R15, UR46 ;  /* 0x0000002e000f7c02 */ /* 0x000fe20008000f00 */
[----:B------:R-:W-:Y:S01]  /*65d0*/  UMOV UR45, UR25 ;  /* 0x00000019002d7c82 */ /* 0x000fe20008000000 */
        /* <DEDUP_REMOVED lines=11> */
[----:B------:R-:W-:Y:S01]  /*6690*/  R2UR UR47, R14 ;  /* 0x000000000e2f72ca */ /* 0x000fe200000e0000 */
[----:B------:R-:W-:Y:S01]  /*66a0*/  UIADD3 UR48, UR8, 0x4000, URZ ;  /* 0x0000400008307890 */ /* 0x000fe2000fffe03f */
[----:B------:R-:W-:Y:S01]  /*66b0*/  R2UR UR31, R2 ;  /* 0x00000000021f72ca */ /* 0x000fe200000e0000 */
[--C-:B------:R-:W-:Y:S01]  /*66c0*/  IMAD.X R2, RZ, RZ, R11.reuse, P2 ;  /* 0x000000ffff027224 */ /* 0x100fe200010e060b */
[----:B------:R-:W-:Y:S01]  /*66d0*/  UMOV UR58, 0x30 ;  /* 0x00000030003a7882 */ /* 0x000fe20000000000 */
[----:B------:R-:W-:Y:S01]  /*66e0*/  UMOV UR60, UR12 ;  /* 0x0000000c003c7c82 */ /* 0x000fe20008000000 */
[----:B------:R-:W-:Y:S01]  /*66f0*/  UMOV UR59, UR11 ;  /* 0x0000000b003b7c82 */ /* 0x000fe20008000000 */
[----:B------:R-:W-:Y:S01]  /*6700*/  UMOV UR57, UR9 ;  /* 0x0000000900397c82 */ /* 0x000fe20008000000 */
[----:B------:R-:W-:Y:S01]  /*6710*/  R2UR UR23, R2 ;  /* 0x00000000021772ca */ /* 0x000fe200000e0000 */
[----:B------:R-:W-:Y:S01]  /*6720*/  UMOV UR50, 0x40 ;  /* 0x0000004000327882 */ /* 0x000fe20000000000 */
[----:B------:R-:W-:Y:S01]  /*6730*/  IADD3 R2, P1, R10, 0xf0, RZ ;  /* 0x000000f00a027810 */ /* 0x000fe20007f3e0ff */
[----:B------:R-:W-:Y:S01]  /*6740*/  UMOV UR52, UR12 ;  /* 0x0000000c00347c82 */ /* 0x000fe20008000000 */
[----:B------:R-:W-:Y:S01]  /*6750*/  UMOV UR51, UR11 ;  /* 0x0000000b00337c82 */ /* 0x000fe20008000000 */
[----:B------:R-:W-:Y:S01]  /*6760*/  UMOV UR49, UR9 ;  /* 0x0000000900317c82 */ /* 0x000fe20008000000 */
[----:B------:R-:W-:Y:S01]  /*6770*/  R2UR UR40, R2 ;  /* 0x00000000022872ca */ /* 0x000fe200000e0000 */
[----:B-1----:R-:W-:Y:S01]  /*6780*/  IMAD.X R3, RZ, RZ, R11, P1 ;  /* 0x000000ffff037224 */ /* 0x002fe200008e060b */
[----:B------:R-:W-:-:S04]  /*6790*/  R2UR UR46, R15 ;  /* 0x000000000f2e72ca */ /* 0x000fc800000e0000 */
        /* <DEDUP_REMOVED lines=21> */
[----:B------:R-:W-:Y:S01]  /*68f0*/  MOV R16, UR45 ;  /* 0x0000002d00107c02 */ /* 0x000fe20008000f00 */
        /* <DEDUP_REMOVED lines=8> */
[----:B------:R-:W-:Y:S01]  /*6980*/  MOV R17, UR44 ;  /* 0x0000002c00117c02 */ /* 0x000fe20008000f00 */
[----:B------:R-:W-:Y:S01]  /*6990*/  UMOV UR42, 0x50 ;  /* 0x00000050002a7882 */ /* 0x000fe20000000000 */
[----:B------:R-:W-:Y:S01]  /*69a0*/  UMOV UR43, UR11 ;  /* 0x0000000b002b7c82 */ /* 0x000fe20008000000 */
[----:B------:R-:W-:Y:S01]  /*69b0*/  MOV R18, UR42 ;  /* 0x0000002a00127c02 */ /* 0x000fe20008000f00 */
[----:B------:R-:W-:Y:S01]  /*69c0*/  UMOV UR42, 0x20 ;  /* 0x00000020002a7882 */ /* 0x000fe20000000000 */
[----:B------:R-:W-:Y:S01]  /*69d0*/  UMOV UR41, UR9 ;  /* 0x0000000900297c82 */ /* 0x000fe20008000000 */
[----:B------:R2:W-:Y:S01]  /*69e0*/  UTMALDG.4D [UR16], [UR30], desc[UR54] ;  /* 0x000036101e0075b4 */ /* 0x0005e20008019000 */
[----:B------:R-:W-:Y:S01]  /*69f0*/  IMAD.MOV.U32 R5, RZ, RZ, RZ ;  /* 0x000000ffff057224 */ /* 0x000fe200078e00ff */
[----:B------:R3:W-:Y:S01]  /*6a00*/  UTMALDG.4D [UR40], [UR30], desc[UR54] ;  /* 0x000036281e0075b4 */ /* 0x0007e20008019000 */
[----:B------:R4:W-:Y:S01]  /*6a10*/  UTMALDG.4D [UR56], [UR30], desc[UR54] ;  /* 0x000036381e0075b4 */ /* 0x0009e20008019000 */
[----:B-1----:R-:W-:Y:S01]  /*6a20*/  UMOV UR10, 0x40 ;  /* 0x00000040000a7882 */ /* 0x002fe20000000000 */
[----:B------:R4:W-:Y:S01]  /*6a30*/  UTMALDG.4D [UR48], [UR30], desc[UR54] ;  /* 0x000036301e0075b4 */ /* 0x0009e20008019000 */
        /* <DEDUP_REMOVED lines=15> */
[----:B------:R4:W-:Y:S10]  /*6b30*/  UTMALDG.4D [UR8], [UR22], desc[UR54] ;  /* 0x00003608160075b4 */ /* 0x0009f40008019000 */
        /* <DEDUP_REMOVED lines=17> */
.L_x_423:
[----:B------:R-:W-:-:S04]  /*6c50*/  SHF.L.U32 R20, R9, 0x1f, RZ ;  /* 0x0000001f09147819 */ /* 0x000fc800000006ff */
[----:B-1----:R-:W1:Y:S02]  /*6c60*/  SYNCS.PHASECHK.TRANS64.TRYWAIT P1, [R0+URZ+0x26840], R20 ;  /* 0x02684014000075a7 */ /* 0x002e64000802017f */
[----:B-123--:R-:W-:Y:S05]  /*6c70*/  @!P1 BRA `(.L_x_415) ;  /* 0x0000001800bc9947 */ /* 0x00efea0003800000 */
.L_x_455:
[----:B------:R-:W-:Y:S05]  /*6c80*/  @P0 BRA `(.L_x_416) ;  /* 0x0000000000140947 */ /* 0x000fea0003800000 */
[----:B------:R-:W-:Y:S01]  /*6c90*/  ISETP.NE.AND P1, PT, R13, RZ, PT ;  /* 0x000000ff0d00720c */ /* 0x000fe20003f25270 */
[----:B------:R-:W-:-:S04]  /*6ca0*/  IMAD.MOV.U32 R3, RZ, RZ, 0x3100 ;  /* 0x00003100ff037424 */ /* 0x000fc800078e00ff */
[----:B------:R2:W-:Y:S08]  /*6cb0*/  SYNCS.ARRIVE.TRANS64 RZ, [R0+URZ+0x26830], R3 ;  /* 0x0268300300ff79a7 */ /* 0x0005f0000800003f */
[----:B------:R-:W-:Y:S05]  /*6cc0*/  @!P1 BRA `(.L_x_416) ;  /* 0x0000000000049947 */ /* 0x000fea0003800000 */
[----:B------:R-:W-:Y:S01]  /*6cd0*/  BPT.TRAP 0x1 ;  /* 0x000000040000795c */ /* 0x000fe20000300000 */
.L_x_416:
        /* <DEDUP_REMOVED lines=42> */
.L_x_456:
[----:B------:R-:W-:Y:S05]  /*6f80*/  @P0 BRA `(.L_x_418) ;  /* 0x0000000000140947 */ /* 0x000fea0003800000 */
[----:B------:R-:W-:Y:S01]  /*6f90*/  ISETP.NE.AND P1, PT, R13, RZ, PT ;  /* 0x000000ff0d00720c */ /* 0x000fe20003f25270 */
[----:B------:R-:W-:-:S04]  /*6fa0*/  IMAD.MOV.U32 R3, RZ, RZ, 0x3100 ;  /* 0x00003100ff037424 */ /* 0x000fc800078e00ff */
[----:B------:R3:W-:Y:S08]  /*6fb0*/  SYNCS.ARRIVE.TRANS64 RZ, [R0+URZ+0x26818], R3 ;  /* 0x0268180300ff79a7 */ /* 0x0007f0000800003f */
[----:B------:R-:W-:Y:S05]  /*6fc0*/  @!P1 BRA `(.L_x_418) ;  /* 0x0000000000049947 */ /* 0x000fea0003800000 */
[----:B------:R-:W-:Y:S01]  /*6fd0*/  BPT.TRAP 0x1 ;  /* 0x000000040000795c */ /* 0x000fe20000300000 */
.L_x_418:
        /* <DEDUP_REMOVED lines=34> */
.L_x_457:
[----:B-123--:R-:W-:Y:S01]  /*7200*/  SHF.R.S32.HI R20, RZ, 0x1f, R19 ;  /* 0x0000001fff147819 */ /* 0x00efe20000011413 */
[----:B------:R-:W-:Y:S06]  /*7210*/  @P0 BRA `(.L_x_420) ;  /* 0x0000000000140947 */ /* 0x000fec0003800000 */
[----:B------:R-:W-:Y:S01]  /*7220*/  ISETP.NE.AND P1, PT, R13, RZ, PT ;  /* 0x000000ff0d00720c */ /* 0x000fe20003f25270 */
[----:B------:R-:W-:-:S04]  /*7230*/  IMAD.MOV.U32 R21, RZ, RZ, 0x3100 ;  /* 0x00003100ff157424 */ /* 0x000fc800078e00ff */
[----:B------:R1:W-:Y:S08]  /*7240*/  SYNCS.ARRIVE.TRANS64 RZ, [R0+URZ+0x26838], R21 ;  /* 0x0268381500ff79a7 */ /* 0x0003f0000800003f */
[----:B------:R-:W-:Y:S05]  /*7250*/  @!P1 BRA `(.L_x_420) ;  /* 0x0000000000049947 */ /* 0x000fea0003800000 */
[----:B------:R-:W-:Y:S01]  /*7260*/  BPT.TRAP 0x1 ;  /* 0x000000040000795c */ /* 0x000fe20000300000 */
.L_x_420:
        /* <DEDUP_REMOVED lines=38> */
.L_x_459:
[----:B------:R-:W-:Y:S05]  /*74d0*/  @P0 BRA `(.L_x_422) ;  /* 0x0000000000140947 */ /* 0x000fea0003800000 */
[----:B------:R-:W-:Y:S01]  /*74e0*/  ISETP.NE.AND P1, PT, R13, RZ, PT ;  /* 0x000000ff0d00720c */ /* 0x000fe20003f25270 */
[----:B--2---:R-:W-:-:S04]  /*74f0*/  IMAD.MOV.U32 R5, RZ, RZ, 0x3100 ;  /* 0x00003100ff057424 */ /* 0x004fc800078e00ff */
[----:B------:R3:W-:Y:S08]  /*7500*/  SYNCS.ARRIVE.TRANS64 RZ, [R0+URZ+0x26810], R5 ;  /* 0x0268100500ff79a7 */ /* 0x0007f0000800003f */
[----:B------:R-:W-:Y:S05]  /*7510*/  @!P1 BRA `(.L_x_422) ;  /* 0x0000000000049947 */ /* 0x000fea0003800000 */
[----:B------:R-:W-:Y:S01]  /*7520*/  BPT.TRAP 0x1 ;  /* 0x000000040000795c */ /* 0x000fe20000300000 */
.L_x_422:
        /* <DEDUP_REMOVED lines=36> */
.L_x_414:
[----:B------:R-:W-:-:S13]  /*7770*/  ISETP.NE.AND P1, PT, R17, RZ, PT ;  /* 0x000000ff1100720c */ /* 0x000fda0003f25270 */
[----:B------:R-:W-:Y:S05]  /*7780*/  @!P1 BRA `(.L_x_413) ;  /* 0x0000000400609947 */ /* 0x000fea0003800000 */
[----:B------:R-:W-:-:S04]  /*7790*/  SHF.L.U32 R7, R9, 0x1f, RZ ;  /* 0x0000001f09077819 */ /* 0x000fc800000006ff */
[----:B------:R-:W2:Y:S02]  /*77a0*/  SYNCS.PHASECHK.TRANS64.TRYWAIT P1, [R0+URZ+0x26840], R7 ;  /* 0x02684007000075a7 */ /* 0x000ea4000802017f */
[----:B--2---:R-:W-:Y:S05]  /*77b0*/  @!P1 BRA `(.L_x_424) ;  /* 0x0000001000409947 */ /* 0x004fea0003800000 */
.L_x_460:
[----:B------:R-:W-:Y:S05]  /*77c0*/  @P0 BRA `(.L_x_425) ;  /* 0x0000000000140947 */ /* 0x000fea0003800000 */
[----:B------:R-:W-:Y:S01]  /*77d0*/  ISETP.NE.AND P1, PT, R13, RZ, PT ;  /* 0x000000ff0d00720c */ /* 0x000fe20003f25270 */
[----:B------:R-:W-:-:S04]  /*77e0*/  IMAD.MOV.U32 R5, RZ, RZ, 0x3100 ;  /* 0x00003100ff057424 */ /* 0x000fc800078e00ff */
[----:B------:R3:W-:Y:S08]  /*77f0*/  SYNCS.ARRIVE.TRANS64 RZ, [R0+URZ+0x26830], R5 ;  /* 0x0268300500ff79a7 */ /* 0x0007f0000800003f */
[----:B------:R-:W-:Y:S05]  /*7800*/  @!P1 BRA `(.L_x_425) ;  /* 0x0000000000049947 */ /* 0x000fea0003800000 */
[----:B------:R-:W-:Y:S01]  /*7810*/  BPT.TRAP 0x1 ;  /* 0x000000040000795c */ /* 0x000fe20000300000 */
.L_x_425:
        /* <DEDUP_REMOVED lines=40> */
.L_x_461:
[----:B------:R-:W-:Y:S05]  /*7aa0*/  @P0 BRA `(.L_x_427) ;  /* 0x0000000000140947 */ /* 0x000fea0003800000 */
[----:B------:R-:W-:Y:S01]  /*7ab0*/  ISETP.NE.AND P0, PT, R13, RZ, PT ;  /* 0x000000ff0d00720c */ /* 0x000fe20003f05270 */
[----:B------:R-:W-:-:S04]  /*7ac0*/  IMAD.MOV.U32 R5, RZ, RZ, 0x3100 ;  /* 0x00003100ff057424 */ /* 0x000fc800078e00ff */
[----:B------:R4:W-:Y:S08]  /*7ad0*/  SYNCS.ARRIVE.TRANS64 RZ, [R0+URZ+0x26818], R5 ;  /* 0x0268180500ff79a7 */ /* 0x0009f0000800003f */
[----:B------:R-:W-:Y:S05]  /*7ae0*/  @!P0 BRA `(.L_x_427) ;  /* 0x0000000000048947 */ /* 0x000fea0003800000 */
[----:B------:R-:W-:Y:S01]  /*7af0*/  BPT.TRAP 0x1 ;  /* 0x000000040000795c */ /* 0x000fe20000300000 */
.L_x_427:
        /* <DEDUP_REMOVED lines=33> */
.L_x_413:
[----:B------:R-:W4:Y:S01]  /*7d10*/  S2R R2, SR_TID.X ;  /* 0x0000000000027919 */ /* 0x000f220000002100 */
[----:B------:R-:W-:Y:S01]  /*7d20*/  IMAD R3, R12, 0x8, R0 ;  /* 0x000000080c037824 */ /* 0x000fe200078e0200 */
[----:B----4-:R-:W-:Y:S02]  /*7d30*/  LOP3.LUT R4, R2, 0x7f, RZ, 0xc0, !PT ;  /* 0x0000007f02047812 */ /* 0x010fe400078ec0ff */
[----:B------:R-:W-:Y:S02]  /*7d40*/  SHF.L.U32 R2, R9, 0x1f, RZ ;  /* 0x0000001f09027819 */ /* 0x000fe400000006ff */
[----:B------:R-:W-:Y:S02]  /*7d50*/  ISETP.NE.AND P1, PT, R4, RZ, PT ;  /* 0x000000ff0400720c */ /* 0x000fe40003f25270 */
[----:B------:R-:W4:Y:S02]  /*7d60*/  SYNCS.PHASECHK.TRANS64.TRYWAIT P0, [R3+URZ+0x26840], R2 ;  /* 0x02684002030075a7 */ /* 0x000f24000800017f */
[----:B----4-:R-:W-:Y:S09]  /*7d70*/  @!P0 BRA `(.L_x_428) ;  /* 0x0000000800f88947 */ /* 0x010ff20003800000 */
.L_x_462:
[----:B------:R-:W-:Y:S05]  /*7d80*/  @P1 BRA `(.L_x_429) ;  /* 0x0000000000181947 */ /* 0x000fea0003800000 */
[----:B------:R-:W5:Y:S01]  /*7d90*/  S2R R4, SR_TID.X ;  /* 0x0000000000047919 */ /* 0x000f620000002100 */
[----:B----4-:R-:W-:-:S04]  /*7da0*/  IMAD.MOV.U32 R2, RZ, RZ, 0x3100 ;  /* 0x00003100ff027424 */ /* 0x010fc800078e00ff */
[----:B------:R4:W-:Y:S01]  /*7db0*/  SYNCS.ARRIVE.TRANS64 RZ, [R3+URZ+0x26830], R2 ;  /* 0x0268300203ff79a7 */ /* 0x0009e2000800003f */
[----:B-----5:R-:W-:-:S13]  /*7dc0*/  LOP3.LUT P0, RZ, R4, 0x1f, RZ, 0xc0, !PT ;  /* 0x0000001f04ff7812 */ /* 0x020fda000780c0ff */
[----:B----4-:R-:W-:Y:S05]  /*7dd0*/  @!P0 BRA `(.L_x_429) ;  /* 0x0000000000048947 */ /* 0x010fea0003800000 */
[----:B------:R-:W-:Y:S01]  /*7de0*/  BPT.TRAP 0x1 ;  /* 0x000000040000795c */ /* 0x000fe20000300000 */
.L_x_429:
        /* <DEDUP_REMOVED lines=47> */
.L_x_410:
[----:B------:R-:W-:Y:S05]  /*80e0*/  BSYNC B0 ;  /* 0x0000000000007941 */ /* 0x000fea0003800000 */
.L_x_409:
[----:B------:R-:W-:-:S03]  /*80f0*/  UMOV UR5, 0xffffffff ;  /* 0xffffffff00057882 */ /* 0x000fc60000000000 */
[----:B------:R-:W-:Y:S05]  /*8100*/  BRA.DIV UR5, `(.L_x_430) ;  /* 0x0000000a05287947 */ /* 0x000fea000b800000 */
[----:B------:R-:W-:-:S13]  /*8110*/  ELECT P0, URZ, PT ;  /* 0x00000000003f782f */ /* 0x000fda0003800000 */
.L_x_465:
[----:B------:R-:W-:Y:S05]  /*8120*/  @!P0 BRA `(.L_x_335) ;  /* 0x0000000000848947 */ /* 0x000fea0003800000 */
[----:B------:R-:W-:-:S06]  /*8130*/  ULOP3.LUT UR5, UR38, 0x2, URZ, 0xfc, !UPT ;  /* 0x0000000226057892 */ /* 0x000fcc000f8efc3f */
[----:B------:R-:W-:-:S05]  /*8140*/  IMAD.U32 R2, RZ, RZ, UR5 ;  /* 0x00000005ff027e24 */ /* 0x000fca000f8e00ff */
[----:B------:R-:W-:-:S13]  /*8150*/  ISETP.NE.AND P0, PT, R2, 0x3, PT ;  /* 0x000000030200780c */ /* 0x000fda0003f05270 */
[----:B------:R-:W-:Y:S05]  /*8160*/  @!P0 BRA `(.L_x_431) ;  /* 0x0000000000048947 */ /* 0x000fea0003800000 */
[----:B------:R-:W-:Y:S01]  /*8170*/  BPT.TRAP 0x1 ;  /* 0x000000040000795c */ /* 0x000fe20000300000 */
.L_x_431:
        /* <DEDUP_REMOVED lines=15> */
.L_x_466:
[----:B------:R-:W2:Y:S02]  /*8270*/  SYNCS.PHASECHK.TRANS64.TRYWAIT P1, [R3+URZ], R2 ;  /* 0x00000002030075a7 */ /* 0x000ea4000802017f */
[----:B--2---:R-:W-:Y:S05]  /*8280*/  @!P1 BRA `(.L_x_433) ;  /* 0x0000000800009947 */ /* 0x004fea0003800000 */
.L_x_467:
[----:B------:R-:W-:Y:S05]  /*8290*/  @!P0 BRA `(.L_x_434) ;  /* 0x0000000000048947 */ /* 0x000fea0003800000 */
[----:B------:R-:W-:Y:S01]  /*82a0*/  BPT.TRAP 0x1 ;  /* 0x000000040000795c */ /* 0x000fe20000300000 */
.L_x_434:
[----:B--2---:R-:W-:-:S04]  /*82b0*/  VIADD R3, R7, 0x26840 ;  /* 0x0002684007037836 */ /* 0x004fc80000000000 */
[----:B------:R-:W-:-:S04]  /*82c0*/  IMAD R0, R0, 0x8, R3 ;  /* 0x0000000800007824 */ /* 0x000fc800078e0203 */
[----:B------:R-:W2:Y:S02]  /*82d0*/  SYNCS.PHASECHK.TRANS64.TRYWAIT P0, [R0+URZ], R5 ;  /* 0x00000005000075a7 */ /* 0x000ea4000800017f */
[----:B--2---:R-:W-:Y:S05]  /*82e0*/  @!P0 BRA `(.L_x_435) ;  /* 0x0000000400fc8947 */ /* 0x004fea0003800000 */
.L_x_468:
[----:B------:R-:W-:-:S07]  /*82f0*/  IMAD R3, R4, 0x8, R3 ;  /* 0x0000000804037824 */ /* 0x000fce00078e0203 */
.L_x_436:
[----:B---3--:R3:W4:Y:S02]  /*8300*/  SYNCS.PHASECHK.TRANS64.TRYWAIT P0, [R3+URZ], R2 ;  /* 0x00000002030075a7 */ /* 0x008724000800017f */
[----:B----4-:R-:W-:Y:S05]  /*8310*/  @!P0 NANOSLEEP.SYNCS 0x989680 ;  /* 0x009896800000895d */ /* 0x010fea0003900000 */
[----:B------:R-:W4:Y:S02]  /*8320*/  @!P0 SYNCS.PHASECHK.TRANS64 P0, [R3+URZ], R2 ;  /* 0x00000002030085a7 */ /* 0x000f24000800007f */
[----:B----4-:R-:W-:Y:S05]  /*8330*/  @!P0 BRA `(.L_x_436) ;  /* 0xfffffffc00f08947 */ /* 0x010fea000383ffff */
.L_x_335:
[----:B------:R-:W-:Y:S05]  /*8340*/  BSYNC B6 ;  /* 0x0000000000067941 */ /* 0x000fea0003800000 */
.L_x_332:
[----:B------:R-:W-:Y:S05]  /*8350*/  EXIT ;  /* 0x000000000000794d */ /* 0x000fea0003800000 */
.L_x_340:
[----:B------:R-:W-:Y:S02]  /*8360*/  IMAD.MOV.U32 R13, RZ, RZ, R16 ;  /* 0x000000ffff0d7224 */ /* 0x000fe400078e0010 */
[----:B------:R-:W-:Y:S02]  /*8370*/  IMAD.MOV.U32 R12, RZ, RZ, RZ ;  /* 0x000000ffff0c7224 */ /* 0x000fe400078e00ff */
[----:B------:R-:W-:Y:S02]  /*8380*/  IMAD.MOV.U32 R11, RZ, RZ, 0x1f ;  /* 0x0000001fff0b7424 */ /* 0x000fe400078e00ff */
[----:B------:R-:W-:-:S07]  /*8390*/  IMAD.MOV.U32 R15, RZ, RZ, -0x1 ;  /* 0xffffffffff0f7424 */ /* 0x000fce00078e00ff */
[----:B------:R-:W-:Y:S05]  /*83a0*/  WARPSYNC.COLLECTIVE R15, `(.L_x_437) ;  /* 0x000000000f087348 */ /* 0x000fea0003c00000 */
[----:B------:R1:W2:Y:S02]  /*83b0*/  SHFL.IDX P6, R14, R13, R12, R11 ;  /* 0x0000000c0d0e7389 */ /* 0x0002a400000c000b */
[----:B-12---:R-:W-:Y:S01]  /*83c0*/  ENDCOLLECTIVE ;  /* 0x000000000000791b */ /* 0x006fe20003800000 */
.L_x_437:
[----:B------:R-:W-:Y:S05]  /*83d0*/  BRA `(.L_x_438) ;  /* 0xffffff8400d87947 */ /* 0x000fea000383ffff */
.L_x_342:
[----:B--2---:R2:W3:Y:S02]  /*83e0*/  SYNCS.PHASECHK.TRANS64.TRYWAIT P0, [R18+URZ+0x26800], R5 ;  /* 0x02680005120075a7 */ /* 0x0044e4000800017f */
[----:B---3--:R-:W-:Y:S05]  /*83f0*/  @!P0 NANOSLEEP.SYNCS 0x989680 ;  /* 0x009896800000895d */ /* 0x008fea0003900000 */
[----:B------:R-:W3:Y:S02]  /*8400*/  @!P0 SYNCS.PHASECHK.TRANS64 P0, [R18+URZ+0x26800], R5 ;  /* 0x02680005120085a7 */ /* 0x000ee4000800007f */
[----:B---3--:R-:W-:Y:S05]  /*8410*/  @!P0 BRA `(.L_x_342) ;  /* 0xfffffffc00f08947 */ /* 0x008fea000383ffff */
[----:B------:R-:W-:Y:S05]  /*8420*/  BRA `(.L_x_341) ;  /* 0xffffff8800007947 */ /* 0x000fea000383ffff */
.L_x_348:
[----:B---3--:R-:W-:-:S04]  /*8430*/  IMAD.U32 R5, RZ, RZ, UR8 ;  /* 0x00000008ff057e24 */ /* 0x008fc8000f8e00ff */
[----:B------:R3:W1:Y:S03]  /*8440*/  SYNCS.PHASECHK.TRANS64.TRYWAIT P1, [R5+URZ+0x26810], R22 ;  /* 0x02681016050075a7 */ /* 0x000666000802017f */
[----:B-1----:R-:W-:Y:S05]  /*8450*/  @!P1 NANOSLEEP.SYNCS 0x989680 ;  /* 0x009896800000995d */ /* 0x002fea0003900000 */
[----:B------:R-:W1:Y:S02]  /*8460*/  @!P1 SYNCS.PHASECHK.TRANS64 P1, [R5+URZ+0x26810], R22 ;  /* 0x02681016050095a7 */ /* 0x000e64000802007f */
[----:B-1----:R-:W-:Y:S05]  /*8470*/  @!P1 BRA `(.L_x_348) ;  /* 0xfffffffc00ec9947 */ /* 0x002fea000383ffff */
[----:B------:R-:W-:Y:S05]  /*8480*/  BRA `(.L_x_347) ;  /* 0xffffff94002c7947 */ /* 0x000fea000383ffff */
.L_x_352:
[----:B------:R-:W-:-:S04]  /*8490*/  IMAD.U32 R121, RZ, RZ, UR8 ;  /* 0x00000008ff797e24 */ /* 0x000fc8000f8e00ff */
[----:B------:R1:W1:Y:S03]  /*84a0*/  SYNCS.PHASECHK.TRANS64.TRYWAIT P1, [R121+URZ+0x26830], R22 ;  /* 0x02683016790075a7 */ /* 0x000266000802017f */
[----:B-1----:R-:W-:Y:S05]  /*84b0*/  @!P1 NANOSLEEP.SYNCS 0x989680 ;  /* 0x009896800000995d */ /* 0x002fea0003900000 */
[----:B------:R-:W1:Y:S02]  /*84c0*/  @!P1 SYNCS.PHASECHK.TRANS64 P1, [R121+URZ+0x26830], R22 ;  /* 0x02683016790095a7 */ /* 0x000e64000802007f */
[----:B-1----:R-:W-:Y:S05]  /*84d0*/  @!P1 BRA `(.L_x_352) ;  /* 0xfffffffc00ec9947 */ /* 0x002fea000383ffff */
[----:B------:R-:W-:Y:S05]  /*84e0*/  BRA `(.L_x_351) ;  /* 0xffffff9800387947 */ /* 0x000fea000383ffff */
.L_x_359:
[----:B------:R-:W-:Y:S01]  /*84f0*/  BSSY B0, `(.L_x_439) ;  /* 0x0000005000007945 */ /* 0x000fe20003800000 */
[----:B------:R-:W-:-:S07]  /*8500*/  IMAD.MOV.U32 R15, RZ, RZ, -0x1 ;  /* 0xffffffffff0f7424 */ /* 0x000fce00078e00ff */
[----:B-1----:R-:W-:Y:S05]  /*8510*/  WARPSYNC.COLLECTIVE R15, `(.L_x_440) ;  /* 0x000000000f087348 */ /* 0x002fea0003c00000 */
[----:B------:R-:W-:Y:S01]  /*8520*/  NOP ;  /* 0x0000000000007918 */ /* 0x000fe20000000000 */
[----:B-1----:R-:W-:Y:S01]  /*8530*/  ENDCOLLECTIVE ;  /* 0x000000000000791b */ /* 0x002fe20003800000 */
.L_x_440:
[----:B------:R-:W-:Y:S05]  /*8540*/  BSYNC B0 ;  /* 0x0000000000007941 */ /* 0x000fea0003800000 */
.L_x_439:
[----:B------:R-:W-:Y:S05]  /*8550*/  BRA `(.L_x_441) ;  /* 0xffffffc0001c7947 */ /* 0x000fea000383ffff */
.L_x_368:
[----:B------:R-:W-:Y:S01]  /*8560*/  BSSY B0, `(.L_x_442) ;  /* 0x0000005000007945 */ /* 0x000fe20003800000 */
[----:B------:R-:W-:-:S07]  /*8570*/  IMAD.MOV.U32 R15, RZ, RZ, -0x1 ;  /* 0xffffffffff0f7424 */ /* 0x000fce00078e00ff */
[----:B-12---:R-:W-:Y:S05]  /*8580*/  WARPSYNC.COLLECTIVE R15, `(.L_x_443) ;  /* 0x000000000f087348 */ /* 0x006fea0003c00000 */
[----:B------:R-:W-:Y:S01]  /*8590*/  NOP ;  /* 0x0000000000007918 */ /* 0x000fe20000000000 */
[----:B-12---:R-:W-:Y:S01]  /*85a0*/  ENDCOLLECTIVE ;  /* 0x000000000000791b */ /* 0x006fe20003800000 */
.L_x_443:
[----:B------:R-:W-:Y:S05]  /*85b0*/  BSYNC B0 ;  /* 0x0000000000007941 */ /* 0x000fea0003800000 */
.L_x_442:
[----:B------:R-:W-:Y:S05]  /*85c0*/  BRA `(.L_x_444) ;  /* 0xffffffc400107947 */ /* 0x000fea000383ffff */
.L_x_377:
[----:B------:R-:W-:Y:S01]  /*85d0*/  BSSY B0, `(.L_x_445) ;  /* 0x0000005000007945 */ /* 0x000fe20003800000 */
[----:B------:R-:W-:-:S07]  /*85e0*/  IMAD.MOV.U32 R15, RZ, RZ, -0x1 ;  /* 0xffffffffff0f7424 */ /* 0x000fce00078e00ff */
[----:B------:R-:W-:Y:S05]  /*85f0*/  WARPSYNC.COLLECTIVE R15, `(.L_x_446) ;  /* 0x000000000f087348 */ /* 0x000fea0003c00000 */
[----:B------:R-:W-:Y:S01]  /*8600*/  NOP ;  /* 0x0000000000007918 */ /* 0x000fe20000000000 */
[----:B------:R-:W-:Y:S01]  /*8610*/  ENDCOLLECTIVE ;  /* 0x000000000000791b */ /* 0x000fe20003800000 */
.L_x_446:
[----:B------:R-:W-:Y:S05]  /*8620*/  BSYNC B0 ;  /* 0x0000000000007941 */ /* 0x000fea0003800000 */
.L_x_445:
[----:B------:R-:W-:Y:S05]  /*8630*/  BRA `(.L_x_447) ;  /* 0xffffffc800f07947 */ /* 0x000fea000383ffff */
.L_x_389:
[----:B------:R-:W-:Y:S01]  /*8640*/  BSSY B0, `(.L_x_448) ;  /* 0x0000005000007945 */ /* 0x000fe20003800000 */
[----:B------:R-:W-:-:S07]  /*8650*/  IMAD.MOV.U32 R15, RZ, RZ, -0x1 ;  /* 0xffffffffff0f7424 */ /* 0x000fce00078e00ff */
[----:B------:R-:W-:Y:S05]  /*8660*/  WARPSYNC.COLLECTIVE R15, `(.L_x_449) ;  /* 0x000000000f087348 */ /* 0x000fea0003c00000 */
[----:B------:R-:W-:Y:S01]  /*8670*/  NOP ;  /* 0x0000000000007918 */ /* 0x000fe20000000000 */
[----:B------:R-:W-:Y:S01]  /*8680*/  ENDCOLLECTIVE ;  /* 0x000000000000791b */ /* 0x000fe20003800000 */
.L_x_449:
[----:B------:R-:W-:Y:S05]  /*8690*/  BSYNC B0 ;  /* 0x0000000000007941 */ /* 0x000fea0003800000 */
.L_x_448:
[----:B------:R-:W-:Y:S05]  /*86a0*/  BRA `(.L_x_450) ;  /* 0xffffffd000087947 */ /* 0x000fea000383ffff */
.L_x_402:
[----:B------:R-:W-:Y:S01]  /*86b0*/  BSSY B0, `(.L_x_451) ;  /* 0x0000005000007945 */ /* 0x000fe20003800000 */
[----:B------:R-:W-:-:S07]  /*86c0*/  IMAD.MOV.U32 R15, RZ, RZ, -0x1 ;  /* 0xffffffffff0f7424 */ /* 0x000fce00078e00ff */
[----:B------:R-:W-:Y:S05]  /*86d0*/  WARPSYNC.COLLECTIVE R15, `(.L_x_452) ;  /* 0x000000000f087348 */ /* 0x000fea0003c00000 */
[----:B------:R-:W-:Y:S01]  /*86e0*/  NOP ;  /* 0x0000000000007918 */ /* 0x000fe20000000000 */
[----:B------:R-:W-:Y:S01]  /*86f0*/  ENDCOLLECTIVE ;  /* 0x000000000000791b */ /* 0x000fe20003800000 */
.L_x_452:
[----:B------:R-:W-:Y:S05]  /*8700*/  BSYNC B0 ;  /* 0x0000000000007941 */ /* 0x000fea0003800000 */
.L_x_451:
[----:B------:R-:W-:Y:S05]  /*8710*/  BRA `(.L_x_453) ;  /* 0xffffffd400247947 */ /* 0x000fea000383ffff */
.L_x_411:
[----:B-1----:R1:W2:Y:S02]  /*8720*/  SYNCS.PHASECHK.TRANS64.TRYWAIT P0, [R0+URZ+0x26820], R3 ;  /* 0x02682003000075a7 */ /* 0x0022a4000800017f */
[----:B--2---:R-:W-:Y:S05]  /*8730*/  @!P0 NANOSLEEP.SYNCS 0x989680 ;  /* 0x009896800000895d */ /* 0x004fea0003900000 */
[----:B------:R-:W2:Y:S02]  /*8740*/  @!P0 SYNCS.PHASECHK.TRANS64 P0, [R0+URZ+0x26820], R3 ;  /* 0x02682003000085a7 */ /* 0x000ea4000800007f */
[----:B--2---:R-:W-:Y:S05]  /*8750*/  @!P0 BRA `(.L_x_411) ;  /* 0xfffffffc00f08947 */ /* 0x004fea000383ffff */
[----:B------:R-:W-:Y:S05]  /*8760*/  BRA `(.L_x_454) ;  /* 0xffffffd800e07947 */ /* 0x000fea000383ffff */
.L_x_415:
[----:B-1----:R1:W2:Y:S02]  /*8770*/  SYNCS.PHASECHK.TRANS64.TRYWAIT P1, [R0+URZ+0x26840], R20 ;  /* 0x02684014000075a7 */ /* 0x0022a4000802017f */
[----:B--2---:R-:W-:Y:S05]  /*8780*/  @!P1 NANOSLEEP.SYNCS 0x989680 ;  /* 0x009896800000995d */ /* 0x004fea0003900000 */
[----:B------:R-:W2:Y:S02]  /*8790*/  @!P1 SYNCS.PHASECHK.TRANS64 P1, [R0+URZ+0x26840], R20 ;  /* 0x02684014000095a7 */ /* 0x000ea4000802007f */
[----:B--2---:R-:W-:Y:S05]  /*87a0*/  @!P1 BRA `(.L_x_415) ;  /* 0xfffffffc00f09947 */ /* 0x004fea000383ffff */
[----:B------:R-:W-:Y:S05]  /*87b0*/  BRA `(.L_x_455) ;  /* 0xffffffe400307947 */ /* 0x000fea000383ffff */
.L_x_417:
[----:B--2---:R2:W3:Y:S02]  /*87c0*/  SYNCS.PHASECHK.TRANS64.TRYWAIT P1, [R0+URZ+0x26828], R20 ;  /* 0x02682814000075a7 */ /* 0x0044e4000802017f */
[----:B---3--:R-:W-:Y:S05]  /*87d0*/  @!P1 NANOSLEEP.SYNCS 0x989680 ;  /* 0x009896800000995d */ /* 0x008fea0003900000 */
[----:B------:R-:W3:Y:S02]  /*87e0*/  @!P1 SYNCS.PHASECHK.TRANS64 P1, [R0+URZ+0x26828], R20 ;  /* 0x02682814000095a7 */ /* 0x000ee4000802007f */
[----:B---3--:R-:W-:Y:S05]  /*87f0*/  @!P1 BRA `(.L_x_417) ;  /* 0xfffffffc00f09947 */ /* 0x008fea000383ffff */
[----:B------:R-:W-:Y:S05]  /*8800*/  BRA `(.L_x_456) ;  /* 0xffffffe400dc7947 */ /* 0x000fea000383ffff */
.L_x_419:
[----:B---3--:R3:W4:Y:S02]  /*8810*/  SYNCS.PHASECHK.TRANS64.TRYWAIT P1, [R0+URZ+0x26848], R20 ;  /* 0x02684814000075a7 */ /* 0x008724000802017f */
[----:B----4-:R-:W-:Y:S05]  /*8820*/  @!P1 NANOSLEEP.SYNCS 0x989680 ;  /* 0x009896800000995d */ /* 0x010fea0003900000 */
[----:B------:R-:W4:Y:S02]  /*8830*/  @!P1 SYNCS.PHASECHK.TRANS64 P1, [R0+URZ+0x26848], R20 ;  /* 0x02684814000095a7 */ /* 0x000f24000802007f */
[----:B----4-:R-:W-:Y:S05]  /*8840*/  @!P1 BRA `(.L_x_419) ;  /* 0xfffffffc00f09947 */ /* 0x010fea000383ffff */
[----:B------:R-:W-:Y:S05]  /*8850*/  BRA `(.L_x_457) ;  /* 0xffffffe800687947 */ /* 0x000fea000383ffff */
.L_x_421:
[----:B------:R-:W-:-:S07]  /*8860*/  SHF.L.U32 R5, R9, 0x1f, RZ ;  /* 0x0000001f09057819 */ /* 0x000fce00000006ff */
.L_x_458:
[----:B--2---:R2:W3:Y:S02]  /*8870*/  SYNCS.PHASECHK.TRANS64.TRYWAIT P1, [R0+URZ+0x26820], R5 ;  /* 0x02682005000075a7 */ /* 0x0044e4000802017f */
[----:B---3--:R-:W-:Y:S05]  /*8880*/  @!P1 NANOSLEEP.SYNCS 0x989680 ;  /* 0x009896800000995d */ /* 0x008fea0003900000 */
[----:B------:R-:W3:Y:S02]  /*8890*/  @!P1 SYNCS.PHASECHK.TRANS64 P1, [R0+URZ+0x26820], R5 ;  /* 0x02682005000095a7 */ /* 0x000ee4000802007f */
[----:B---3--:R-:W-:Y:S05]  /*88a0*/  @!P1 BRA `(.L_x_458) ;  /* 0xfffffffc00f09947 */ /* 0x008fea000383ffff */
[----:B------:R-:W-:Y:S05]  /*88b0*/  BRA `(.L_x_459) ;  /* 0xffffffec00047947 */ /* 0x000fea000383ffff */
.L_x_424:
[----:B--2---:R2:W3:Y:S02]  /*88c0*/  SYNCS.PHASECHK.TRANS64.TRYWAIT P1, [R0+URZ+0x26840], R7 ;  /* 0x02684007000075a7 */ /* 0x0044e4000802017f */
[----:B---3--:R-:W-:Y:S05]  /*88d0*/  @!P1 NANOSLEEP.SYNCS 0x989680 ;  /* 0x009896800000995d */ /* 0x008fea0003900000 */
[----:B------:R-:W3:Y:S02]  /*88e0*/  @!P1 SYNCS.PHASECHK.TRANS64 P1, [R0+URZ+0x26840], R7 ;  /* 0x02684007000095a7 */ /* 0x000ee4000802007f */
[----:B---3--:R-:W-:Y:S05]  /*88f0*/  @!P1 BRA `(.L_x_424) ;  /* 0xfffffffc00f09947 */ /* 0x008fea000383ffff */
[----:B------:R-:W-:Y:S05]  /*8900*/  BRA `(.L_x_460) ;  /* 0xffffffec00ac7947 */ /* 0x000fea000383ffff */
.L_x_426:
[----:B---3--:R3:W4:Y:S02]  /*8910*/  SYNCS.PHASECHK.TRANS64.TRYWAIT P1, [R0+URZ+0x26828], R7 ;  /* 0x02682807000075a7 */ /* 0x008724000802017f */
[----:B----4-:R-:W-:Y:S05]  /*8920*/  @!P1 NANOSLEEP.SYNCS 0x989680 ;  /* 0x009896800000995d */ /* 0x010fea0003900000 */
[----:B------:R-:W4:Y:S02]  /*8930*/  @!P1 SYNCS.PHASECHK.TRANS64 P1, [R0+URZ+0x26828], R7 ;  /* 0x02682807000095a7 */ /* 0x000f24000802007f */
[----:B----4-:R-:W-:Y:S05]  /*8940*/  @!P1 BRA `(.L_x_426) ;  /* 0xfffffffc00f09947 */ /* 0x010fea000383ffff */
[----:B------:R-:W-:Y:S05]  /*8950*/  BRA `(.L_x_461) ;  /* 0xfffffff000507947 */ /* 0x000fea000383ffff */
.L_x_428:
[----:B----4-:R4:W1:Y:S02]  /*8960*/  SYNCS.PHASECHK.TRANS64.TRYWAIT P0, [R3+URZ+0x26840], R2 ;  /* 0x02684002030075a7 */ /* 0x010864000800017f */
[----:B-1----:R-:W-:Y:S05]  /*8970*/  @!P0 NANOSLEEP.SYNCS 0x989680 ;  /* 0x009896800000895d */ /* 0x002fea0003900000 */
[----:B------:R-:W1:Y:S02]  /*8980*/  @!P0 SYNCS.PHASECHK.TRANS64 P0, [R3+URZ+0x26840], R2 ;  /* 0x02684002030085a7 */ /* 0x000e64000800007f */
[----:B-1----:R-:W-:Y:S05]  /*8990*/  @!P0 BRA `(.L_x_428) ;  /* 0xfffffffc00f08947 */ /* 0x002fea000383ffff */
[----:B------:R-:W-:Y:S05]  /*89a0*/  BRA `(.L_x_462) ;  /* 0xfffffff000f47947 */ /* 0x000fea000383ffff */
.L_x_430:
[----:B------:R-:W-:Y:S01]  /*89b0*/  BSSY B0, `(.L_x_463) ;  /* 0x0000006000007945 */ /* 0x000fe20003800000 */
[----:B------:R-:W-:-:S07]  /*89c0*/  IMAD.MOV.U32 R15, RZ, RZ, -0x1 ;  /* 0xffffffffff0f7424 */ /* 0x000fce00078e00ff */
[----:B------:R-:W-:Y:S05]  /*89d0*/  WARPSYNC.COLLECTIVE R15, `(.L_x_464) ;  /* 0x000000000f0c7348 */ /* 0x000fea0003c00000 */
[----:B------:R-:W-:Y:S02]  /*89e0*/  ELECT P6, UR62, PT ;  /* 0x00000000003e782f */ /* 0x000fe400038c0000 */
[----:B------:R-:W-:Y:S01]  /*89f0*/  MOV R14, UR62 ;  /* 0x0000003e000e7c02 */ /* 0x000fe20008000f00 */
[----:B------:R-:W-:Y:S10]  /*8a00*/  ENDCOLLECTIVE ;  /* 0x000000000000791b */ /* 0x000ff40003800000 */
.L_x_464:
[----:B------:R-:W-:Y:S05]  /*8a10*/  BSYNC B0 ;  /* 0x0000000000007941 */ /* 0x000fea0003800000 */
.L_x_463:
[----:B------:R-:W-:Y:S01]  /*8a20*/  PLOP3.LUT P0, PT, P6, PT, PT, 0x80, 0x0 ;  /* 0x000000000000781c */ /* 0x000fe2000370f070 */
[----:B------:R-:W-:-:S12]  /*8a30*/  BRA `(.L_x_465) ;  /* 0xfffffff400b87947 */ /* 0x000fd8000383ffff */
.L_x_432:
[----:B-1----:R1:W2:Y:S02]  /*8a40*/  SYNCS.PHASECHK.TRANS64.TRYWAIT P1, [R6+URZ], R5 ;  /* 0x00000005060075a7 */ /* 0x0022a4000802017f */
[----:B--2---:R-:W-:Y:S05]  /*8a50*/  @!P1 NANOSLEEP.SYNCS 0x989680 ;  /* 0x009896800000995d */ /* 0x004fea0003900000 */
[----:B------:R-:W2:Y:S02]  /*8a60*/  @!P1 SYNCS.PHASECHK.TRANS64 P1, [R6+URZ], R5 ;  /* 0x00000005060095a7 */ /* 0x000ea4000802007f */
[----:B--2---:R-:W-:Y:S05]  /*8a70*/  @!P1 BRA `(.L_x_432) ;  /* 0xfffffffc00f09947 */ /* 0x004fea000383ffff */
[----:B------:R-:W-:Y:S05]  /*8a80*/  BRA `(.L_x_466) ;  /* 0xfffffff400f87947 */ /* 0x000fea000383ffff */
.L_x_433:
[----:B--2---:R2:W3:Y:S02]  /*8a90*/  SYNCS.PHASECHK.TRANS64.TRYWAIT P1, [R3+URZ], R2 ;  /* 0x00000002030075a7 */ /* 0x0044e4000802017f */
[----:B---3--:R-:W-:Y:S05]  /*8aa0*/  @!P1 NANOSLEEP.SYNCS 0x989680 ;  /* 0x009896800000995d */ /* 0x008fea0003900000 */
[----:B------:R-:W3:Y:S02]  /*8ab0*/  @!P1 SYNCS.PHASECHK.TRANS64 P1, [R3+URZ], R2 ;  /* 0x00000002030095a7 */ /* 0x000ee4000802007f */
[----:B---3--:R-:W-:Y:S05]  /*8ac0*/  @!P1 BRA `(.L_x_433) ;  /* 0xfffffffc00f09947 */ /* 0x008fea000383ffff */
[----:B------:R-:W-:Y:S05]  /*8ad0*/  BRA `(.L_x_467) ;  /* 0xfffffff400ec7947 */ /* 0x000fea000383ffff */
.L_x_435:
[----:B--2---:R2:W3:Y:S02]  /*8ae0*/  SYNCS.PHASECHK.TRANS64.TRYWAIT P0, [R0+URZ], R5 ;  /* 0x00000005000075a7 */ /* 0x0044e4000800017f */
[----:B---3--:R-:W-:Y:S05]  /*8af0*/  @!P0 NANOSLEEP.SYNCS 0x989680 ;  /* 0x009896800000895d */ /* 0x008fea0003900000 */
[----:B------:R-:W3:Y:S02]  /*8b00*/  @!P0 SYNCS.PHASECHK.TRANS64 P0, [R0+URZ], R5 ;  /* 0x00000005000085a7 */ /* 0x000ee4000800007f */
[----:B---3--:R-:W-:Y:S05]  /*8b10*/  @!P0 BRA `(.L_x_435) ;  /* 0xfffffffc00f08947 */ /* 0x008fea000383ffff */
[----:B------:R-:W-:Y:S05]  /*8b20*/  BRA `(.L_x_468) ;  /* 0xfffffff400f07947 */ /* 0x000fea000383ffff */
.L_x_469:
        /* <DEDUP_REMOVED lines=13> */
.L_x_3298:


//--------------------- .text._ZN7cutlass13device_kernelIN5flash11enable_sm90INS1_16FlashAttnBwdSm90INS1_25CollectiveMainloopBwdSm90ILi2ELi2ELi2EN4cute5tupleIJNS5_1CILi1EEES8_S8_EEENS6_IJNS7_ILi64EEENS7_ILi128EEENS7_ILi96EEEEEENS_6half_tEfNS_4arch4Sm90ELb0ELb0ELb0ELb1ELb0ELb1ELb0ELb0ELi2ELi1ELi2ELi1ELb1EEENS1_21CollectiveEpilogueBwdISD_SE_SG_Li256ELb1ELb0ELi1EEENS1_19SingleTileSchedulerILb1ELb0ELb0ELi128EEEEEEEEEvNT_6ParamsE --------------------------
	.section	.text._ZN7cutlass13device_kernelIN5flash11enable_sm90INS1_16FlashAttnBwdSm90INS1_25CollectiveMainloopBwdSm90ILi2ELi2ELi2EN4cute5tupleIJNS5_1CILi1EEES8_S8_EEENS6_IJNS7_ILi64EEENS7_ILi128EEENS7_ILi96EEEEEENS_6half_tEfNS_4arch4Sm90ELb0ELb0ELb0ELb1ELb0ELb1ELb0ELb0ELi2ELi1ELi2ELi1ELb1EEENS1_21CollectiveEpilogueBwdISD_SE_SG_Li256ELb1ELb0ELi1EEENS1_19SingleTileSchedulerILb1ELb0ELb0ELi128EEEEEEEEEvNT_6ParamsE,"ax",@progbits
	.align	128
.text._ZN7cutlass13device_kernelIN5flash11enable_sm90INS1_16FlashAttnBwdSm90INS1_25CollectiveMainloopBwdSm90ILi2ELi2ELi2EN4cute5tupleIJNS5_1CILi1EEES8_S8_EEENS6_IJNS7_ILi64EEENS7_ILi128EEENS7_ILi96EEEEEENS_6half_tEfNS_4arch4Sm90ELb0ELb0ELb0ELb1ELb0ELb1ELb0ELb0ELi2ELi1ELi2ELi1ELb1EEENS1_21CollectiveEpilogueBwdISD_SE_SG_Li256ELb1ELb0ELi1EEENS1_19SingleTileSchedulerILb1ELb0ELb0ELi128EEEEEEEEEvNT_6ParamsE:
        .type           _ZN7cutlass13device_kernelIN5flash11enable_sm90INS1_16FlashAttnBwdSm90INS1_25CollectiveMainloopBwdSm90ILi2ELi2ELi2EN4cute5tupleIJNS5_1CILi1EEES8_S8_EEENS6_IJNS7_ILi64EEENS7_ILi128EEENS7_ILi96EEEEEENS_6half_tEfNS_4arch4Sm90ELb0ELb0ELb0ELb1ELb0ELb1ELb0ELb0ELi2ELi1ELi2ELi1ELb1EEENS1_21CollectiveEpilogueBwdISD_SE_SG_Li256ELb1ELb0ELi1EEENS1_19SingleTileSchedulerILb1ELb0ELb0ELi128EEEEEEEEEvNT_6ParamsE,@function
        .size           _ZN7cutlass13device_kernelIN5flash11enable_sm90INS1_16FlashAttnBwdSm90INS1_25CollectiveMainloopBwdSm90ILi2ELi2ELi2EN4cute5tupleIJNS5_1CILi1EEES8_S8_EEENS6_IJNS7_ILi64EEENS7_ILi128EEENS7_ILi96EEEEEENS_6half_tEfNS_4arch4Sm90ELb0ELb0ELb0ELb1ELb0ELb1ELb0ELb0ELi2ELi1ELi2ELi1ELb1EEENS1_21CollectiveEpilogueBwdISD_SE_SG_Li256ELb1ELb0ELi1EEENS1_19SingleTileSchedulerILb1ELb0ELb0ELi128EEEEEEEEEvNT_6ParamsE,(.L_x_3299 - _ZN7cutlass13device_kernelIN5flash11enable_sm90INS1_16FlashAttnBwdSm90INS1_25CollectiveMainloopBwdSm90ILi2ELi2ELi2EN4cute5tupleIJNS5_1CILi1EEES8_S8_EEENS6_IJNS7_ILi64EEENS7_ILi128EEENS7_ILi96EEEEEENS_6half_tEfNS_4arch4Sm90ELb0ELb0ELb0ELb1ELb0ELb1ELb0ELb0ELi2ELi1ELi2ELi1ELb1EEENS1_21CollectiveEpilogueBwdISD_SE_SG_Li256ELb1ELb0ELi1EEENS1_19SingleTileSchedulerILb1ELb0ELb0ELi128EEEEEEEEEvNT_6ParamsE)
        .other          _ZN7cutlass13device_kernelIN5flash11enable_sm90INS1_16FlashAttnBwdSm90INS1_25CollectiveMainloopBwdSm90ILi2ELi2ELi2EN4cute5tupleIJNS5_1CILi1EEES8_S8_EEENS6_IJNS7_ILi64EEENS7_ILi128EEENS7_ILi96EEEEEENS_6half_tEfNS_4arch4Sm90ELb0ELb0ELb0ELb1ELb0ELb1ELb0ELb0ELi2ELi1ELi2ELi1ELb1EEENS1_21CollectiveEpilogueBwdISD_SE_SG_Li256ELb1ELb0ELi1EEENS1_19SingleTileSchedulerILb1ELb0ELb0ELi128EEEEEEEEEvNT_6ParamsE,@"STO_CUDA_ENTRY STV_DEFAULT"
_ZN7cutlass13device_kernelIN5flash11enable_sm90INS1_16FlashAttnBwdSm90INS1_25CollectiveMainloopBwdSm90ILi2ELi2ELi2EN4cute5tupleIJNS5_1CILi1EEES8_S8_EEENS6_IJNS7_ILi64EEENS7_ILi128EEENS7_ILi96EEEEEENS_6half_tEfNS_4arch4Sm90ELb0ELb0ELb0ELb1ELb0ELb1ELb0ELb0ELi2ELi1ELi2ELi1ELb1EEENS1_21CollectiveEpilogueBwdISD_SE_SG_Li256ELb1ELb0ELi1EEENS1_19SingleTileSchedulerILb1ELb0ELb0ELi128EEEEEEEEEvNT_6ParamsE:
        /* <DEDUP_REMOVED lines=23> */
.L_x_471:
[----:B------:R-:W-:Y:S05]  /*0170*/  BSYNC B0 ;  /* 0x0000000000007941 */ /* 0x000fea0003800000 */
.L_x_470:
        /* <DEDUP_REMOVED lines=37> */
.L_x_472:
        /* <DEDUP_REMOVED lines=22> */
.L_x_473:
[----:B------:R-:W-:Y:S01]  /*0530*/  PLOP3.LUT P0, PT, PT, PT, UP0, 0x80, 0x0 ;  /* 0x000000000000781c */ /* 0x000fe20003f0f008 */
[----:B------:R-:W-:Y:S01]  /*0540*/  NOP ;  /* 0x0000000000007918 */ /* 0x000fe20000000000 */
[----:B------:R-:W-:Y:S01]  /*0550*/  ULDC.64 UR46, c[0x0][0x208] ;  /* 0x00008200002e7ab9 */ /* 0x000fe20000000a00 */
[----:B------:R-:W-:Y:S01]  /*0560*/  BSSY B6, `(.L_x_474) ;  /* 0x0000945000067945 */ /* 0x000fe20003800000 */
[----:B-12-4-:R-:W-:Y:S09]  /*0570*/  BAR.SYNC.DEFER_BLOCKING 0x0 ;  /* 0x0000000000007b1d */ /* 0x016ff20000010000 */
[----:B------:R-:W-:Y:S05]  /*0580*/  @!P0 BRA `(.L_x_475) ;  /* 0x0000005800c88947 */ /* 0x000fea0003800000 */
.L_x_476:
[----:B------:R-:W-:-:S08]  /*0590*/  NOP ;  /* 0x0000000000007918 */ /* 0x000fd00000000000 */
[----:B------:R-:W1:Y:S02]  /*05a0*/  USETMAXREG.TRY_ALLOC.CTAPOOL UP0, 0xf0 ;  /* 0x000000f0000079c8 */ /* 0x000e640008000600 */
[----:B-1----:R-:W-:-:S13]  /*05b0*/  PLOP3.LUT P0, PT, PT, PT, UP0, 0x80, 0x0 ;  /* 0x000000000000781c */ /* 0x002fda0003f0f008 */
[----:B------:R-:W-:Y:S05]  /*05c0*/  @!P0 BRA `(.L_x_476) ;  /* 0xfffffffc00f08947 */ /* 0x000fea000383ffff */
[----:B------:R-:W-:Y:S01]  /*05d0*/  LOP3.LUT R0, R0, 0x3, RZ, 0xc0, !PT ;  /* 0x0000000300007812 */ /* 0x000fe200078ec0ff */
[----:B------:R-:W-:Y:S01]  /*05e0*/  ULDC.64 UR4, c[0x0][0x8d8] ;  /* 0x0002360000047ab9 */ /* 0x000fe20000000a00 */
[----:B------:R-:W1:Y:S04]  /*05f0*/  S2UR UR36, SR_CTAID.Z ;  /* 0x00000000002479c3 */ /* 0x000e680000002700 */
[----:B------:R-:W2:Y:S02]  /*0600*/  SHFL.IDX PT, R0, R0, RZ, 0x1f ;  /* 0x00001fff00007589 */ /* 0x000ea400000e0000 */
[----:B--2---:R-:W-:-:S13]  /*0610*/  ISETP.NE.AND P0, PT, R0, RZ, PT ;  /* 0x000000ff0000720c */ /* 0x004fda0003f05270 */
[----:B------:R-:W-:-:S05]  /*0620*/  @!P0 VIADD R3, R2, 0x9 ;  /* 0x0000000902038836 */ /* 0x000fca0000000000 */
[----:B------:R2:W-:Y:S06]  /*0630*/  @!P0 BAR.ARV R3, 0xa0 ;  /* 0x000280030000851d */ /* 0x0005ec0000002000 */
[----:B------:R-:W-:-:S04]  /*0640*/  ISETP.NE.U32.AND P0, PT, RZ, UR4, PT ;  /* 0x00000004ff007c0c */ /* 0x000fc8000bf05070 */
[----:B------:R-:W-:-:S13]  /*0650*/  ISETP.NE.AND.EX P0, PT, RZ, UR5, PT, P0 ;  /* 0x00000005ff007c0c */ /* 0x000fda000bf05300 */
[----:B-12---:R-:W-:Y:S05]  /*0660*/  @!P0 BRA `(.L_x_477) ;  /* 0x00000000001c8947 */ /* 0x006fea0003800000 */
[----:B------:R-:W-:Y:S02]  /*0670*/  ULDC.64 UR4, c[0x0][0x8d8] ;  /* 0x0002360000047ab9 */ /* 0x000fe40000000a00 */
[----:B------:R-:W-:-:S06]  /*0680*/  UIMAD.WIDE UR4, UR36, 0x4, UR4 ;  /* 0x00000004240478a5 */ /* 0x000fcc000f8e0204 */
[----:B------:R-:W-:Y:S02]  /*0690*/  IMAD.U32 R4, RZ, RZ, UR4 ;  /* 0x00000004ff047e24 */ /* 0x000fe4000f8e00ff */
[----:B------:R-:W-:-:S05]  /*06a0*/  IMAD.U32 R5, RZ, RZ, UR5 ;  /* 0x00000005ff057e24 */ /* 0x000fca000f8e00ff */
[----:B------:R-:W2:Y:S02]  /*06b0*/  LDG.E R4, desc[UR46][R4.64] ;  /* 0x0000002e04047981 */ /* 0x000ea4000c1e1900 */
[----:B--2---:R-:W-:Y:S01]  /*06c0*/  R2UR UR4, R4 ;  /* 0x00000000040472ca */ /* 0x004fe200000e0000 */
[----:B------:R-:W-:-:S14]  /*06d0*/  BRA `(.L_x_478) ;  /* 0x00000000003c7947 */ /* 0x000fdc0003800000 */
.L_x_477:
[----:B------:R-:W-:Y:S02]  /*06e0*/  ULDC.64 UR4, c[0x0][0x8d0] ;  /* 0x0002340000047ab9 */ /* 0x000fe40000000a00 */
[----:B------:R-:W-:-:S04]  /*06f0*/  ISETP.NE.U32.AND P0, PT, RZ, UR4, PT ;  /* 0x00000004ff007c0c */ /* 0x000fc8000bf05070 */
[----:B------:R-:W-:-:S13]  /*0700*/  ISETP.NE.AND.EX P0, PT, RZ, UR5, PT, P0 ;  /* 0x00000005ff007c0c */ /* 0x000fda000bf05300 */
[----:B------:R-:W-:Y:S05]  /*0710*/  @!P0 BRA `(.L_x_479) ;  /* 0x0000000000288947 */ /* 0x000fea0003800000 */
[----:B------:R-:W-:Y:S02]  /*0720*/  ULDC.64 UR4, c[0x0][0x8d0] ;  /* 0x0002340000047ab9 */ /* 0x000fe40000000a00 */
[----:B------:R-:W-:-:S06]  /*0730*/  UIMAD.WIDE UR4, UR36, 0x4, UR4 ;  /* 0x00000004240478a5 */ /* 0x000fcc000f8e0204 */
[----:B------:R-:W-:Y:S02]  /*0740*/  IMAD.U32 R4, RZ, RZ, UR4 ;  /* 0x00000004ff047e24 */ /* 0x000fe4000f8e00ff */
[----:B------:R-:W-:-:S05]  /*0750*/  IMAD.U32 R5, RZ, RZ, UR5 ;  /* 0x00000005ff057e24 */ /* 0x000fca000f8e00ff */
[----:B------:R-:W2:Y:S04]  /*0760*/  LDG.E R3, desc[UR46][R4.64] ;  /* 0x0000002e04037981 */ /* 0x000ea8000c1e1900 */
[----:B------:R-:W3:Y:S01]  /*0770*/  LDG.E R0, desc[UR46][R4.64+0x4] ;  /* 0x0000042e04007981 */ /* 0x000ee2000c1e1900 */
[----:B--2---:R-:W-:Y:S02]  /*0780*/  R2UR UR4, R3 ;  /* 0x00000000030472ca */ /* 0x004fe400000e0000 */
[----:B---3--:R-:W-:-:S13]  /*0790*/  R2UR UR5, R0 ;  /* 0x00000000000572ca */ /* 0x008fda00000e0000 */
[----:B------:R-:W-:Y:S01]  /*07a0*/  UIADD3 UR4, -UR4, UR5, URZ ;  /* 0x0000000504047290 */ /* 0x000fe2000fffe13f */
[----:B------:R-:W-:Y:S11]  /*07b0*/  BRA `(.L_x_478) ;  /* 0x0000000000047947 */ /* 0x000ff60003800000 */
.L_x_479:
[----:B------:R-:W-:-:S05]  /*07c0*/  ULDC UR4, c[0x0][0x8bc] ;  /* 0x00022f0000047ab9 */ /* 0x000fca0000000800 */
.L_x_478:
[----:B------:R-:W1:Y:S02]  /*07d0*/  S2UR UR37, SR_CTAID.X ;  /* 0x00000000002579c3 */ /* 0x000e640000002500 */
[----:B-1----:R-:W-:-:S04]  /*07e0*/  USHF.L.U32 UR37, UR37, 0x7, URZ ;  /* 0x0000000725257899 */ /* 0x002fc8000800063f */
[----:B------:R-:W-:-:S04]  /*07f0*/  UISETP.GE.AND UP0, UPT, UR37, UR4, UPT ;  /* 0x000000042500728c */ /* 0x000fc8000bf06270 */
[----:B------:R-:W-:-:S06]  /*0800*/  USEL UR36, UR36, 0xffffffff, !UP0 ;  /* 0xffffffff24247887 */ /* 0x000fcc000c000000 */
[----:B------:R-:W-:-:S13]  /*0810*/  ISETP.LE.AND P0, PT, RZ, UR36, PT ;  /* 0x00000024ff007c0c */ /* 0x000fda000bf03270 */
[----:B------:R-:W-:Y:S05]  /*0820*/  @!P0 BRA `(.L_x_480) ;  /* 0x0000009000608947 */ /* 0x000fea0003800000 */
[----:B------:R-:W1:Y:S01]  /*0830*/  S2R R0, SR_TID.X ;  /* 0x0000000000007919 */ /* 0x000e620000002100 */
[----:B------:R-:W-:Y:S02]  /*0840*/  ULDC.64 UR4, c[0x0][0x780] ;  /* 0x0001e00000047ab9 */ /* 0x000fe40000000a00 */
[----:B------:R-:W-:Y:S01]  /*0850*/  ISETP.NE.U32.AND P0, PT, RZ, UR4, PT ;  /* 0x00000004ff007c0c */ /* 0x000fe2000bf05070 */
[----:B------:R-:W-:Y:S02]  /*0860*/  ULDC UR4, c[0x0][0x290] ;  /* 0x0000a40000047ab9 */ /* 0x000fe40000000800 */
[----:B------:R-:W-:Y:S01]  /*0870*/  IMAD.U32 R24, RZ, RZ, UR4 ;  /* 0x00000004ff187e24 */ /* 0x000fe2000f8e00ff */
[----:B------:R-:W-:Y:S01]  /*0880*/  ISETP.NE.AND.EX P0, PT, RZ, UR5, PT, P0 ;  /* 0x00000005ff007c0c */ /* 0x000fe2000bf05300 */
[----:B-1----:R-:W-:-:S12]  /*0890*/  VIADD R22, R0, 0xffffff80 ;  /* 0xffffff8000167836 */ /* 0x002fd80000000000 */
[----:B------:R-:W-:Y:S05]  /*08a0*/  @!P0 BRA `(.L_x_481) ;  /* 0x00000000001c8947 */ /* 0x000fea0003800000 */
[----:B------:R-:W-:Y:S02]  /*08b0*/  ULDC.64 UR4, c[0x0][0x780] ;  /* 0x0001e00000047ab9 */ /* 0x000fe40000000a00 */
[----:B------:R-:W-:-:S06]  /*08c0*/  UIMAD.WIDE UR4, UR36, 0x4, UR4 ;  /* 0x00000004240478a5 */ /* 0x000fcc000f8e0204 */
[----:B------:R-:W-:Y:S02]  /*08d0*/  IMAD.U32 R4, RZ, RZ, UR4 ;  /* 0x00000004ff047e24 */ /* 0x000fe4000f8e00ff */
[----:B------:R-:W-:-:S05]  /*08e0*/  IMAD.U32 R5, RZ, RZ, UR5 ;  /* 0x00000005ff057e24 */ /* 0x000fca000f8e00ff */
[----:B------:R-:W2:Y:S02]  /*08f0*/  LDG.E R4, desc[UR46][R4.64] ;  /* 0x0000002e04047981 */ /* 0x000ea4000c1e1900 */
[----:B--2---:R-:W-:Y:S01]  /*0900*/  R2UR UR39, R4 ;  /* 0x00000000042772ca */ /* 0x004fe200000e0000 */
[----:B------:R-:W-:-:S14]  /*0910*/  BRA `(.L_x_482) ;  /* 0x0000000000387947 */ /* 0x000fdc0003800000 */
.L_x_481:
[----:B------:R-:W-:Y:S01]  /*0920*/  ULDC.64 UR4, c[0x0][0x770] ;  /* 0x0001dc0000047ab9 */ /* 0x000fe20000000a00 */
[----:B------:R-:W-:Y:S01]  /*0930*/  ULDC UR39, c[0x0][0x280] ;  /* 0x0000a00000277ab9 */ /* 0x000fe20000000800 */
        /* <DEDUP_REMOVED lines=11> */
[----:B------:R-:W-:-:S12]  /*09f0*/  UIADD3 UR39, -UR39, UR4, URZ ;  /* 0x0000000427277290 */ /* 0x000fd8000fffe13f */
.L_x_482:
        /* <DEDUP_REMOVED lines=8> */
[----:B------:R1:W5:Y:S01]  /*0a80*/  LDG.E R24, desc[UR46][R4.64] ;  /* 0x0000002e04187981 */ /* 0x000362000c1e1900 */
[----:B------:R-:W-:Y:S05]  /*0a90*/  BRA `(.L_x_484) ;  /* 0x00000000002c7947 */ /* 0x000fea0003800000 */
.L_x_483:
        /* <DEDUP_REMOVED lines=9> */
[----:B------:R-:W2:Y:S02]  /*0b30*/  LDG.E R3, desc[UR46][R4.64+0x4] ;  /* 0x0000042e04037981 */ /* 0x000ea4000c1e1900 */
[----:B--2---:R-:W-:-:S07]  /*0b40*/  IMAD.IADD R24, R3, 0x1, -R24 ;  /* 0x0000000103187824 */ /* 0x004fce00078e0a18 */
.L_x_484:
[----:B------:R-:W-:Y:S01]  /*0b50*/  UISETP.GE.AND UP0, UPT, UR39, 0x1, UPT ;  /* 0x000000012700788c */ /* 0x000fe2000bf06270 */
[----:B------:R-:W-:Y:S02]  /*0b60*/  PLOP3.LUT P0, PT, PT, PT, PT, 0x80, 0x0 ;  /* 0x000000000000781c */ /* 0x000fe40003f0f070 */
[----:B------:R-:W-:Y:S02]  /*0b70*/  CS2R R70, SRZ ;  /* 0x0000000000467805 */ /* 0x000fe4000001ff00 */
[----:B------:R-:W-:Y:S02]  /*0b80*/  CS2R R68, SRZ ;  /* 0x0000000000447805 */ /* 0x000fe4000001ff00 */
[----:B------:R-:W-:Y:S02]  /*0b90*/  CS2R R66, SRZ ;  /* 0x0000000000427805 */ /* 0x000fe4000001ff00 */
[----:B------:R-:W-:Y:S02]  /*0ba0*/  CS2R R64, SRZ ;  /* 0x0000000000407805 */ /* 0x000fe4000001ff00 */
[----:B------:R-:W-:-:S02]  /*0bb0*/  PLOP3.LUT P1, PT, PT, PT, UP0, 0x80, 0x0 ;  /* 0x000000000000781c */ /* 0x000fc40003f2f008 */
        /* <DEDUP_REMOVED lines=18> */
[----:B------:R-:W-:Y:S01]  /*0ce0*/  CS2R R26, SRZ ;  /* 0x00000000001a7805 */ /* 0x000fe2000001ff00 */
[----:B------:R-:W-:Y:S01]  /*0cf0*/  IMAD.MOV.U32 R25, RZ, RZ, RZ ;  /* 0x000000ffff197224 */ /* 0x000fe200078e00ff */
[----:B------:R-:W-:Y:S01]  /*0d00*/  CS2R R118, SRZ ;  /* 0x0000000000767805 */ /* 0x000fe2000001ff00 */
[----:B------:R-:W-:Y:S01]  /*0d10*/  IMAD.MOV.U32 R0, RZ, RZ, RZ ;  /* 0x000000ffff007224 */ /* 0x000fe200078e00ff */
        /* <DEDUP_REMOVED lines=23> */
[----:B------:R-:W-:Y:S06]  /*0e90*/  @!P1 BRA `(.L_x_485) ;  /* 0x0000003400989947 */ /* 0x000fec0003800000 */
[----:B------:R-:W-:-:S04]  /*0ea0*/  MOV R0, RZ ;  /* 0x000000ff00007202 */ /* 0x000fc80000000f00 */
        /* <DEDUP_REMOVED lines=17> */
[----:B--2--5:R-:W-:Y:S05]  /*0fc0*/  CALL.ABS.NOINC R14 ;  /* 0x000000000e007343 */ /* 0x024fea0003c00000 */
.L_x_487:
        /* <DEDUP_REMOVED lines=15> */
.L_x_486:
[----:B------:R-:W2:Y:S01]  /*10c0*/  S2R R3, SR_CgaCtaId ;  /* 0x0000000000037919 */ /* 0x000ea20000008800 */
[----:B------:R-:W-:-:S04]  /*10d0*/  MOV R18, 0x400 ;  /* 0x0000040000127802 */ /* 0x000fc80000000f00 */
[----:B--2---:R-:W-:-:S05]  /*10e0*/  LEA R18, R3, R18, 0x18 ;  /* 0x0000001203127211 */ /* 0x004fca00078ec0ff */
[----:B------:R-:W-:-:S05]  /*10f0*/  VIADD R19, R18, 0x1e800 ;  /* 0x0001e80012137836 */ /* 0x000fca0000000000 */
        /* <DEDUP_REMOVED lines=18> */
.L_x_489:
        /* <DEDUP_REMOVED lines=15> */
.L_x_488:
[----:B------:R-:W-:Y:S01]  /*1310*/  SHF.R.S32.HI R25, RZ, 0x1f, R22 ;  /* 0x0000001fff197819 */ /* 0x000fe20000011416 */
[----:B------:R-:W-:-:S03]  /*1320*/  UMOV UR4, 0xffffffff ;  /* 0xffffffff00047882 */ /* 0x000fc60000000000 */
[----:B------:R-:W-:-:S04]  /*1330*/  LEA.HI R0, R25, R22, RZ, 0x7 ;  /* 0x0000001619007211 */ /* 0x000fc800078f38ff */
[----:B------:R-:W-:Y:S01]  /*1340*/  SHF.R.S32.HI R16, RZ, 0x7, R0 ;  /* 0x00000007ff107819 */ /* 0x000fe20000011400 */
[----:B------:R-:W-:Y:S06]  /*1350*/  BRA.DIV UR4, `(.L_x_490) ;  /* 0x00000086049c7947 */ /* 0x000fec000b800000 */
[----:B------:R2:W3:Y:S02]  /*1360*/  SHFL.IDX PT, R14, R16, RZ, 0x1f ;  /* 0x00001fff100e7589 */ /* 0x0004e400000e0000 */
.L_x_578:
[----:B-1----:R-:W-:Y:S02]  /*1370*/  SHF.L.U32 R5, RZ, 0x1f, RZ ;  /* 0x0000001fff057819 */ /* 0x002fe400000006ff */
[----:B------:R-:W-:Y:S01]  /*1380*/  LOP3.LUT R3, R0, 0xffffff80, RZ, 0xc0, !PT ;  /* 0xffffff8000037812 */ /* 0x000fe200078ec0ff */
[----:B------:R-:W-:Y:S01]  /*1390*/  VIADD R0, R18, 0x6000 ;  /* 0x0000600012007836 */ /* 0x000fe20000000000 */
[----:B------:R-:W1:Y:S03]  /*13a0*/  SYNCS.PHASECHK.TRANS64.TRYWAIT P0, [R18+URZ+0x26800], R5 ;  /* 0x02680005120075a7 */ /* 0x000e66000800017f */
[----:B------:R-:W-:Y:S01]  /*13b0*/  IMAD.IADD R27, R22, 0x1, -R3 ;  /* 0x00000001161b7824 */ /* 0x000fe200078e0a03 */
[----:B------:R-:W-:Y:S02]  /*13c0*/  LOP3.LUT P1, RZ, R0, 0x1bf, RZ, 0xc0, !PT ;  /* 0x000001bf00ff7812 */ /* 0x000fe4000782c0ff */
[----:B---3--:R-:W-:-:S02]  /*13d0*/  LEA.HI R0, R14, R14, RZ, 0x1 ;  /* 0x0000000e0e007211 */ /* 0x008fc400078f08ff */
[----:B------:R-:W-:Y:S02]  /*13e0*/  SHF.R.S32.HI R26, RZ, 0x1f, R27 ;  /* 0x0000001fff1a7819 */ /* 0x000fe4000001141b */
[----:B------:R-:W-:Y:S02]  /*13f0*/  LOP3.LUT R23, R0, 0xfffffffe, RZ, 0xc0, !PT ;  /* 0xfffffffe00177812 */ /* 0x000fe400078ec0ff */
[----:B------:R-:W-:-:S04]  /*1400*/  LEA.HI R28, R26, R27, RZ, 0x2 ;  /* 0x0000001b1a1c7211 */ /* 0x000fc800078f10ff */
[----:B------:R-:W-:Y:S01]  /*1410*/  LOP3.LUT R0, R28, 0x7ffffffc, RZ, 0xc0, !PT ;  /* 0x7ffffffc1c007812 */ /* 0x000fe200078ec0ff */
[----:B-1----:R-:W-:Y:S06]  /*1420*/  @P0 BRA `(.L_x_491) ;  /* 0x0000000000080947 */ /* 0x002fec0003800000 */
[----:B------:R-:W1:Y:S02]  /*1430*/  SYNCS.PHASECHK.TRANS64.TRYWAIT P0, [R18+URZ+0x26800], R5 ;  /* 0x02680005120075a7 */ /* 0x000e64000800017f */
[----:B-1----:R-:W-:Y:S05]  /*1440*/  @!P0 BRA `(.L_x_492) ;  /* 0x0000008400808947 */ /* 0x002fea0003800000 */
.L_x_491:
[----:B------:R-:W-:Y:S02]  /*1450*/  IMAD.IADD R23, R14, 0x1, -R23 ;  /* 0x000000010e177824 */ /* 0x000fe400078e0a17 */
[----:B------:R-:W-:Y:S01]  /*1460*/  IMAD.IADD R17, R27, 0x1, -R0 ;  /* 0x000000011b117824 */ /* 0x000fe200078e0a00 */
[----:B------:R-:W-:Y:S06]  /*1470*/  @!P1 BRA `(.L_x_493) ;  /* 0x0000000000409947 */ /* 0x000fec0003800000 */
[----:B------:R-:W-:Y:S01]  /*1480*/  MOV R0, 0x0 ;  /* 0x0000000000007802 */ /* 0x000fe20000000f00 */
[----:B------:R-:W-:Y:S01]  /*1490*/  ULDC.64 UR4, c[0x4][0x88] ;  /* 0x0100220000047ab9 */ /* 0x000fe20000000a00 */
[----:B------:R-:W-:Y:S01]  /*14a0*/  ULDC.64 UR6, c[0x4][0x90] ;  /* 0x0100240000067ab9 */ /* 0x000fe20000000a00 */
[----:B------:R-:W-:Y:S01]  /*14b0*/  IMAD.U32 R4, RZ, RZ, UR4 ;  /* 0x00000004ff047e24 */ /* 0x000fe2000f8e00ff */
[----:B------:R3:W4:Y:S01]  /*14c0*/  LDC.64 R14, c[0x4][R0] ;  /* 0x01000000000e7b82 */ /* 0x0007220000000a00 */
[----:B-1----:R-:W-:Y:S01]  /*14d0*/  IMAD.U32 R5, RZ, RZ, UR5 ;  /* 0x00000005ff057e24 */ /* 0x002fe2000f8e00ff */
        /* <DEDUP_REMOVED lines=9> */
[----:B--2-45:R-:W-:Y:S05]  /*1570*/  CALL.ABS.NOINC R14 ;  /* 0x000000000e007343 */ /* 0x034fea0003c00000 */
.L_x_493:
[----:B------:R-:W-:Y:S01]  /*1580*/  LEA.HI R0, R25, R22, RZ, 0x4 ;  /* 0x0000001619007211 */ /* 0x000fe200078f20ff */
[----:B------:R-:W-:Y:S05]  /*1590*/  WARPSYNC.ALL ;  /* 0x0000000000007948 */ /* 0x000fea0003800000 */
[----:B------:R-:W-:-:S05]  /*15a0*/  LOP3.LUT R3, R0, 0xfffffff0, RZ, 0xc0, !PT ;  /* 0xfffffff000037812 */ /* 0x000fca00078ec0ff */
[----:B-1----:R-:W-:Y:S01]  /*15b0*/  IMAD.IADD R5, R22, 0x1, -R3 ;  /* 0x0000000116057824 */ /* 0x002fe200078e0a03 */
[----:B------:R-:W-:-:S04]  /*15c0*/  SHF.R.S32.HI R3, RZ, 0x4, R0 ;  /* 0x00000004ff037819 */ /* 0x000fc80000011400 */
[----:B------:R-:W-:Y:S02]  /*15d0*/  LEA.HI R6, R5, R5, RZ, 0x1 ;  /* 0x0000000505067211 */ /* 0x000fe400078f08ff */
[----:B------:R-:W-:Y:S02]  /*15e0*/  LEA.HI R0, R0, R3, RZ, 0x1 ;  /* 0x0000000300007211 */ /* 0x000fe400078f08ff */
[--C-:B------:R-:W-:Y:S02]  /*15f0*/  SHF.R.S32.HI R7, RZ, 0x1, R6.reuse ;  /* 0x00000001ff077819 */ /* 0x100fe40000011406 */
[----:B------:R-:W-:Y:S02]  /*1600*/  SHF.R.S32.HI R4, RZ, 0x1f, R6 ;  /* 0x0000001fff047819 */ /* 0x000fe40000011406 */
[----:B------:R-:W-:Y:S02]  /*1610*/  SHF.R.S32.HI R10, RZ, 0x1f, R5 ;  /* 0x0000001fff0a7819 */ /* 0x000fe40000011405 */
[----:B------:R-:W-:-:S02]  /*1620*/  LEA.HI R4, R4, R7, RZ, 0x2 ;  /* 0x0000000704047211 */ /* 0x000fc400078f10ff */
[----:B------:R-:W-:Y:S02]  /*1630*/  LEA.HI R10, R10, R5, RZ, 0x3 ;  /* 0x000000050a0a7211 */ /* 0x000fe400078f18ff */
[----:B------:R-:W-:Y:S02]  /*1640*/  LOP3.LUT R8, R4, 0xfffffffc, RZ, 0xc0, !PT ;  /* 0xfffffffc04087812 */ /* 0x000fe400078ec0ff */
        /* <DEDUP_REMOVED lines=13> */
[----:B------:R-:W-:-:S03]  /*1720*/  IMAD R5, R9, 0x200, R10 ;  /* 0x0000020009057824 */ /* 0x000fc600078e020a */
[----:B------:R-:W-:Y:S01]  /*1730*/  LOP3.LUT R7, R0, 0x8, R7, 0xf8, !PT ;  /* 0x0000000800077812 */ /* 0x000fe200078ef807 */
[----:B------:R-:W-:Y:S01]  /*1740*/  IMAD R6, R6, 0x20, R5 ;  /* 0x0000002006067824 */ /* 0x000fe200078e0205 */
[----:B------:R-:W-:-:S04]  /*1750*/  SHF.R.U32.HI R0, RZ, 0x3, R0 ;  /* 0x00000003ff007819 */ /* 0x000fc80000011600 */
[----:B------:R-:W-:Y:S01]  /*1760*/  LOP3.LUT R7, R7, R0, RZ, 0x3c, !PT ;  /* 0x0000000007077212 */ /* 0x000fe200078e3cff */
[----:B------:R-:W-:-:S04]  /*1770*/  IMAD.SHL.U32 R0, R22, 0x40, RZ ;  /* 0x0000004016007824 */ /* 0x000fc800078e00ff */
[----:B------:R-:W-:Y:S01]  /*1780*/  IMAD.IADD R7, R7, 0x1, R6 ;  /* 0x0000000107077824 */ /* 0x000fe200078e0206 */
[----:B------:R-:W-:-:S03]  /*1790*/  LOP3.LUT R0, R0, 0x1c0, RZ, 0xc0, !PT ;  /* 0x000001c000007812 */ /* 0x000fc600078ec0ff */
[----:B------:R-:W-:Y:S01]  /*17a0*/  IMAD R7, R7, 0x2, R18 ;  /* 0x0000000207077824 */ /* 0x000fe200078e0212 */
[----:B------:R-:W-:Y:S01]  /*17b0*/  LEA.HI R26, R26, R27, RZ, 0x5 ;  /* 0x0000001b1a1a7211 */ /* 0x000fe200078f28ff */
[----:B------:R-:W-:-:S03]  /*17c0*/  IMAD.SHL.U32 R9, R9, 0x10, RZ ;  /* 0x0000001009097824 */ /* 0x000fc600078e00ff */
[----:B------:R-:W1:Y:S01]  /*17d0*/  LDSM.16.M88.4 R184, [R7+0x6000] ;  /* 0x0060000007b8783b */ /* 0x000e620000000200 */
[--C-:B------:R-:W-:Y:S01]  /*17e0*/  SHF.R.S32.HI R4, RZ, 0x2, R28.reuse ;  /* 0x00000002ff047819 */ /* 0x100fe2000001141c */
[----:B-----5:R-:W-:Y:S01]  /*17f0*/  VIADD R11, R24, -UR37 ;  /* 0x80000025180b7c36 */ /* 0x020fe20008000000 */
[----:B------:R-:W-:Y:S01]  /*1800*/  SHF.R.S32.HI R5, RZ, 0x1f, R28 ;  /* 0x0000001fff057819 */ /* 0x000fe2000001141c */
[----:B------:R-:W3:Y:S01]  /*1810*/  LDSM.16.M88.4 R188, [R7+0x8000] ;  /* 0x0080000007bc783b */ /* 0x000ee20000000200 */
[----:B------:R-:W-:Y:S01]  /*1820*/  SHF.R.S32.HI R26, RZ, 0x5, R26 ;  /* 0x00000005ff1a7819 */ /* 0x000fe2000001141a */
[----:B------:R-:W-:Y:S01]  /*1830*/  UIADD3 UR39, UR39, 0x3f, URZ ;  /* 0x0000003f27277890 */ /* 0x000fe2000fffe03f */
[----:B------:R-:W-:Y:S01]  /*1840*/  LEA.HI R22, R25, R22, RZ, 0x3 ;  /* 0x0000001619167211 */ /* 0x000fe200078f18ff */
[----:B------:R-:W4:Y:S01]  /*1850*/  LDSM.16.M88.4 R192, [R7+0xa000] ;  /* 0x00a0000007c0783b */ /* 0x000f220000000200 */
[----:B------:R-:W-:Y:S01]  /*1860*/  LOP3.LUT R9, R0, 0x30, R9, 0xf8, !PT ;  /* 0x0000003000097812 */ /* 0x000fe200078ef809 */
[----:B------:R-:W-:Y:S01]  /*1870*/  IMAD R11, R26, -0x10, R11 ;  /* 0xfffffff01a0b7824 */ /* 0x000fe200078e020b */
[----:B------:R-:W-:Y:S01]  /*1880*/  LEA.HI R5, R5, R4, RZ, 0x3 ;  /* 0x0000000405057211 */ /* 0x000fe200078f18ff */
[----:B------:R-:W-:Y:S01]  /*1890*/  USHF.R.S32.HI UR6, URZ, 0x1f, UR39 ;  /* 0x0000001f3f067899 */ /* 0x000fe20008011427 */
[----:B------:R-:W-:-:S02]  /*18a0*/  LEA.HI R6, R16, R16, RZ, 0x1 ;  /* 0x0000001010067211 */ /* 0x000fc400078f08ff */
[----:B------:R-:W-:Y:S02]  /*18b0*/  CS2R R70, SRZ ;  /* 0x0000000000467805 */ /* 0x000fe4000001ff00 */
[----:B------:R-:W-:Y:S01]  /*18c0*/  LOP3.LUT R22, R9, 0x8, R22, 0xf8, !PT ;  /* 0x0000000809167812 */ /* 0x000fe200078ef816 */
[----:B------:R-:W-:Y:S01]  /*18d0*/  ULEA.HI UR6, UR6, UR39, URZ, 0x6 ;  /* 0x0000002706067291 */ /* 0x000fe2000f8f303f */
[----:B------:R-:W-:Y:S02]  /*18e0*/  LOP3.LUT R5, R5, 0xfffffff8, RZ, 0xc0, !PT ;  /* 0xfffffff805057812 */ /* 0x000fe400078ec0ff */
[----:B------:R-:W-:Y:S02]  /*18f0*/  CS2R R68, SRZ ;  /* 0x0000000000447805 */ /* 0x000fe4000001ff00 */
[----:B------:R-:W-:Y:S02]  /*1900*/  LOP3.LUT R9, R6, 0xfffffffe, RZ, 0xc0, !PT ;  /* 0xfffffffe06097812 */ /* 0x000fe400078ec0ff */
[----:B------:R-:W-:-:S02]  /*1910*/  CS2R R66, SRZ ;  /* 0x0000000000427805 */ /* 0x000fc4000001ff00 */
[----:B------:R-:W-:Y:S02]  /*1920*/  SHF.R.U32.HI R13, RZ, 0x3, R0 ;  /* 0x00000003ff0d7819 */ /* 0x000fe40000011600 */
[----:B------:R-:W-:Y:S02]  /*1930*/  CS2R R64, SRZ ;  /* 0x0000000000407805 */ /* 0x000fe4000001ff00 */
[----:B------:R-:W-:Y:S01]  /*1940*/  IADD3 R0, R11, R5, -R4 ;  /* 0x000000050b007210 */ /* 0x000fe20007ffe804 */
[----:B------:R-:W-:Y:S01]  /*1950*/  IMAD R5, R16, 0x8, R3 ;  /* 0x0000000810057824 */ /* 0x000fe200078e0203 */
[----:B------:R-:W-:Y:S01]  /*1960*/  LOP3.LUT R4, R22, R13, RZ, 0x3c, !PT ;  /* 0x0000000d16047212 */ /* 0x000fe200078e3cff */
[C---:B------:R-:W-:Y:S01]  /*1970*/  IMAD.IADD R3, R16.reuse, 0x1, -R9 ;  /* 0x0000000110037824 */ /* 0x040fe200078e0a09 */
[----:B------:R-:W-:Y:S01]  /*1980*/  CS2R R62, SRZ ;  /* 0x00000000003e7805 */ /* 0x000fe2000001ff00 */
[----:B--2---:R-:W-:Y:S01]  /*1990*/  IMAD R16, R16, 0x300, R27 ;  /* 0x0000030010107824 */ /* 0x004fe200078e021b */
[----:B------:R-:W-:Y:S01]  /*19a0*/  CS2R R60, SRZ ;  /* 0x00000000003c7805 */ /* 0x000fe2000001ff00 */
[----:B------:R-:W-:Y:S01]  /*19b0*/  IMAD R3, R3, -0x40, R0 ;  /* 0xffffffc003037824 */ /* 0x000fe200078e0200 */
[----:B------:R-:W-:Y:S01]  /*19c0*/  CS2R R58, SRZ ;  /* 0x00000000003a7805 */ /* 0x000fe2000001ff00 */
[----:B------:R-:W-:Y:S01]  /*19d0*/  IMAD.MOV.U32 R0, RZ, RZ, 0x20 ;  /* 0x00000020ff007424 */ /* 0x000fe200078e00ff */
[----:B------:R-:W-:Y:S01]  /*19e0*/  CS2R R56, SRZ ;  /* 0x0000000000387805 */ /* 0x000fe2000001ff00 */
[----:B------:R-:W-:Y:S01]  /*19f0*/  IMAD.U32 R4, R5, 0x200, R4 ;  /* 0x0000020005047824 */ /* 0x000fe200078e0004 */
[----:B------:R-:W-:Y:S01]  /*1a00*/  CS2R R54, SRZ ;  /* 0x0000000000367805 */ /* 0x000fe2000001ff00 */
[----:B------:R-:W-:Y:S01]  /*1a10*/  IMAD.SHL.U32 R5, R16, 0x4, RZ ;  /* 0x0000000410057824 */ /* 0x000fe200078e00ff */
[----:B------:R-:W-:-:S02]  /*1a20*/  SEL R0, R0, 0xffffffe0, !P0 ;  /* 0xffffffe000007807 */ /* 0x000fc40004000000 */
[----:B------:R-:W-:Y:S02]  /*1a30*/  CS2R R52, SRZ ;  /* 0x0000000000347805 */ /* 0x000fe4000001ff00 */
[----:B------:R-:W-:Y:S02]  /*1a40*/  CS2R R50, SRZ ;  /* 0x0000000000327805 */ /* 0x000fe4000001ff00 */
[----:B------:R-:W-:Y:S02]  /*1a50*/  CS2R R48, SRZ ;  /* 0x0000000000307805 */ /* 0x000fe4000001ff00 */
[----:B------:R-:W-:Y:S01]  /*1a60*/  CS2R R46, SRZ ;  /* 0x00000000002e7805 */ /* 0x000fe2000001ff00 */
[----:B------:R-:W-:Y:S01]  /*1a70*/  IMAD.IADD R0, R7, 0x1, R0 ;  /* 0x0000000107007824 */ /* 0x000fe200078e0200 */
[----:B------:R-:W-:Y:S02]  /*1a80*/  CS2R R44, SRZ ;  /* 0x00000000002c7805 */ /* 0x000fe4000001ff00 */
[----:B------:R-:W-:-:S02]  /*1a90*/  CS2R R42, SRZ ;  /* 0x00000000002a7805 */ /* 0x000fc4000001ff00 */
[----:B------:R-:W-:Y:S02]  /*1aa0*/  CS2R R40, SRZ ;  /* 0x0000000000287805 */ /* 0x000fe4000001ff00 */
[----:B------:R-:W-:Y:S01]  /*1ab0*/  CS2R R38, SRZ ;  /* 0x0000000000267805 */ /* 0x000fe2000001ff00 */
[----:B------:R-:W2:Y:S01]  /*1ac0*/  LDSM.16.M88.4 R196, [R0+0x6000] ;  /* 0x0060000000c4783b */ /* 0x000ea20000000200 */
[----:B------:R-:W-:Y:S02]  /*1ad0*/  CS2R R36, SRZ ;  /* 0x0000000000247805 */ /* 0x000fe4000001ff00 */
[----:B------:R-:W-:Y:S02]  /*1ae0*/  CS2R R34, SRZ ;  /* 0x0000000000227805 */ /* 0x000fe4000001ff00 */
[----:B------:R-:W-:Y:S01]  /*1af0*/  CS2R R32, SRZ ;  /* 0x0000000000207805 */ /* 0x000fe2000001ff00 */
[----:B------:R-:W1:Y:S01]  /*1b00*/  LDSM.16.M88.4 R200, [R0+0x8000] ;  /* 0x0080000000c8783b */ /* 0x000e620000000200 */
        /* <DEDUP_REMOVED lines=28> */
[----:B------:R-:W-:Y:S01]  /*1cd0*/  CS2R R72, SRZ ;  /* 0x0000000000487805 */ /* 0x000fe2000001ff00 */
[----:B---3--:R-:W-:Y:S01]  /*1ce0*/  IMAD R0, R5, 0x4, R18 ;  /* 0x0000000405007824 */ /* 0x008fe200078e0212 */
[----:B------:R-:W-:Y:S02]  /*1cf0*/  USHF.R.S32.HI UR7, URZ, 0x6, UR6 ;  /* 0x000000063f077899 */ /* 0x000fe40008011406 */
[----:B------:R-:W-:Y:S01]  /*1d00*/  ULOP3.LUT UR11, UR38, 0x1, URZ, 0xfc, !UPT ;  /* 0x00000001260b7892 */ /* 0x000fe2000f8efc3f */
[----:B------:R-:W-:Y:S01]  /*1d10*/  UMOV UR4, URZ ;  /* 0x0000003f00047c82 */ /* 0x000fe20008000000 */
[----:B------:R-:W-:Y:S01]  /*1d20*/  UMOV UR5, URZ ;  /* 0x0000003f00057c82 */ /* 0x000fe20008000000 */
[----:B------:R-:W-:Y:S01]  /*1d30*/  UMOV UR6, URZ ;  /* 0x0000003f00067c82 */ /* 0x000fe20008000000 */
[----:B-12-4-:R-:W-:-:S08]  /*1d40*/  ULDC UR13, c[0x0][0x744] ;  /* 0x0001d100000d7ab9 */ /* 0x016fd00000000800 */
.L_x_504:
[----:B------:R-:W-:-:S06]  /*1d50*/  UISETP.NE.AND UP0, UPT, UR11, 0x3, UPT ;  /* 0x000000030b00788c */ /* 0x000fcc000bf05270 */
[----:B------:R-:W-:-:S13]  /*1d60*/  PLOP3.LUT P0, PT, PT, PT, UP0, 0x80, 0x0 ;  /* 0x000000000000781c */ /* 0x000fda0003f0f008 */
[----:B-1----:R-:W-:Y:S05]  /*1d70*/  @!P0 BRA `(.L_x_494) ;  /* 0x0000000000048947 */ /* 0x002fea0003800000 */
[----:B------:R-:W-:Y:S01]  /*1d80*/  BPT.TRAP 0x1 ;  /* 0x000000040000795c */ /* 0x000fe20000300000 */
.L_x_494:
[----:B------:R-:W-:Y:S01]  /*1d90*/  R2UR UR8, R18 ;  /* 0x00000000120872ca */ /* 0x000fe200000e0000 */
[----:B------:R-:W-:-:S05]  /*1da0*/  IMAD.U32 R16, RZ, RZ, UR5 ;  /* 0x00000005ff107e24 */ /* 0x000fca000f8e00ff */
[----:B------:R-:W-:-:S07]  /*1db0*/  SHF.L.U32 R16, R16, 0x1f, RZ ;  /* 0x0000001f10107819 */ /* 0x000fce00000006ff */
[----:B------:R-:W-:-:S09]  /*1dc0*/  ULEA UR8, UR6, UR8, 0x3 ;  /* 0x0000000806087291 */ /* 0x000fd2000f8e183f */
[----:B------:R1:W2:Y:S01]  /*1dd0*/  SYNCS.PHASECHK.TRANS64.TRYWAIT P1, [UR8+0x26810], R16 ;  /* 0x02681010ff0075a7 */ /* 0x0002a20008020148 */
[----:B------:R-:W-:Y:S05]  /*1de0*/  @!P0 BRA `(.L_x_495) ;  /* 0x0000000000048947 */ /* 0x000fea0003800000 */
[----:B------:R-:W-:Y:S01]  /*1df0*/  BPT.TRAP 0x1 ;  /* 0x000000040000795c */ /* 0x000fe20000300000 */
.L_x_495:
[----:B--2---:R-:W-:Y:S05]  /*1e00*/  @P1 BRA `(.L_x_496) ;  /* 0x0000000000081947 */ /* 0x004fea0003800000 */
[----:B------:R-:W2:Y:S02]  /*1e10*/  SYNCS.PHASECHK.TRANS64.TRYWAIT P1, [UR8+0x26810], R16 ;  /* 0x02681010ff0075a7 */ /* 0x000ea40008020148 */
[----:B--2---:R-:W-:Y:S05]  /*1e20*/  @!P1 BRA `(.L_x_497) ;  /* 0x0000007c001c9947 */ /* 0x004fea0003800000 */
.L_x_496:
[----:B------:R-:W-:Y:S01]  /*1e30*/  R2UR UR9, R18 ;  /* 0x00000000120972ca */ /* 0x000fe200000e0000 */
[----:B--2---:R-:W-:Y:S01]  /*1e40*/  IMAD R5, R23, 0x800, R18 ;  /* 0x0000080017057824 */ /* 0x004fe200078e0212 */
[----:B------:R-:W-:Y:S01]  /*1e50*/  WARPGROUP.ARRIVE ;  /* 0x00000000000079c5 */ /* 0x000fe20000000000 */
[----:B------:R-:W-:Y:S01]  /*1e60*/  UMOV UR17, 0xc0000010 ;  /* 0xc000001000117882 */ /* 0x000fe20000000000 */
[----:B------:R-:W-:Y:S01]  /*1e70*/  UMOV UR19, 0x80000020 ;  /* 0x8000002000137882 */ /* 0x000fe20000000000 */
[----:B------:R-:W-:Y:S01]  /*1e80*/  IMAD.U32 R6, RZ, RZ, UR6 ;  /* 0x00000006ff067e24 */ /* 0x000fe2000f8e00ff */
[----:B------:R-:W-:-:S03]  /*1e90*/  R2UR UR10, R5 ;  /* 0x00000000050a72ca */ /* 0x000fc600000e0000 */
[----:B------:R-:W-:-:S04]  /*1ea0*/  IMAD R5, R6, 0x20, R17 ;  /* 0x0000002006057824 */ /* 0x000fc800078e0211 */
[----:B------:R-:W-:Y:S01]  /*1eb0*/  UIADD3 UR9, UR9, 0x12000, URZ ;  /* 0x0001200009097890 */ /* 0x000fe2000fffe03f */
[----:B------:R-:W-:-:S03]  /*1ec0*/  IMAD.SHL.U32 R5, R5, 0x2, RZ ;  /* 0x0000000205057824 */ /* 0x000fc600078e00ff */
[----:B------:R-:W-:Y:S01]  /*1ed0*/  USHF.R.U32.HI UR9, URZ, 0x4, UR9 ;  /* 0x000000043f097899 */ /* 0x000fe20008011609 */
[----:B------:R-:W-:Y:S01]  /*1ee0*/  IMAD R212, R5, 0x4, R18 ;  /* 0x0000000405d47824 */ /* 0x000fe200078e0212 */
[----:B------:R-:W-:Y:S02]  /*1ef0*/  USHF.R.U32.HI UR10, URZ, 0x4, UR10 ;  /* 0x000000043f0a7899 */ /* 0x000fe4000801160a */
[----:B------:R-:W-:Y:S02]  /*1f00*/  ULOP3.LUT UR9, UR9, 0x3fff, URZ, 0xc0, !UPT ;  /* 0x00003fff09097892 */ /* 0x000fe4000f8ec03f */
[----:B------:R-:W-:Y:S02]  /*1f10*/  ULOP3.LUT UR10, UR10, 0x3fff, URZ, 0xc0, !UPT ;  /* 0x00003fff0a0a7892 */ /* 0x000fe4000f8ec03f */
[----:B------:R-:W-:Y:S02]  /*1f20*/  ULOP3.LUT UR14, UR9, 0x10000, URZ, 0xfc, !UPT ;  /* 0x00010000090e7892 */ /* 0x000fe4000f8efc3f */
[----:B------:R-:W-:-:S02]  /*1f30*/  ULOP3.LUT UR12, UR10, 0x10000, URZ, 0xfc, !UPT ;  /* 0x000100000a0c7892 */ /* 0x000fc4000f8efc3f */
        /* <DEDUP_REMOVED lines=40> */
[----:B------:R2:W3:Y:S04]  /*21c0*/  LDS.64 R210, [R212+0x1e000] ;  /* 0x01e00000d4d27984 */ /* 0x0004e80000000a00 */
[----:B------:R2:W4:Y:S04]  /*21d0*/  LDS.64 R208, [R212+0x1e020] ;  /* 0x01e02000d4d07984 */ /* 0x0005280000000a00 */
        /* <DEDUP_REMOVED lines=8> */
.L_x_498:
[----:B------:R1:W1:Y:S01]  /*2260*/  SYNCS.PHASECHK.TRANS64.TRYWAIT P1, [UR8+0x26830], R16 ;  /* 0x02683010ff0075a7 */ /* 0x0002620008020148 */
[----:B------:R-:W-:Y:S05]  /*2270*/  @!P0 BRA `(.L_x_499) ;  /* 0x0000000000048947 */ /* 0x000fea0003800000 */
[----:B------:R-:W-:Y:S01]  /*2280*/  BPT.TRAP 0x1 ;  /* 0x000000040000795c */ /* 0x000fe20000300000 */
.L_x_499:
[----:B-1----:R-:W-:Y:S05]  /*2290*/  @P1 BRA `(.L_x_500) ;  /* 0x0000000000081947 */ /* 0x002fea0003800000 */
[----:B------:R-:W1:Y:S02]  /*22a0*/  SYNCS.PHASECHK.TRANS64.TRYWAIT P1, [UR8+0x26830], R16 ;  /* 0x02683010ff0075a7 */ /* 0x000e640008020148 */
[----:B-1----:R-:W-:Y:S05]  /*22b0*/  @!P1 BRA `(.L_x_501) ;  /* 0x0000007800109947 */ /* 0x002fea0003800000 */
.L_x_500:
        /* <DEDUP_REMOVED lines=9> */
[----:B------:R-:W-:Y:S01]  /*2350*/  FSEL R22, R157, -INF , P2 ;  /* 0xff8000009d167808 */ /* 0x000fe20001000000 */
[----:B---3--:R-:W-:Y:S01]  /*2360*/  FFMA.FTZ R152, R5, UR13, -R210 ;  /* 0x0000000d05987c23 */ /* 0x008fe200080108d2 */
[----:B------:R-:W-:Y:S01]  /*2370*/  UIADD3 UR10, UR10, 0x18000, URZ ;  /* 0x000180000a0a7890 */ /* 0x000fe2000fffe03f */
[----:B------:R-:W-:Y:S01]  /*2380*/  FSEL R5, R156, -INF , P2 ;  /* 0xff8000009c057808 */ /* 0x000fe20001000000 */
[----:B------:R-:W-:Y:S01]  /*2390*/  FFMA.FTZ R153, R16, UR13, -R211 ;  /* 0x0000000d10997c23 */ /* 0x000fe200080108d3 */
[----:B------:R-:W-:Y:S01]  /*23a0*/  FSEL R156, R165, -INF , P2 ;  /* 0xff800000a59c7808 */ /* 0x000fe20001000000 */
[----:B------:R-:W-:Y:S01]  /*23b0*/  USHF.R.U32.HI UR10, URZ, 0x4, UR10 ;  /* 0x000000043f0a7899 */ /* 0x000fe2000801160a */
[----:B------:R-:W-:Y:S01]  /*23c0*/  FSEL R157, R164, -INF , P2 ;  /* 0xff800000a49d7808 */ /* 0x000fe20001000000 */
[----:B----4-:R-:W-:Y:S01]  /*23d0*/  FFMA.FTZ R213, R22, UR13, -R209 ;  /* 0x0000000d16d57c23 */ /* 0x010fe200080108d1 */
[----:B------:R-:W-:Y:S01]  /*23e0*/  FFMA.FTZ R16, R5, UR13, -R208 ;  /* 0x0000000d05107c23 */ /* 0x000fe200080108d0 */
[----:B------:R-:W-:Y:S01]  /*23f0*/  ULOP3.LUT UR10, UR10, 0x3fff, URZ, 0xc0, !UPT ;  /* 0x00003fff0a0a7892 */ /* 0x000fe2000f8ec03f */
[----:B------:R-:W-:Y:S01]  /*2400*/  FSEL R22, R161, -INF , P2 ;  /* 0xff800000a1167808 */ /* 0x000fe20001000000 */
[----:B------:R-:W-:Y:S01]  /*2410*/  FFMA.FTZ R161, R156, UR13, -R15 ;  /* 0x0000000d9ca17c23 */ /* 0x000fe2000801080f */
[----:B------:R-:W-:Y:S01]  /*2420*/  FSEL R5, R160, -INF , P2 ;  /* 0xff800000a0057808 */ /* 0x000fe20001000000 */
[----:B------:R-:W-:Y:S01]  /*2430*/  ULOP3.LUT UR12, UR10, 0x10000, URZ, 0xfc, !UPT ;  /* 0x000100000a0c7892 */ /* 0x000fe2000f8efc3f */
[----:B------:R-:W-:Y:S01]  /*2440*/  FFMA.FTZ R160, R157, UR13, -R14 ;  /* 0x0000000d9da07c23 */ /* 0x000fe2000801080e */
[----:B------:R-:W-:Y:S01]  /*2450*/  FSEL R156, R169, -INF , P2 ;  /* 0xff800000a99c7808 */ /* 0x000fe20001000000 */
[----:B------:R-:W-:Y:S01]  /*2460*/  FFMA.FTZ R22, R22, UR13, -R21 ;  /* 0x0000000d16167c23 */ /* 0x000fe20008010815 */
[----:B------:R-:W-:Y:S01]  /*2470*/  UIMAD UR12, UR6, 0x300, UR12 ;  /* 0x00000300060c78a4 */ /* 0x000fe2000f8e020c */
[----:B------:R-:W-:Y:S01]  /*2480*/  FSEL R157, R168, -INF , P2 ;  /* 0xff800000a89d7808 */ /* 0x000fe20001000000 */
[----:B------:R-:W-:Y:S01]  /*2490*/  FFMA.FTZ R5, R5, UR13, -R20 ;  /* 0x0000000d05057c23 */ /* 0x000fe20008010814 */
[----:B------:R-:W-:Y:S01]  /*24a0*/  FFMA.FTZ R165, R156, UR13, -R13 ;  /* 0x0000000d9ca57c23 */ /* 0x000fe2000801080d */
[----:B------:R-:W-:Y:S01]  /*24b0*/  FSEL R156, R173, -INF , P2 ;  /* 0xff800000ad9c7808 */ /* 0x000fe20001000000 */
[----:B------:R-:W-:Y:S01]  /*24c0*/  MUFU.EX2 R152, R152 ;  /* 0x0000009800987308 */ /* 0x000fe20000000800 */
        /* <DEDUP_REMOVED lines=19> */
[----:B------:R-:W-:Y:S01]  /*2600*/  FFMA.FTZ R216, R158, UR13, -R7 ;  /* 0x0000000d9ed87c23 */ /* 0x000fe20008010807 */
[----:B------:R-:W-:Y:S01]  /*2610*/  FFMA.FTZ R155, R155, UR13, -R20 ;  /* 0x0000000d9b9b7c23 */ /* 0x000fe20008010814 */
[----:B------:R-:W-:Y:S01]  /*2620*/  FSEL R20, R163, -INF , P1 ;  /* 0xff800000a3147808 */ /* 0x000fe20000800000 */
[----:B------:R1:W-:Y:S01]  /*2630*/  MUFU.EX2 R172, R157 ;  /* 0x0000009d00ac7308 */ /* 0x0003e20000000800 */
[----:B------:R-:W-:Y:S01]  /*2640*/  FFMA.FTZ R209, R154, UR13, -R209 ;  /* 0x0000000d9ad17c23 */ /* 0x000fe200080108d1 */
[----:B------:R-:W-:Y:S01]  /*2650*/  FSEL R211, R180, -INF , P2 ;  /* 0xff800000b4d37808 */ /* 0x000fe20001000000 */
[----:B------:R-:W-:Y:S01]  /*2660*/  ULOP3.LUT UR10, UR10, 0x1000000, URZ, 0xfc, !UPT ;  /* 0x010000000a0a7892 */ /* 0x000fe2000f8efc3f */
[----:B------:R-:W-:Y:S01]  /*2670*/  FFMA.FTZ R20, R20, UR13, -R21 ;  /* 0x0000000d14147c23 */ /* 0x000fe20008010815 */
[----:B------:R-:W-:-:S02]  /*2680*/  FSEL R21, R166, -INF , P1 ;  /* 0xff800000a6157808 */ /* 0x000fc40000800000 */
[----:B------:R-:W-:Y:S01]  /*2690*/  FSEL R214, R181, -INF , P2 ;  /* 0xff800000b5d67808 */ /* 0x000fe20001000000 */
[----:B------:R-:W-:Y:S01]  /*26a0*/  MUFU.EX2 R163, R20 ;  /* 0x0000001400a37308 */ /* 0x000fe20000000800 */
[----:B-1----:R-:W-:Y:S01]  /*26b0*/  FSEL R157, R174, -INF , P1 ;  /* 0xff800000ae9d7808 */ /* 0x002fe20000800000 */
[----:B------:R-:W-:Y:S01]  /*26c0*/  FFMA.FTZ R166, R21, UR13, -R14 ;  /* 0x0000000d15a67c23 */ /* 0x000fe2000801080e */
        /* <DEDUP_REMOVED lines=8> */
[----:B------:R-:W-:-:S02]  /*2750*/  FSEL R208, R177, -INF , P2 ;  /* 0xff800000b1d07808 */ /* 0x000fc40001000000 */
[----:B------:R-:W-:Y:S01]  /*2760*/  FSEL R179, R182, -INF , P1 ;  /* 0xff800000b6b37808 */ /* 0x000fe20000800000 */
[----:B------:R-:W-:Y:S01]  /*2770*/  FFMA.FTZ R170, R15, UR13, -R12 ;  /* 0x0000000d0faa7c23 */ /* 0x000fe2000801080c */
[----:B------:R-:W-:Y:S01]  /*2780*/  FSEL R12, R171, -INF , P1 ;  /* 0xff800000ab0c7808 */ /* 0x000fe20000800000 */
[----:B------:R-:W-:Y:S01]  /*2790*/  FFMA.FTZ R208, R208, UR13, -R11 ;  /* 0x0000000dd0d07c23 */ /* 0x000fe2000801080b */
[----:B------:R-:W-:Y:S01]  /*27a0*/  FSEL R182, R183, -INF , P1 ;  /* 0xff800000b7b67808 */ /* 0x000fe20000800000 */
[----:B------:R-:W-:Y:S01]  /*27b0*/  MUFU.EX2 R169, R156 ;  /* 0x0000009c00a97308 */ /* 0x000fe20000000800 */
[----:B------:R-:W-:Y:S01]  /*27c0*/  FFMA.FTZ R183, R181, UR13, -R10 ;  /* 0x0000000db5b77c23 */ /* 0x000fe2000801080a */
[----:B------:R-:W-:Y:S01]  /*27d0*/  FFMA.FTZ R171, R12, UR13, -R13 ;  /* 0x0000000d0cab7c23 */ /* 0x000fe2000801080d */
[----:B------:R-:W-:Y:S01]  /*27e0*/  FFMA.FTZ R179, R179, UR13, -R8 ;  /* 0x0000000db3b37c23 */ /* 0x000fe20008010808 */
[----:B------:R-:W-:-:S04]  /*27f0*/  FFMA.FTZ R10, R182, UR13, -R9 ;  /* 0x0000000db60a7c23 */ /* 0x000fc80008010809 */
[----:B------:R-:W1:Y:S08]  /*2800*/  MUFU.EX2 R173, R173 ;  /* 0x000000ad00ad7308 */ /* 0x000e700000000800 */
[----:B------:R-:W3:Y:S08]  /*2810*/  MUFU.EX2 R210, R210 ;  /* 0x000000d200d27308 */ /* 0x000ef00000000800 */
[----:B------:R4:W5:Y:S08]  /*2820*/  MUFU.EX2 R177, R215 ;  /* 0x000000d700b17308 */ /* 0x0009700000000800 */
[----:B------:R-:W2:Y:S01]  /*2830*/  MUFU.EX2 R178, R216 ;  /* 0x000000d800b27308 */ /* 0x000ea20000000800 */
[----:B------:R-:W-:-:S02]  /*2840*/  WARPGROUP.DEPBAR.LE gsb0, 0x0 ;  /* 0x00008000000079c5 */ /* 0x000fc40000010000 */
[----:B------:R-:W-:Y:S01]  /*2850*/  WARPGROUP.ARRIVE ;  /* 0x00000000000079c5 */ /* 0x000fe20000000000 */
[----:B----4-:R-:W-:Y:S01]  /*2860*/  FFMA.FTZ R215, R180, UR13, -R11 ;  /* 0x0000000db4d77c23 */ /* 0x010fe2000801080b */
[----:B------:R-:W-:Y:S01]  /*2870*/  FFMA.FTZ R180, R211, UR13, -R8 ;  /* 0x0000000dd3b47c23 */ /* 0x000fe20008010808 */
[----:B------:R-:W-:Y:S02]  /*2880*/  FFMA.FTZ R11, R214, UR13, -R9 ;  /* 0x0000000dd60b7c23 */ /* 0x000fe40008010809 */
        /* <DEDUP_REMOVED lines=8> */
[----:B------:R-:W4:Y:S08]  /*2910*/  MUFU.EX2 R5, R5 ;  /* 0x0000000500057308 */ /* 0x000f300000000800 */
[----:B------:R-:W4:Y:S08]  /*2920*/  MUFU.EX2 R22, R22 ;  /* 0x0000001600167308 */ /* 0x000f300000000800 */
[----:B------:R-:W4:Y:S08]  /*2930*/  MUFU.EX2 R160, R160 ;  /* 0x000000a000a07308 */ /* 0x000f300000000800 */
[----:B------:R-:W4:Y:S08]  /*2940*/  MUFU.EX2 R161, R161 ;  /* 0x000000a100a17308 */ /* 0x000f300000000800 */
[----:B------:R-:W4:Y:S01]  /*2950*/  MUFU.EX2 R166, R166 ;  /* 0x000000a600a67308 */ /* 0x000f220000000800 */
[----:B------:R-:W-:-:S02]  /*2960*/  WARPGROUP.DEPBAR.LE gsb0, 0x0 ;  /* 0x00008000000079c5 */ /* 0x000fc40000010000 */
[----:B------:R-:W-:-:S05]  /*2970*/  WARPGROUP.ARRIVE ;  /* 0x00000000000079c5 */ /* 0x000fca0000000000 */
[----:B------:R-:W4:Y:S01]  /*2980*/  MUFU.EX2 R167, R167 ;  /* 0x000000a700a77308 */ /* 0x000f220000000800 */
[----:B------:R-:W-:Y:S01]  /*2990*/  HGMMA.64x64x16.F32 R120, R188, gdesc[UR12], R120, gsb0 ;  /* 0x00e0000cbc787df0 */ /* 0x000fe20008000878 */
[----:B------:R-:W-:Y:S01]  /*29a0*/  UIADD3 UR14, UR12, 0x102, URZ ;  /* 0x000001020c0e7890 */ /* 0x000fe2000fffe03f */
[----:B------:R-:W-:-:S05]  /*29b0*/  UMOV UR15, 0x80000020 ;  /* 0x80000020000f7882 */ /* 0x000fca0000000000 */
[----:B------:R-:W4:Y:S08]  /*29c0*/  MUFU.EX2 R164, R164 ;  /* 0x000000a400a47308 */ /* 0x000f300000000800 */
[----:B------:R-:W4:Y:S08]  /*29d0*/  MUFU.EX2 R165, R165 ;  /* 0x000000a500a57308 */ /* 0x000f300000000800 */
[----:B------:R-:W-:Y:S08]  /*29e0*/  MUFU.EX2 R168, R168 ;  /* 0x000000a800a87308 */ /* 0x000ff00000000800 */
        /* <DEDUP_REMOVED lines=27> */
[----:B------:R-:W3:Y:S04]  /*2ba0*/  LDS.64 R20, [R212+0x1e220] ;  /* 0x01e22000d4147984 */ /* 0x000ee80000000a00 */
[----:B------:R-:W5:Y:S04]  /*2bb0*/  LDS.64 R12, [R212+0x1e260] ;  /* 0x01e26000d40c7984 */ /* 0x000f680000000a00 */
[----:B------:R-:W2:Y:S04]  /*2bc0*/  LDS.64 R6, [R212+0x1e2a0] ;  /* 0x01e2a000d4067984 */ /* 0x000ea80000000a00 */
[----:B------:R-:W4:Y:S04]  /*2bd0*/  LDS.64 R154, [R212+0x1e240] ;  /* 0x01e24000d49a7984 */ /* 0x000f280000000a00 */
[----:B------:R-:W4:Y:S04]  /*2be0*/  LDS.64 R156, [R212+0x1e280] ;  /* 0x01e28000d49c7984 */ /* 0x000f280000000a00 */
[----:B------:R-:W4:Y:S04]  /*2bf0*/  LDS.64 R174, [R212+0x1e2e0] ;  /* 0x01e2e000d4ae7984 */ /* 0x000f280000000a00 */
[----:B------:R-:W4:Y:S01]  /*2c00*/  LDS.64 R158, [R212+0x1e2c0] ;  /* 0x01e2c000d49e7984 */ /* 0x000f220000000a00 */
[--C-:B-1----:R-:W-:Y:S01]  /*2c10*/  FADD.FTZ R181, R120, -R14.reuse ;  /* 0x8000000e78b57221 */ /* 0x102fe20000010000 */
[--C-:B------:R-:W-:Y:S01]  /*2c20*/  FADD.FTZ R120, R121, -R15.reuse ;  /* 0x8000000f79787221 */ /* 0x100fe20000010000 */
[----:B------:R-:W-:Y:S01]  /*2c30*/  FADD.FTZ R15, R123, -R15 ;  /* 0x8000000f7b0f7221 */ /* 0x000fe20000010000 */
[----:B------:R-:W-:Y:S01]  /*2c40*/  FADD.FTZ R14, R122, -R14 ;  /* 0x8000000e7a0e7221 */ /* 0x000fe20000010000 */
[--C-:B---3--:R-:W-:Y:S01]  /*2c50*/  FADD.FTZ R121, R124, -R20.reuse ;  /* 0x800000147c797221 */ /* 0x108fe20000010000 */
[----:B------:R-:W-:Y:S01]  /*2c60*/  FADD.FTZ R123, R126, -R20 ;  /* 0x800000147e7b7221 */ /* 0x000fe20000010000 */
[--C-:B------:R-:W-:Y:S01]  /*2c70*/  FADD.FTZ R20, R125, -R21.reuse ;  /* 0x800000157d147221 */ /* 0x100fe20000010000 */
[----:B------:R-:W-:Y:S01]  /*2c80*/  FADD.FTZ R122, R127, -R21 ;  /* 0x800000157f7a7221 */ /* 0x000fe20000010000 */
[--C-:B-----5:R-:W-:Y:S01]  /*2c90*/  FADD.FTZ R125, R132, -R12.reuse ;  /* 0x8000000c847d7221 */ /* 0x120fe20000010000 */
[----:B------:R-:W-:Y:S01]  /*2ca0*/  FADD.FTZ R127, R134, -R12 ;  /* 0x8000000c867f7221 */ /* 0x000fe20000010000 */
[--C-:B------:R-:W-:Y:S01]  /*2cb0*/  FADD.FTZ R12, R133, -R13.reuse ;  /* 0x8000000d850c7221 */ /* 0x100fe20000010000 */
[----:B------:R-:W-:Y:S01]  /*2cc0*/  FADD.FTZ R126, R135, -R13 ;  /* 0x8000000d877e7221 */ /* 0x000fe20000010000 */
[----:B------:R-:W-:Y:S01]  /*2cd0*/  FMUL.FTZ R14, R173, R14 ;  /* 0x0000000ead0e7220 */ /* 0x000fe20000410000 */
[----:B------:R-:W1:Y:S01]  /*2ce0*/  MUFU.EX2 R13, R215 ;  /* 0x000000d7000d7308 */ /* 0x000e620000000800 */
[----:B------:R-:W-:Y:S01]  /*2cf0*/  FMUL.FTZ R15, R210, R15 ;  /* 0x0000000fd20f7220 */ /* 0x000fe20000410000 */
[--C-:B--2---:R-:W-:Y:S01]  /*2d00*/  FADD.FTZ R133, R140, -R6.reuse ;  /* 0x800000068c857221 */ /* 0x104fe20000010000 */
[----:B------:R-:W-:Y:S01]  /*2d10*/  FADD.FTZ R6, R142, -R6 ;  /* 0x800000068e067221 */ /* 0x000fe20000010000 */
[----:B------:R-:W-:Y:S01]  /*2d20*/  FADD.FTZ R143, R143, -R7 ;  /* 0x800000078f8f7221 */ /* 0x000fe20000010000 */
[--C-:B----4-:R-:W-:Y:S01]  /*2d30*/  FADD.FTZ R128, R128, -R154.reuse ;  /* 0x8000009a80807221 */ /* 0x110fe20000010000 */
[----:B------:R-:W-:Y:S01]  /*2d40*/  FADD.FTZ R21, R130, -R154 ;  /* 0x8000009a82157221 */ /* 0x000fe20000010000 */
[--C-:B------:R-:W-:Y:S01]  /*2d50*/  FADD.FTZ R154, R137, -R157.reuse ;  /* 0x8000009d899a7221 */ /* 0x100fe20000010000 */
[----:B------:R-:W-:Y:S01]  /*2d60*/  FADD.FTZ R130, R139, -R157 ;  /* 0x8000009d8b827221 */ /* 0x000fe20000010000 */
[--C-:B------:R-:W-:Y:S01]  /*2d70*/  FADD.FTZ R124, R131, -R155.reuse ;  /* 0x8000009b837c7221 */ /* 0x100fe20000010000 */
[----:B------:R-:W-:Y:S01]  /*2d80*/  F2FP.F16.F32.PACK_AB R157, R15, R14 ;  /* 0x0000000e0f9d723e */ /* 0x000fe200000000ff */
[----:B------:R-:W-:Y:S01]  /*2d90*/  FADD.FTZ R129, R129, -R155 ;  /* 0x8000009b81817221 */ /* 0x000fe20000010000 */
        /* <DEDUP_REMOVED lines=62> */
[----:B------:R-:W-:Y:S02]  /*3180*/  F2FP.F16.F32.PACK_AB R147, R6, R147 ;  /* 0x000000930693723e */ /* 0x000fe400000000ff */
[----:B------:R-:W-:Y:S02]  /*3190*/  F2FP.F16.F32.PACK_AB R121, R210, R173 ;  /* 0x000000add279723e */ /* 0x000fe400000000ff */
[----:B------:R-:W-:Y:S01]  /*31a0*/  F2FP.F16.F32.PACK_AB R122, R213, R16 ;  /* 0x00000010d57a723e */ /* 0x000fe200000000ff */
[----:B------:R1:W-:Y:S01]  /*31b0*/  STSM.16.MT88.4 [R15+0x20000], R144 ;  /* 0x020000900f007844 */ /* 0x0003e20000004200 */
[----:B------:R-:W-:Y:S02]  /*31c0*/  F2FP.F16.F32.PACK_AB R123, R209, R176 ;  /* 0x000000b0d17b723e */ /* 0x000fe400000000ff */
[----:B------:R-:W-:Y:S02]  /*31d0*/  F2FP.F16.F32.PACK_AB R164, R165, R164 ;  /* 0x000000a4a5a4723e */ /* 0x000fe400000000ff */
[----:B------:R-:W-:Y:S01]  /*31e0*/  WARPGROUP.ARRIVE ;  /* 0x00000000000079c5 */ /* 0x000fe20000000000 */
[----:B------:R-:W-:-:S02]  /*31f0*/  F2FP.F16.F32.PACK_AB R165, R171, R170 ;  /* 0x000000aaaba5723e */ /* 0x000fc400000000ff */
[----:B------:R-:W-:Y:S02]  /*3200*/  F2FP.F16.F32.PACK_AB R172, R9, R172 ;  /* 0x000000ac09ac723e */ /* 0x000fe400000000ff */
[----:B------:R-:W-:Y:S01]  /*3210*/  F2FP.F16.F32.PACK_AB R173, R13, R8 ;  /* 0x000000080dad723e */ /* 0x000fe200000000ff */
[----:B------:R-:W-:Y:S01]  /*3220*/  HGMMA.64x96x16.F32 R72, R120, gdesc[UR12].tnspB, R72, gsb0 ;  /* 0x4160000c78487df0 */ /* 0x000fe20008000848 */
[----:B------:R-:W-:Y:S01]  /*3230*/  UMOV UR14, UR12 ;  /* 0x0000000c000e7c82 */ /* 0x000fe20008000000 */
[----:B------:R-:W-:Y:S01]  /*3240*/  UMOV UR15, 0x80000020 ;  /* 0x80000020000f7882 */ /* 0x000fe20000000000 */
[----:B------:R-:W-:Y:S01]  /*3250*/  UIADD3 UR12, UR10, 0x80, URZ ;  /* 0x000000800a0c7890 */ /* 0x000fe2000fffe03f */
[----:B------:R-:W-:Y:S02]  /*3260*/  F2FP.F16.F32.PACK_AB R174, R11, R180 ;  /* 0x000000b40bae723e */ /* 0x000fe400000000ff */
[----:B------:R-:W-:Y:S01]  /*3270*/  F2FP.F16.F32.PACK_AB R175, R10, R179 ;  /* 0x000000b30aaf723e */ /* 0x000fe200000000ff */
[----:B------:R-:W-:-:S02]  /*3280*/  WARPGROUP.DEPBAR.LE gsb0, 0x0 ;  /* 0x00008000000079c5 */ /* 0x000fc40000010000 */
[----:B------:R-:W-:Y:S01]  /*3290*/  F2FP.F16.F32.PACK_AB R120, R22, R5 ;  /* 0x000000051678723e */ /* 0x000fe200000000ff */
[----:B------:R-:W-:Y:S01]  /*32a0*/  IMAD R5, R23, 0x1000, R18 ;  /* 0x0000100017057824 */ /* 0x000fe200078e0212 */
[----:B------:R-:W-:Y:S02]  /*32b0*/  F2FP.F16.F32.PACK_AB R121, R163, R162 ;  /* 0x000000a2a379723e */ /* 0x000fe400000000ff */
[----:B------:R-:W-:Y:S02]  /*32c0*/  F2FP.F16.F32.PACK_AB R122, R161, R160 ;  /* 0x000000a0a17a723e */ /* 0x000fe400000000ff */
[----:B------:R-:W-:Y:S02]  /*32d0*/  F2FP.F16.F32.PACK_AB R123, R167, R166 ;  /* 0x000000a6a77b723e */ /* 0x000fe400000000ff */
[----:B------:R-:W-:Y:S02]  /*32e0*/  F2FP.F16.F32.PACK_AB R166, R169, R168 ;  /* 0x000000a8a9a6723e */ /* 0x000fe400000000ff */
[----:B------:R-:W-:Y:S01]  /*32f0*/  WARPGROUP.ARRIVE ;  /* 0x00000000000079c5 */ /* 0x000fe20000000000 */
[----:B------:R-:W-:-:S05]  /*3300*/  F2FP.F16.F32.PACK_AB R167, R178, R177 ;  /* 0x000000b1b2a7723e */ /* 0x000fca00000000ff */
        /* <DEDUP_REMOVED lines=14> */
[----:B------:R-:W-:Y:S01]  /*33f0*/  ULEA UR10, UR6, UR16, 0xa ;  /* 0x00000010060a7291 */ /* 0x000fe2000f8e503f */
[----:B------:R-:W-:Y:S01]  /*3400*/  UMOV UR15, 0x80000020 ;  /* 0x80000020000f7882 */ /* 0x000fe20000000000 */
[----:B------:R-:W-:-:S03]  /*3410*/  UIADD3 UR20, UR12, 0x200, URZ ;  /* 0x000002000c147890 */ /* 0x000fc6000fffe03f */
[----:B------:R-:W-:Y:S02]  /*3420*/  UMOV UR18, UR12 ;  /* 0x0000000c00127c82 */ /* 0x000fe40008000000 */
[----:B------:R-:W-:Y:S01]  /*3430*/  UMOV UR16, UR10 ;  /* 0x0000000a00107c82 */ /* 0x000fe20008000000 */
[----:B------:R-:W-:Y:S02]  /*3440*/  WARPGROUP.DEPBAR.LE gsb0, 0x0 ;  /* 0x00008000000079c5 */ /* 0x000fe40000010000 */
[----:B------:R-:W-:-:S06]  /*3450*/  WARPGROUP.ARRIVE ;  /* 0x00000000000079c5 */ /* 0x000fcc0000000000 */
[----:B------:R-:W-:Y:S01]  /*3460*/  HGMMA.64x96x16.F32 R72, R172, gdesc[UR12].tnspB, R72, gsb0 ;  /* 0x4160000cac487df0 */ /* 0x000fe20008000848 */
[----:B------:R-:W-:Y:S02]  /*3470*/  UIADD3 UR14, UR12, 0x400, URZ ;  /* 0x000004000c0e7890 */ /* 0x000fe4000fffe03f */
[----:B------:R-:W-:Y:S01]  /*3480*/  UIADD3 UR15, UR12, 0x420, URZ ;  /* 0x000004200c0f7890 */ /* 0x000fe2000fffe03f */
        /* <DEDUP_REMOVED lines=155> */
.L_x_502:
[----:B------:R-:W-:Y:S01]  /*3e40*/  UIADD3 UR10, UR8, 0x26840, URZ ;  /* 0x00026840080a7890 */ /* 0x000fe2000fffe03f */
[C---:B------:R-:W-:Y:S01]  /*3e50*/  VIADD R6, R2.reuse, 0x9 ;  /* 0x0000000902067836 */ /* 0x040fe20000000000 */
[----:B------:R-:W-:Y:S01]  /*3e60*/  ULOP3.LUT UR12, UR9, 0x1000000, URZ, 0xfc, !UPT ;  /* 0x01000000090c7892 */ /* 0x000fe2000f8efc3f */
[----:B------:R-:W-:Y:S01]  /*3e70*/  VIADD R5, R2, 0xc ;  /* 0x0000000c02057836 */ /* 0x000fe20000000000 */
        /* <DEDUP_REMOVED lines=42> */
.L_x_503:
        /* <DEDUP_REMOVED lines=12> */
[----:B------:R-:W-:Y:S01]  /*41e0*/  ULDC UR4, c[0x0][0x740] ;  /* 0x0001d00000047ab9 */ /* 0x000fe20000000800 */
[----:B------:R-:W-:Y:S01]  /*41f0*/  PLOP3.LUT P0, PT, PT, PT, PT, 0x8, 0x0 ;  /* 0x000000000000781c */ /* 0x000fe20003f0e170 */
[----:B-1----:R-:W-:Y:S01]  /*4200*/  FMUL.FTZ R0, R24, UR4 ;  /* 0x0000000418007c20 */ /* 0x002fe20008410000 */
        /* <DEDUP_REMOVED lines=46> */
[----:B------:R-:W-:-:S07]  /*44f0*/  FMUL.FTZ R71, R71, UR4 ;  /* 0x0000000447477c20 */ /* 0x000fce0008410000 */
.L_x_485:
[----:B------:R-:W-:Y:S05]  /*4500*/  @P0 BRA `(.L_x_505) ;  /* 0x00000010006c0947 */ /* 0x000fea0003800000 */
[----:B------:R-:W2:Y:S01]  /*4510*/  S2R R2, SR_TID.X ;  /* 0x0000000000027919 */ /* 0x000ea20000002100 */
[----:B------:R-:W3:Y:S01]  /*4520*/  S2UR UR5, SR_CgaCtaId ;  /* 0x00000000000579c3 */ /* 0x000ee20000008800 */
[----:B------:R-:W-:Y:S01]  /*4530*/  UMOV UR4, 0x400 ;  /* 0x0000040000047882 */ /* 0x000fe20000000000 */
[----:B------:R-:W-:-:S06]  /*4540*/  F2FP.F16.F32.PACK_AB R72, R73, R72 ;  /* 0x000000484948723e */ /* 0x000fcc00000000ff */
[----:B------:R-:W-:Y:S01]  /*4550*/  BAR.SYNC.DEFER_BLOCKING 0x1, 0x100 ;  /* 0x0044000000007b1d */ /* 0x000fe20000010000 */
        /* <DEDUP_REMOVED lines=8> */
[----:B------:R-:W-:Y:S02]  /*45e0*/  F2FP.F16.F32.PACK_AB R89, R91, R90 ;  /* 0x0000005a5b59723e */ /* 0x000fe400000000ff */
[----:B------:R-:W-:Y:S01]  /*45f0*/  F2FP.F16.F32.PACK_AB R96, R97, R96 ;  /* 0x000000606160723e */ /* 0x000fe200000000ff */
[----:B---3--:R-:W-:Y:S01]  /*4600*/  ULEA UR6, UR5, UR4, 0x18 ;  /* 0x0000000405067291 */ /* 0x008fe2000f8ec03f */
[----:B------:R-:W-:Y:S02]  /*4610*/  F2FP.F16.F32.PACK_AB R90, R93, R92 ;  /* 0x0000005c5d5a723e */ /* 0x000fe400000000ff */
[----:B------:R-:W-:Y:S01]  /*4620*/  F2FP.F16.F32.PACK_AB R91, R95, R94 ;  /* 0x0000005e5f5b723e */ /* 0x000fe200000000ff */
[----:B------:R-:W-:Y:S01]  /*4630*/  ULDC.64 UR4, c[0x0][0x870] ;  /* 0x00021c0000047ab9 */ /* 0x000fe20000000a00 */
[----:B------:R-:W-:Y:S01]  /*4640*/  F2FP.F16.F32.PACK_AB R97, R99, R98 ;  /* 0x000000626361723e */ /* 0x000fe200000000ff */
[----:B------:R-:W-:Y:S01]  /*4650*/  UISETP.NE.U32.AND UP0, UPT, UR4, URZ, UPT ;  /* 0x0000003f0400728c */ /* 0x000fe2000bf05070 */
[----:B--2---:R-:W-:Y:S01]  /*4660*/  VIADD R10, R2, 0xffffff80 ;  /* 0xffffff80020a7836 */ /* 0x004fe20000000000 */
[----:B------:R-:W-:-:S02]  /*4670*/  F2FP.F16.F32.PACK_AB R104, R105, R104 ;  /* 0x000000686968723e */ /* 0x000fc400000000ff */
[----:B------:R-:W-:Y:S01]  /*4680*/  F2FP.F16.F32.PACK_AB R98, R101, R100 ;  /* 0x000000646562723e */ /* 0x000fe200000000ff */
[----:B------:R-:W-:Y:S01]  /*4690*/  UISETP.NE.AND.EX UP0, UPT, UR5, URZ, UPT, UP0 ;  /* 0x0000003f0500728c */ /* 0x000fe2000bf05300 */
[----:B------:R-:W-:Y:S02]  /*46a0*/  SHF.R.S32.HI R11, RZ, 0x1f, R10 ;  /* 0x0000001fff0b7819 */ /* 0x000fe4000001140a */
[----:B------:R-:W-:Y:S01]  /*46b0*/  F2FP.F16.F32.PACK_AB R99, R103, R102 ;  /* 0x000000666763723e */ /* 0x000fe200000000ff */
[----:B------:R-:W-:Y:S01]  /*46c0*/  ULDC.64 UR4, c[0x0][0x870] ;  /* 0x00021c0000047ab9 */ /* 0x000fe20000000a00 */
[CC--:B------:R-:W-:Y:S01]  /*46d0*/  LEA.HI R2, R11.reuse, R10.reuse, RZ, 0x4 ;  /* 0x0000000a0b027211 */ /* 0x0c0fe200078f20ff */
[----:B------:R-:W-:Y:S01]  /*46e0*/  UIMAD.WIDE UR4, UR36, 0x4, UR4 ;  /* 0x00000004240478a5 */ /* 0x000fe2000f8e0204 */
[----:B------:R-:W-:Y:S02]  /*46f0*/  LEA.HI R7, R11, R10, RZ, 0x5 ;  /* 0x0000000a0b077211 */ /* 0x000fe400078f28ff */
[----:B------:R-:W-:-:S02]  /*4700*/  LOP3.LUT R3, R2, 0xfffffff0, RZ, 0xc0, !PT ;  /* 0xfffffff002037812 */ /* 0x000fc400078ec0ff */
[----:B------:R-:W-:Y:S02]  /*4710*/  SHF.R.U32.HI R2, RZ, 0x1, R2 ;  /* 0x00000001ff027819 */ /* 0x000fe40000011602 */
[----:B------:R-:W-:Y:S01]  /*4720*/  SHF.R.S32.HI R13, RZ, 0x5, R7 ;  /* 0x00000005ff0d7819 */ /* 0x000fe20000011407 */
[----:B------:R-:W-:Y:S01]  /*4730*/  IMAD.IADD R3, R10, 0x1, -R3 ;  /* 0x000000010a037824 */ /* 0x000fe200078e0a03 */
[----:B------:R-:W-:Y:S02]  /*4740*/  F2FP.F16.F32.PACK_AB R105, R107, R106 ;  /* 0x0000006a6b69723e */ /* 0x000fe400000000ff */
[----:B------:R-:W-:Y:S02]  /*4750*/  F2FP.F16.F32.PACK_AB R112, R113, R112 ;  /* 0x000000707170723e */ /* 0x000fe400000000ff */
[----:B-1----:R-:W-:Y:S02]  /*4760*/  LEA.HI R4, R3, R3, RZ, 0x1 ;  /* 0x0000000303047211 */ /* 0x002fe400078f08ff */
[----:B------:R-:W-:-:S02]  /*4770*/  SHF.R.S32.HI R8, RZ, 0x1f, R3 ;  /* 0x0000001fff087819 */ /* 0x000fc40000011403 */
[--C-:B------:R-:W-:Y:S02]  /*4780*/  SHF.R.S32.HI R5, RZ, 0x1, R4.reuse ;  /* 0x00000001ff057819 */ /* 0x100fe40000011404 */
[----:B------:R-:W-:Y:S02]  /*4790*/  SHF.R.S32.HI R6, RZ, 0x1f, R4 ;  /* 0x0000001fff067819 */ /* 0x000fe40000011404 */
[----:B------:R-:W-:Y:S02]  /*47a0*/  LEA.HI R8, R8, R3, RZ, 0x3 ;  /* 0x0000000308087211 */ /* 0x000fe400078f18ff */
[----:B------:R-:W-:Y:S02]  /*47b0*/  LEA.HI R6, R6, R5, RZ, 0x2 ;  /* 0x0000000506067211 */ /* 0x000fe400078f10ff */
[----:B------:R-:W-:Y:S01]  /*47c0*/  LOP3.LUT R4, R4, 0x3fffffe, RZ, 0xc0, !PT ;  /* 0x03fffffe04047812 */ /* 0x000fe200078ec0ff */
[----:B------:R-:W-:Y:S01]  /*47d0*/  IMAD.SHL.U32 R8, R8, 0x20, RZ ;  /* 0x0000002008087824 */ /* 0x000fe200078e00ff */
[----:B------:R-:W-:-:S02]  /*47e0*/  LOP3.LUT R6, R6, 0xfffffffc, RZ, 0xc0, !PT ;  /* 0xfffffffc06067812 */ /* 0x000fc400078ec0ff */
[----:B------:R-:W-:Y:S01]  /*47f0*/  F2FP.F16.F32.PACK_AB R106, R109, R108 ;  /* 0x0000006c6d6a723e */ /* 0x000fe200000000ff */
[----:B------:R-:W-:Y:S01]  /*4800*/  IMAD.IADD R4, R3, 0x1, -R4 ;  /* 0x0000000103047824 */ /* 0x000fe200078e0a04 */
[----:B------:R-:W-:Y:S01]  /*4810*/  LOP3.LUT R8, R8, 0x7fffff00, RZ, 0xc0, !PT ;  /* 0x7fffff0008087812 */ /* 0x000fe200078ec0ff */
[----:B------:R-:W-:Y:S01]  /*4820*/  IMAD.IADD R6, R5, 0x1, -R6 ;  /* 0x0000000105067824 */ /* 0x000fe200078e0a06 */
[----:B------:R-:W-:Y:S02]  /*4830*/  F2FP.F16.F32.PACK_AB R107, R111, R110 ;  /* 0x0000006e6f6b723e */ /* 0x000fe400000000ff */
[----:B------:R-:W-:Y:S01]  /*4840*/  F2FP.F16.F32.PACK_AB R113, R115, R114 ;  /* 0x000000727371723e */ /* 0x000fe200000000ff */
[C---:B------:R-:W-:Y:S01]  /*4850*/  IMAD.SHL.U32 R5, R6.reuse, 0x40, RZ ;  /* 0x0000004006057824 */ /* 0x040fe200078e00ff */
[----:B------:R-:W-:Y:S01]  /*4860*/  LOP3.LUT P0, RZ, R6, 0x2, RZ, 0xc0, !PT ;  /* 0x0000000206ff7812 */ /* 0x000fe2000780c0ff */
[----:B------:R-:W-:Y:S01]  /*4870*/  IMAD R3, R13, 0x200, R8 ;  /* 0x000002000d037824 */ /* 0x000fe200078e0208 */
[----:B------:R-:W-:-:S02]  /*4880*/  F2FP.F16.F32.PACK_AB R114, R117, R116 ;  /* 0x000000747572723e */ /* 0x000fc400000000ff */
[----:B------:R-:W-:Y:S01]  /*4890*/  LOP3.LUT R5, R5, 0xc0, RZ, 0xc0, !PT ;  /* 0x000000c005057812 */ /* 0x000fe200078ec0ff */
[----:B------:R-:W-:Y:S01]  /*48a0*/  IMAD R3, R4, 0x20, R3 ;  /* 0x0000002004037824 */ /* 0x000fe200078e0203 */
[----:B------:R-:W-:Y:S02]  /*48b0*/  F2FP.F16.F32.PACK_AB R115, R119, R118 ;  /* 0x000000767773723e */ /* 0x000fe400000000ff */
[----:B------:R-:W-:Y:S02]  /*48c0*/  LOP3.LUT R2, R5, 0x8, R2, 0xf8, !PT ;  /* 0x0000000805027812 */ /* 0x000fe400078ef802 */
[----:B------:R-:W-:Y:S02]  /*48d0*/  SHF.R.U32.HI R5, RZ, 0x3, R5 ;  /* 0x00000003ff057819 */ /* 0x000fe40000011605 */
[----:B------:R-:W-:Y:S02]  /*48e0*/  F2FP.F16.F32.PACK_AB R32, R33, R32 ;  /* 0x000000202120723e */ /* 0x000fe400000000ff */
[----:B------:R-:W-:-:S02]  /*48f0*/  LOP3.LUT R2, R2, R5, RZ, 0x3c, !PT ;  /* 0x0000000502027212 */ /* 0x000fc400078e3cff */
[----:B------:R-:W-:Y:S02]  /*4900*/  F2FP.F16.F32.PACK_AB R4, R25, R0 ;  /* 0x000000001904723e */ /* 0x000fe400000000ff */
[----:B------:R-:W-:Y:S01]  /*4910*/  F2FP.F16.F32.PACK_AB R5, R27, R26 ;  /* 0x0000001a1b05723e */ /* 0x000fe200000000ff */
[----:B------:R-:W-:Y:S01]  /*4920*/  IMAD.IADD R2, R3, 0x1, R2 ;  /* 0x0000000103027824 */ /* 0x000fe200078e0202 */
[----:B------:R-:W-:Y:S01]  /*4930*/  F2FP.F16.F32.PACK_AB R6, R29, R28 ;  /* 0x0000001c1d06723e */ /* 0x000fe200000000ff */
[----:B------:R-:W-:Y:S01]  /*4940*/  IMAD.MOV.U32 R3, RZ, RZ, 0x20 ;  /* 0x00000020ff037424 */ /* 0x000fe200078e00ff */
[----:B------:R-:W-:Y:S02]  /*4950*/  F2FP.F16.F32.PACK_AB R7, R31, R30 ;  /* 0x0000001e1f07723e */ /* 0x000fe400000000ff */
[----:B------:R-:W-:Y:S01]  /*4960*/  LEA R8, R2, UR6, 0x1 ;  /* 0x0000000602087c11 */ /* 0x000fe2000f8e08ff */
[----:B------:R-:W-:Y:S01]  /*4970*/  IMAD.U32 R2, RZ, RZ, UR4 ;  /* 0x00000004ff027e24 */ /* 0x000fe2000f8e00ff */
[----:B------:R-:W-:-:S02]  /*4980*/  SEL R3, R3, 0xffffffe0, !P0 ;  /* 0xffffffe003037807 */ /* 0x000fc40004000000 */
[----:B------:R-:W-:Y:S01]  /*4990*/  F2FP.F16.F32.PACK_AB R33, R35, R34 ;  /* 0x000000222321723e */ /* 0x000fe200000000ff */
[----:B------:R-:W-:Y:S01]  /*49a0*/  STSM.16.M88.4 [R8+0x6000], R72 ;  /* 0x0060004808007844 */ /* 0x000fe20000000200 */
[----:B------:R-:W-:Y:S01]  /*49b0*/  IADD3 R9, R3, 0x6000, R8 ;  /* 0x0000600003097810 */ /* 0x000fe20007ffe008 */
[----:B------:R-:W-:Y:S01]  /*49c0*/  IMAD.U32 R3, RZ, RZ, UR5 ;  /* 0x00000005ff037e24 */ /* 0x000fe2000f8e00ff */
[----:B------:R-:W-:Y:S01]  /*49d0*/  F2FP.F16.F32.PACK_AB R40, R41, R40 ;  /* 0x000000282928723e */ /* 0x000fe200000000ff */
[----:B------:R-:W-:Y:S01]  /*49e0*/  ULDC.64 UR4, c[0x0][0x878] ;  /* 0x00021e0000047ab9 */ /* 0x000fe20000000a00 */
[----:B------:R-:W-:Y:S01]  /*49f0*/  F2FP.F16.F32.PACK_AB R34, R37, R36 ;  /* 0x000000242522723e */ /* 0x000fe200000000ff */
[----:B------:R-:W-:Y:S01]  /*4a00*/  STSM.16.M88.4 [R9], R80 ;  /* 0x0000005009007844 */ /* 0x000fe20000000200 */
[----:B------:R-:W-:Y:S02]  /*4a10*/  F2FP.F16.F32.PACK_AB R35, R39, R38 ;  /* 0x000000262723723e */ /* 0x000fe400000000ff */
[----:B------:R-:W-:Y:S01]  /*4a20*/  F2FP.F16.F32.PACK_AB R41, R43, R42 ;  /* 0x0000002a2b29723e */ /* 0x000fe200000000ff */
[----:B------:R-:W-:Y:S01]  /*4a30*/  STSM.16.M88.4 [R8+0x8000], R88 ;  /* 0x0080005808007844 */ /* 0x000fe20000000200 */
[----:B------:R-:W-:-:S02]  /*4a40*/  F2FP.F16.F32.PACK_AB R48, R49, R48 ;  /* 0x000000303130723e */ /* 0x000fc400000000ff */
[----:B------:R-:W-:Y:S01]  /*4a50*/  F2FP.F16.F32.PACK_AB R42, R45, R44 ;  /* 0x0000002c2d2a723e */ /* 0x000fe200000000ff */
[----:B------:R-:W-:Y:S01]  /*4a60*/  STSM.16.M88.4 [R9+0x2000], R96 ;  /* 0x0020006009007844 */ /* 0x000fe20000000200 */
[----:B------:R-:W-:Y:S02]  /*4a70*/  F2FP.F16.F32.PACK_AB R43, R47, R46 ;  /* 0x0000002e2f2b723e */ /* 0x000fe400000000ff */
[----:B------:R-:W-:Y:S01]  /*4a80*/  F2FP.F16.F32.PACK_AB R49, R51, R50 ;  /* 0x000000323331723e */ /* 0x000fe200000000ff */
[----:B------:R-:W-:Y:S01]  /*4a90*/  STSM.16.M88.4 [R8+0xa000], R104 ;  /* 0x00a0006808007844 */ /* 0x000fe20000000200 */
[----:B------:R-:W-:Y:S02]  /*4aa0*/  F2FP.F16.F32.PACK_AB R56, R57, R56 ;  /* 0x000000383938723e */ /* 0x000fe400000000ff */
[----:B------:R-:W-:Y:S01]  /*4ab0*/  F2FP.F16.F32.PACK_AB R50, R53, R52 ;  /* 0x000000343532723e */ /* 0x000fe200000000ff */
[----:B------:R-:W-:Y:S01]  /*4ac0*/  STSM.16.M88.4 [R9+0x4000], R112 ;  /* 0x0040007009007844 */ /* 0x000fe20000000200 */
[----:B------:R-:W-:-:S02]  /*4ad0*/  F2FP.F16.F32.PACK_AB R51, R55, R54 ;  /* 0x000000363733723e */ /* 0x000fc400000000ff */
[----:B------:R-:W-:Y:S01]  /*4ae0*/  F2FP.F16.F32.PACK_AB R57, R59, R58 ;  /* 0x0000003a3b39723e */ /* 0x000fe200000000ff */
[----:B------:R1:W-:Y:S01]  /*4af0*/  STSM.16.M88.4 [R8], R4 ;  /* 0x0000000408007844 */ /* 0x0003e20000000200 */
[----:B------:R-:W-:Y:S02]  /*4b00*/  F2FP.F16.F32.PACK_AB R64, R65, R64 ;  /* 0x000000404140723e */ /* 0x000fe400000000ff */
[----:B------:R-:W-:Y:S01]  /*4b10*/  F2FP.F16.F32.PACK_AB R58, R61, R60 ;  /* 0x0000003c3d3a723e */ /* 0x000fe200000000ff */
[----:B------:R-:W-:Y:S01]  /*4b20*/  STSM.16.M88.4 [R9+-0x6000], R32 ;  /* 0xffa0002009007844 */ /* 0x000fe20000000200 */
[----:B------:R-:W-:Y:S02]  /*4b30*/  F2FP.F16.F32.PACK_AB R59, R63, R62 ;  /* 0x0000003e3f3b723e */ /* 0x000fe400000000ff */
[----:B------:R-:W-:Y:S01]  /*4b40*/  F2FP.F16.F32.PACK_AB R65, R67, R66 ;  /* 0x000000424341723e */ /* 0x000fe200000000ff */
[----:B------:R2:W-:Y:S01]  /*4b50*/  STSM.16.M88.4 [R8+0x2000], R40 ;  /* 0x0020002808007844 */ /* 0x0005e20000000200 */
[----:B------:R-:W-:-:S02]  /*4b60*/  F2FP.F16.F32.PACK_AB R66, R69, R68 ;  /* 0x000000444542723e */ /* 0x000fc400000000ff */
[----:B------:R-:W-:Y:S01]  /*4b70*/  F2FP.F16.F32.PACK_AB R67, R71, R70 ;  /* 0x000000464743723e */ /* 0x000fe200000000ff */
[----:B------:R-:W-:Y:S01]  /*4b80*/  STSM.16.M88.4 [R9+-0x4000], R48 ;  /* 0xffc0003009007844 */ /* 0x000fe20000000200 */
[----:B------:R-:W-:-:S03]  /*4b90*/  PLOP3.LUT P0, PT, PT, PT, UP0, 0x80, 0x0 ;  /* 0x000000000000781c */ /* 0x000fc60003f0f008 */
[----:B------:R3:W-:Y:S04]  /*4ba0*/  STSM.16.M88.4 [R8+0x4000], R56 ;  /* 0x0040003808007844 */ /* 0x0007e80000000200 */
[----:B------:R4:W-:Y:S01]  /*4bb0*/  STSM.16.M88.4 [R9+-0x2000], R64 ;  /* 0xffe0004009007844 */ /* 0x0009e20000000200 */
[----:B------:R-:W-:Y:S01]  /*4bc0*/  BAR.SYNC.DEFER_BLOCKING 0x1, 0x100 ;  /* 0x0044000000007b1d */ /* 0x000fe20000010000 */
[----:B------:R-:W-:Y:S01]  /*4bd0*/  UISETP.NE.U32.AND UP1, UPT, UR4, URZ, UPT ;  /* 0x0000003f0400728c */ /* 0x000fe2000bf25070 */
[----:B-1----:R-:W-:-:S04]  /*4be0*/  LEA.HI R6, R11, R10, RZ, 0x2 ;  /* 0x0000000a0b067211 */ /* 0x002fc800078f10ff */
[----:B------:R-:W-:Y:S02]  /*4bf0*/  ULDC UR7, c[0x0][0x808] ;  /* 0x0002020000077ab9 */ /* 0x000fe40000000800 */
[----:B--2---:R-:W1:Y:S01]  /*4c00*/  LDC.64 R40, c[0x0][0x850] ;  /* 0x00021400ff287b82 */ /* 0x004e620000000a00 */
[----:B------:R-:W2:Y:S01]  /*4c10*/  @P0 LDG.E R12, desc[UR46][R2.64] ;  /* 0x0000002e020c0981 */ /* 0x000ea2000c1e1900 */
[----:B------:R-:W-:Y:S01]  /*4c20*/  UISETP.NE.AND.EX UP1, UPT, UR5, URZ, UPT, UP1 ;  /* 0x0000003f0500728c */ /* 0x000fe2000bf25310 */
[----:B------:R-:W-:Y:S01]  /*4c30*/  IMAD.U32 R0, RZ, RZ, UR7 ;  /* 0x00000007ff007e24 */ /* 0x000fe2000f8e00ff */
[----:B---3--:R-:W-:-:S04]  /*4c40*/  LEA.HI R8, R11, R10, RZ, 0x3 ;  /* 0x0000000a0b087211 */ /* 0x008fc800078f18ff */
[----:B------:R-:W-:-:S05]  /*4c50*/  PLOP3.LUT P1, PT, PT, PT, UP1, 0x80, 0x0 ;  /* 0x000000000000781c */ /* 0x000fca0003f2f018 */
[----:B------:R-:W-:Y:S02]  /*4c60*/  @UP1 ULDC.64 UR4, c[0x0][0x878] ;  /* 0x00021e0000041ab9 */ /* 0x000fe40000000a00 */
[----:B------:R-:W-:Y:S01]  /*4c70*/  @UP1 UIMAD.WIDE UR4, UR36, 0x4, UR4 ;  /* 0x00000004240418a5 */ /* 0x000fe2000f8e0204 */
[----:B------:R-:W-:Y:S01]  /*4c80*/  LOP3.LUT R7, R6, 0x1ffffffc, RZ, 0xc0, !PT ;  /* 0x1ffffffc06077812 */ /* 0x000fe200078ec0ff */
[----:B------:R-:W3:Y:S01]  /*4c90*/  S2R R59, SR_CTAID.X ;  /* 0x00000000003b7919 */ /* 0x000ee20000002500 */
[----:B------:R-:W-:Y:S01]  /*4ca0*/  SHF.R.S32.HI R43, RZ, 0x2, R6 ;  /* 0x00000002ff2b7819 */ /* 0x000fe20000011406 */
[----:B------:R-:W-:Y:S02]  /*4cb0*/  IMAD.SHL.U32 R8, R8, 0x8, RZ ;  /* 0x0000000808087824 */ /* 0x000fe400078e00ff */
[----:B------:R-:W-:Y:S02]  /*4cc0*/  IMAD.U32 R4, RZ, RZ, UR4 ;  /* 0x00000004ff047e24 */ /* 0x000fe4000f8e00ff */
[----:B------:R-:W-:Y:S01]  /*4cd0*/  IMAD.U32 R5, RZ, RZ, UR5 ;  /* 0x00000005ff057e24 */ /* 0x000fe2000f8e00ff */
[----:B------:R-:W-:Y:S01]  /*4ce0*/  LEA.HI R6, R6, R43, RZ, 0x1 ;  /* 0x0000002b06067211 */ /* 0x000fe200078f08ff */
[----:B------:R-:W-:-:S03]  /*4cf0*/  IMAD.IADD R7, R10, 0x1, -R7 ;  /* 0x000000010a077824 */ /* 0x000fc600078e0a07 */
[----:B------:R4:W5:Y:S01]  /*4d00*/  @P1 LDG.E R0, desc[UR46][R4.64] ;  /* 0x0000002e04001981 */ /* 0x000962000c1e1900 */
[----:B------:R-:W-:Y:S01]  /*4d10*/  IMAD.SHL.U32 R52, R7, 0x8, RZ ;  /* 0x0000000807347824 */ /* 0x000fe200078e00ff */
[----:B------:R-:W-:Y:S01]  /*4d20*/  LOP3.LUT R6, R6, 0x3fffffe, RZ, 0xc0, !PT ;  /* 0x03fffffe06067812 */ /* 0x000fe200078ec0ff */
[----:B------:R-:W-:Y:S01]  /*4d30*/  UMOV UR4, URZ ;  /* 0x0000003f00047c82 */ /* 0x000fe20008000000 */
[----:B------:R-:W-:Y:S01]  /*4d40*/  UMOV UR5, URZ ;  /* 0x0000003f00057c82 */ /* 0x000fe20008000000 */
[----:B------:R-:W1:Y:S02]  /*4d50*/  S2UR UR10, SR_CTAID.Y ;  /* 0x00000000000a79c3 */ /* 0x000e640000002600 */
[----:B------:R-:W-:Y:S01]  /*4d60*/  IMAD.IADD R6, R43, 0x1, -R6 ;  /* 0x000000012b067824 */ /* 0x000fe200078e0a06 */
[----:B----4-:R-:W-:-:S04]  /*4d70*/  LOP3.LUT R5, R8, 0xc0, RZ, 0xc0, !PT ;  /* 0x000000c008057812 */ /* 0x010fc800078ec0ff */
[----:B------:R-:W-:Y:S02]  /*4d80*/  SHF.R.U32.HI R4, RZ, 0x3, R5 ;  /* 0x00000003ff047819 */ /* 0x000fe40000011605 */
[----:B------:R-:W-:-:S04]  /*4d90*/  LOP3.LUT R5, R5, 0x18, R52, 0xf8, !PT ;  /* 0x0000001805057812 */ /* 0x000fc800078ef834 */
[----:B------:R-:W-:Y:S01]  /*4da0*/  LOP3.LUT R4, R5, R4, RZ, 0x3c, !PT ;  /* 0x0000000405047212 */ /* 0x000fe200078e3cff */
[----:B------:R-:W-:-:S04]  /*4db0*/  IMAD R5, R13, 0x8, R6 ;  /* 0x000000080d057824 */ /* 0x000fc800078e0206 */
[----:B------:R-:W-:Y:S01]  /*4dc0*/  IMAD.U32 R4, R5, 0x20, R4 ;  /* 0x0000002005047824 */ /* 0x000fe200078e0004 */
[----:B--2---:R-:W-:-:S13]  /*4dd0*/  @P0 R2UR UR7, R12 ;  /* 0x000000000c0702ca */ /* 0x004fda00000e0000 */
[----:B------:R-:W-:Y:S02]  /*4de0*/  @UP0 USHF.R.S32.HI UR8, URZ, 0x1f, UR7 ;  /* 0x0000001f3f080899 */ /* 0x000fe40008011407 */
[----:B------:R-:W-:-:S05]  /*4df0*/  @UP0 UMOV UR4, UR7 ;  /* 0x0000000700040c82 */ /* 0x000fca0008000000 */
[----:B------:R-:W-:Y:S01]  /*4e00*/  @UP0 UMOV UR5, UR8 ;  /* 0x0000000800050c82 */ /* 0x000fe20008000000 */
[----:B-1-3--:R-:W-:Y:S05]  /*4e10*/  @P1 BRA `(.L_x_506) ;  /* 0x0000000000101947 */ /* 0x00afea0003800000 */
[----:B------:R-:W-:Y:S05]  /*4e20*/  @!P0 BRA `(.L_x_506) ;  /* 0x00000000000c8947 */ /* 0x000fea0003800000 */
[----:B------:R-:W2:Y:S04]  /*4e30*/  LDG.E R5, desc[UR46][R2.64] ;  /* 0x0000002e02057981 */ /* 0x000ea8000c1e1900 */
[----:B-----5:R-:W2:Y:S02]  /*4e40*/  LDG.E R0, desc[UR46][R2.64+0x4] ;  /* 0x0000042e02007981 */ /* 0x020ea4000c1e1900 */
[----:B--2---:R-:W-:-:S07]  /*4e50*/  IMAD.IADD R0, R0, 0x1, -R5 ;  /* 0x0000000100007824 */ /* 0x004fce00078e0a05 */
.L_x_506:
[----:B------:R-:W-:Y:S01]  /*4e60*/  LEA R54, R4, UR6, 0x1 ;  /* 0x0000000604367c11 */ /* 0x000fe2000f8e08ff */
[----:B------:R-:W-:Y:S01]  /*4e70*/  USHF.R.S32.HI UR7, URZ, 0x1f, UR10 ;  /* 0x0000001f3f077899 */ /* 0x000fe2000801140a */
[----:B------:R-:W1:Y:S01]  /*4e80*/  LDC.64 R64, c[0x0][0x820] ;  /* 0x00020800ff407b82 */ /* 0x000e620000000a00 */
[----:B-----5:R-:W-:Y:S01]  /*4e90*/  IMAD R0, R59, -0x80, R0 ;  /* 0xffffff803b007824 */ /* 0x020fe200078e0200 */
[----:B------:R-:W-:Y:S01]  /*4ea0*/  USHF.R.S32.HI UR6, URZ, 0x1f, UR36 ;  /* 0x0000001f3f067899 */ /* 0x000fe20008011424 */
[----:B------:R2:W3:Y:S01]  /*4eb0*/  LDS.128 R28, [R54+0x7000] ;  /* 0x00700000361c7984 */ /* 0x0004e20000000c00 */
[----:B------:R-:W-:Y:S01]  /*4ec0*/  SHF.R.S32.HI R53, RZ, 0x1f, R52 ;  /* 0x0000001fff357819 */ /* 0x000fe20000011434 */
[----:B------:R-:W-:Y:S01]  /*4ed0*/  IMAD R2, R40, UR7, RZ ;  /* 0x0000000728027c24 */ /* 0x000fe2000f8e02ff */
[----:B------:R-:W-:Y:S01]  /*4ee0*/  VIMNMX R0, R0, 0x80, PT ;  /* 0x0000008000007848 */ /* 0x000fe20003fe0100 */
[----:B------:R2:W4:Y:S01]  /*4ef0*/  LDS.128 R32, [R54+0x9000] ;  /* 0x0090000036207984 */ /* 0x0005220000000c00 */
[----:B------:R-:W-:Y:S01]  /*4f00*/  USEL UR6, UR6, URZ, !UP0 ;  /* 0x0000003f06067287 */ /* 0x000fe2000c000000 */
[----:B------:R-:W-:Y:S01]  /*4f10*/  IMAD R3, R41, UR10, R2 ;  /* 0x0000000a29037c24 */ /* 0x000fe2000f8e0202 */
[----:B------:R-:W-:Y:S01]  /*4f20*/  ULDC.64 UR8, c[0x0][0x858] ;  /* 0x0002160000087ab9 */ /* 0x000fe20000000a00 */
[----:B------:R2:W2:Y:S01]  /*4f30*/  LDS.128 R36, [R54+0xb000] ;  /* 0x00b0000036247984 */ /* 0x0004a20000000c00 */
[C---:B------:R-:W-:Y:S01]  /*4f40*/  VIADD R2, R43.reuse, 0x40 ;  /* 0x000000402b027836 */ /* 0x040fe20000000000 */
[-C--:B------:R-:W-:Y:S01]  /*4f50*/  ISETP.GE.AND P1, PT, R43, R0.reuse, PT ;  /* 0x000000002b00720c */ /* 0x080fe20003f26270 */
[----:B------:R-:W-:Y:S01]  /*4f60*/  IMAD.WIDE.U32 R40, R40, UR10, R52 ;  /* 0x0000000a28287c25 */ /* 0x000fe2000f8e0034 */
[----:B------:R1:W2:Y:S01]  /*4f70*/  LDS.128 R16, [R54] ;  /* 0x0000000036107984 */ /* 0x0002a20000000c00 */
[----:B------:R-:W-:Y:S01]  /*4f80*/  USEL UR36, UR36, URZ, !UP0 ;  /* 0x0000003f24247287 */ /* 0x000fe2000c000000 */
[----:B------:R-:W-:Y:S01]  /*4f90*/  ISETP.GE.AND P0, PT, R2, R0, PT ;  /* 0x000000000200720c */ /* 0x000fe20003f06270 */
[----:B------:R-:W-:Y:S01]  /*4fa0*/  IMAD.IADD R41, R41, 0x1, R3 ;  /* 0x0000000129297824 */ /* 0x000fe200078e0203 */
[----:B------:R1:W2:Y:S01]  /*4fb0*/  LDS.128 R20, [R54+0x2000] ;  /* 0x0020000036147984 */ /* 0x0002a20000000c00 */
[----:B------:R-:W-:Y:S01]  /*4fc0*/  IADD3 R2, P2, R43, UR4, RZ ;  /* 0x000000042b027c10 */ /* 0x000fe2000ff5e0ff */
[----:B------:R-:W-:-:S02]  /*4fd0*/  UIMAD UR4, UR6, UR8, URZ ;  /* 0x00000008060472a4 */ /* 0x000fc4000f8e023f */
[----:B------:R-:W-:Y:S01]  /*4fe0*/  IMAD.U32 R61, RZ, RZ, UR8 ;  /* 0x00000008ff3d7e24 */ /* 0x000fe2000f8e00ff */
[----:B------:R1:W2:Y:S01]  /*4ff0*/  LDS.128 R24, [R54+0x4000] ;  /* 0x0040000036187984 */ /* 0x0002a20000000c00 */
[----:B------:R-:W-:Y:S01]  /*5000*/  LEA.HI.X.SX32 R3, R43, UR5, 0x1, P2 ;  /* 0x000000052b037c11 */ /* 0x000fe200090f0eff */
[----:B------:R-:W-:Y:S02]  /*5010*/  UIMAD UR4, UR36, UR9, UR4 ;  /* 0x00000009240472a4 */ /* 0x000fe4000f8e0204 */
[----:B------:R-:W-:Y:S01]  /*5020*/  IMAD.WIDE.U32 R60, R61, UR36, R40 ;  /* 0x000000243d3c7c25 */ /* 0x000fe2000f8e0028 */
[----:B------:R1:W2:Y:S01]  /*5030*/  LDS.128 R4, [R54+0x1000] ;  /* 0x0010000036047984 */ /* 0x0002a20000000c00 */
[----:B------:R-:W-:Y:S02]  /*5040*/  BSSY B0, `(.L_x_507) ;  /* 0x000001e000007945 */ /* 0x000fe40003800000 */
[----:B-1----:R-:W-:Y:S01]  /*5050*/  IMAD R0, R64, UR7, RZ ;  /* 0x0000000740007c24 */ /* 0x002fe2000f8e02ff */
[----:B------:R1:W1:Y:S01]  /*5060*/  LDS.128 R8, [R54+0x3000] ;  /* 0x0030000036087984 */ /* 0x0002620000000c00 */
[----:B------:R-:W-:-:S02]  /*5070*/  VIADD R55, R61, UR4 ;  /* 0x000000043d377c36 */ /* 0x000fc40008000000 */
[----:B------:R-:W-:Y:S01]  /*5080*/  IMAD.WIDE.U32 R56, R64, UR10, R52 ;  /* 0x0000000a40387c25 */ /* 0x000fe2000f8e0034 */
[----:B------:R1:W1:Y:S03]  /*5090*/  LDS.128 R12, [R54+0x5000] ;  /* 0x00500000360c7984 */ /* 0x0002660000000c00 */
[----:B------:R-:W-:-:S04]  /*50a0*/  IMAD.WIDE R58, R59, 0x80, R2 ;  /* 0x000000803b3a7825 */ /* 0x000fc800078e0202 */
[----:B------:R-:W-:Y:S02]  /*50b0*/  IMAD R65, R65, UR10, R0 ;  /* 0x0000000a41417c24 */ /* 0x000fe4000f8e0200 */
[----:B------:R-:W-:Y:S01]  /*50c0*/  VIADD R64, R52, 0x20 ;  /* 0x0000002034407836 */ /* 0x000fe20000000000 */
[----:B---34-:R-:W-:Y:S06]  /*50d0*/  @P1 BRA `(.L_x_508) ;  /* 0x0000000000501947 */ /* 0x018fec0003800000 */
[----:B------:R-:W-:Y:S01]  /*50e0*/  ULDC UR4, c[0x0][0x83c] ;  /* 0x00020f0000047ab9 */ /* 0x000fe20000000800 */
[----:B------:R-:W3:Y:S01]  /*50f0*/  LDS.128 R40, [R54+0x8000] ;  /* 0x0080000036287984 */ /* 0x000ee20000000c00 */
[C---:B------:R-:W-:Y:S01]  /*5100*/  ISETP.GE.AND P2, PT, R52.reuse, UR4, PT ;  /* 0x0000000434007c0c */ /* 0x040fe2000bf46270 */
[----:B------:R-:W-:Y:S01]  /*5110*/  ULDC.64 UR8, c[0x0][0x848] ;  /* 0x0002120000087ab9 */ /* 0x000fe20000000a00 */
[----:B------:R-:W-:Y:S01]  /*5120*/  VIADD R0, R52, 0x40 ;  /* 0x0000004034007836 */ /* 0x000fe20000000000 */
[----:B------:R-:W4:Y:S01]  /*5130*/  LDS.128 R44, [R54+0xa000] ;  /* 0x00a00000362c7984 */ /* 0x000f220000000c00 */
[----:B------:R-:W-:Y:S01]  /*5140*/  IMAD R63, R59, UR8, RZ ;  /* 0x000000083b3f7c24 */ /* 0x000fe2000f8e02ff */
[----:B------:R-:W-:Y:S02]  /*5150*/  ISETP.GE.AND P3, PT, R64, UR4, PT ;  /* 0x0000000440007c0c */ /* 0x000fe4000bf66270 */
[----:B------:R-:W-:Y:S01]  /*5160*/  ISETP.GE.AND P4, PT, R0, UR4, PT ;  /* 0x0000000400007c0c */ /* 0x000fe2000bf86270 */
[----:B------:R-:W-:-:S05]  /*5170*/  IMAD R63, R58, UR9, R63 ;  /* 0x000000093a3f7c24 */ /* 0x000fca000f8e023f */
[----:B------:R1:W5:Y:S02]  /*5180*/  @!P2 LDS.128 R48, [R54+0x6000] ;  /* 0x006000003630a984 */ /* 0x0003640000000c00 */
[----:B-12---:R-:W-:-:S04]  /*5190*/  IMAD.MOV.U32 R54, RZ, RZ, R60 ;  /* 0x000000ffff367224 */ /* 0x006fc800078e003c */
[----:B------:R-:W-:Y:S01]  /*51a0*/  IMAD.WIDE.U32 R2, R58, UR8, R54 ;  /* 0x000000083a027c25 */ /* 0x000fe2000f8e0036 */
[----:B------:R-:W-:-:S03]  /*51b0*/  ULDC.64 UR8, c[0x0][0x830] ;  /* 0x00020c0000087ab9 */ /* 0x000fc60000000a00 */
[----:B------:R-:W-:Y:S01]  /*51c0*/  IMAD.IADD R3, R3, 0x1, R63 ;  /* 0x0000000103037824 */ /* 0x000fe200078e023f */
[----:B------:R-:W-:-:S04]  /*51d0*/  LEA R62, P5, R2, UR8, 0x1 ;  /* 0x00000008023e7c11 */ /* 0x000fc8000f8a08ff */
[----:B------:R-:W-:-:S05]  /*51e0*/  LEA.HI.X R63, R2, UR9, R3, 0x1, P5 ;  /* 0x00000009023f7c11 */ /* 0x000fca000a8f0c03 */
[----:B---3--:R3:W-:Y:S04]  /*51f0*/  @!P3 STG.E.128 desc[UR46][R62.64+0x40], R40 ;  /* 0x000040283e00b986 */ /* 0x0087e8000c101d2e */
[----:B----4-:R3:W-:Y:S04]  /*5200*/  @!P4 STG.E.128 desc[UR46][R62.64+0x80], R44 ;  /* 0x0000802c3e00c986 */ /* 0x0107e8000c101d2e */
[----:B-----5:R3:W-:Y:S02]  /*5210*/  @!P2 STG.E.128 desc[UR46][R62.64], R48 ;  /* 0x000000303e00a986 */ /* 0x0207e4000c101d2e */
.L_x_508:
[----:B------:R-:W-:Y:S05]  /*5220*/  BSYNC B0 ;  /* 0x0000000000007941 */ /* 0x000fea0003800000 */
.L_x_507:
[----:B------:R-:W-:Y:S04]  /*5230*/  BSSY B0, `(.L_x_509) ;  /* 0x0000016000007945 */ /* 0x000fe80003800000 */
[----:B------:R-:W-:Y:S05]  /*5240*/  @P0 BRA `(.L_x_510) ;  /* 0x0000000000500947 */ /* 0x000fea0003800000 */
[----:B---3--:R-:W-:Y:S01]  /*5250*/  IADD3 R41, P2, R58, 0x40, RZ ;  /* 0x000000403a297810 */ /* 0x008fe20007f5e0ff */
[----:B------:R-:W-:Y:S01]  /*5260*/  ULDC.64 UR8, c[0x0][0x848] ;  /* 0x0002120000087ab9 */ /* 0x000fe20000000a00 */
[----:B------:R-:W-:Y:S01]  /*5270*/  IMAD.MOV.U32 R2, RZ, RZ, R60 ;  /* 0x000000ffff027224 */ /* 0x000fe200078e003c */
[----:B------:R-:W-:Y:S01]  /*5280*/  ULDC UR4, c[0x0][0x83c] ;  /* 0x00020f0000047ab9 */ /* 0x000fe20000000800 */
[----:B------:R-:W-:Y:S01]  /*5290*/  IMAD.MOV.U32 R3, RZ, RZ, R55 ;  /* 0x000000ffff037224 */ /* 0x000fe200078e0037 */
[----:B------:R-:W-:Y:S01]  /*52a0*/  ISETP.GE.AND P3, PT, R52, UR4, PT ;  /* 0x0000000434007c0c */ /* 0x000fe2000bf66270 */
[----:B------:R-:W-:Y:S01]  /*52b0*/  IMAD.X R0, RZ, RZ, R59, P2 ;  /* 0x000000ffff007224 */ /* 0x000fe200010e063b */
[----:B------:R-:W-:Y:S01]  /*52c0*/  ISETP.GE.AND P4, PT, R64, UR4, PT ;  /* 0x0000000440007c0c */ /* 0x000fe2000bf86270 */
[----:B------:R-:W-:Y:S02]  /*52d0*/  VIADD R40, R52, 0x40 ;  /* 0x0000004034287836 */ /* 0x000fe40000000000 */
[----:B------:R-:W-:-:S02]  /*52e0*/  IMAD R0, R0, UR8, RZ ;  /* 0x0000000800007c24 */ /* 0x000fc4000f8e02ff */
[----:B------:R-:W-:Y:S01]  /*52f0*/  IMAD.WIDE.U32 R2, R41, UR8, R2 ;  /* 0x0000000829027c25 */ /* 0x000fe2000f8e0002 */
[----:B------:R-:W-:-:S03]  /*5300*/  ISETP.GE.AND P5, PT, R40, UR4, PT ;  /* 0x0000000428007c0c */ /* 0x000fc6000bfa6270 */
[----:B------:R-:W-:Y:S01]  /*5310*/  IMAD R41, R41, UR9, R0 ;  /* 0x0000000929297c24 */ /* 0x000fe2000f8e0200 */
[----:B------:R-:W-:Y:S02]  /*5320*/  ULDC.64 UR8, c[0x0][0x830] ;  /* 0x00020c0000087ab9 */ /* 0x000fe40000000a00 */
[----:B------:R-:W-:Y:S01]  /*5330*/  LEA R40, P2, R2, UR8, 0x1 ;  /* 0x0000000802287c11 */ /* 0x000fe2000f8408ff */
[----:B------:R-:W-:-:S05]  /*5340*/  IMAD.IADD R3, R3, 0x1, R41 ;  /* 0x0000000103037824 */ /* 0x000fca00078e0229 */
[----:B------:R-:W-:-:S05]  /*5350*/  LEA.HI.X R41, R2, UR9, R3, 0x1, P2 ;  /* 0x0000000902297c11 */ /* 0x000fca00090f0c03 */
[----:B------:R4:W-:Y:S04]  /*5360*/  @!P3 STG.E.128 desc[UR46][R40.64], R28 ;  /* 0x0000001c2800b986 */ /* 0x0009e8000c101d2e */
[----:B------:R4:W-:Y:S04]  /*5370*/  @!P4 STG.E.128 desc[UR46][R40.64+0x40], R32 ;  /* 0x000040202800c986 */ /* 0x0009e8000c101d2e */
[----:B--2---:R4:W-:Y:S02]  /*5380*/  @!P5 STG.E.128 desc[UR46][R40.64+0x80], R36 ;  /* 0x000080242800d986 */ /* 0x0049e4000c101d2e */
.L_x_510:
[----:B------:R-:W-:Y:S05]  /*5390*/  BSYNC B0 ;  /* 0x0000000000007941 */ /* 0x000fea0003800000 */
.L_x_509:
[----:B------:R-:W-:Y:S01]  /*53a0*/  ULDC.64 UR8, c[0x0][0x828] ;  /* 0x00020a0000087ab9 */ /* 0x000fe20000000a00 */
[----:B------:R-:W-:Y:S01]  /*53b0*/  IMAD.IADD R57, R57, 0x1, R65 ;  /* 0x0000000139397824 */ /* 0x000fe200078e0241 */
[----:B------:R-:W-:Y:S02]  /*53c0*/  UIMAD UR4, UR6, UR8, URZ ;  /* 0x00000008060472a4 */ /* 0x000fe4000f8e023f */
[----:B------:R-:W-:Y:S01]  /*53d0*/  IMAD.U32 R3, RZ, RZ, UR8 ;  /* 0x00000008ff037e24 */ /* 0x000fe2000f8e00ff */
[----:B------:R-:W-:Y:S01]  /*53e0*/  BSSY B0, `(.L_x_511) ;  /* 0x0000016000007945 */ /* 0x000fe20003800000 */
[----:B------:R-:W-:Y:S02]  /*53f0*/  UIMAD UR4, UR36, UR9, UR4 ;  /* 0x00000009240472a4 */ /* 0x000fe4000f8e0204 */
[----:B------:R-:W-:-:S04]  /*5400*/  IMAD.WIDE.U32 R56, R3, UR36, R56 ;  /* 0x0000002403387c25 */ /* 0x000fc8000f8e0038 */
[----:B----4-:R-:W-:Y:S01]  /*5410*/  VIADD R29, R57, UR4 ;  /* 0x00000004391d7c36 */ /* 0x010fe20008000000 */
[----:B------:R-:W-:Y:S06]  /*5420*/  @P1 BRA `(.L_x_512) ;  /* 0x0000000000441947 */ /* 0x000fec0003800000 */
[----:B------:R-:W-:Y:S01]  /*5430*/  ULDC.64 UR6, c[0x0][0x818] ;  /* 0x0002060000067ab9 */ /* 0x000fe20000000a00 */
[C---:B------:R-:W-:Y:S01]  /*5440*/  VIADD R0, R52.reuse, 0x40 ;  /* 0x0000004034007836 */ /* 0x040fe20000000000 */
[----:B------:R-:W-:Y:S01]  /*5450*/  ULDC UR4, c[0x0][0x80c] ;  /* 0x0002030000047ab9 */ /* 0x000fe20000000800 */
[----:B------:R-:W-:Y:S01]  /*5460*/  IMAD R31, R59, UR6, RZ ;  /* 0x000000063b1f7c24 */ /* 0x000fe2000f8e02ff */
[----:B------:R-:W-:Y:S01]  /*5470*/  ISETP.GE.AND P1, PT, R52, UR4, PT ;  /* 0x0000000434007c0c */ /* 0x000fe2000bf26270 */
[----:B------:R-:W-:Y:S01]  /*5480*/  IMAD.MOV.U32 R28, RZ, RZ, R56 ;  /* 0x000000ffff1c7224 */ /* 0x000fe200078e0038 */
[----:B------:R-:W-:Y:S01]  /*5490*/  ISETP.GE.AND P3, PT, R0, UR4, PT ;  /* 0x0000000400007c0c */ /* 0x000fe2000bf66270 */
[----:B------:R-:W-:Y:S01]  /*54a0*/  IMAD R31, R58, UR7, R31 ;  /* 0x000000073a1f7c24 */ /* 0x000fe2000f8e021f */
[----:B------:R-:W-:Y:S01]  /*54b0*/  ISETP.GE.AND P2, PT, R64, UR4, PT ;  /* 0x0000000440007c0c */ /* 0x000fe2000bf46270 */
[----:B------:R-:W-:Y:S01]  /*54c0*/  IMAD.WIDE.U32 R2, R58, UR6, R28 ;  /* 0x000000063a027c25 */ /* 0x000fe2000f8e001c */
[----:B------:R-:W-:-:S03]  /*54d0*/  ULDC.64 UR6, c[0x0][0x800] ;  /* 0x0002000000067ab9 */ /* 0x000fc60000000a00 */
[----:B------:R-:W-:Y:S01]  /*54e0*/  IMAD.IADD R3, R3, 0x1, R31 ;  /* 0x0000000103037824 */ /* 0x000fe200078e021f */
[----:B------:R-:W-:-:S04]  /*54f0*/  LEA R30, P4, R2, UR6, 0x1 ;  /* 0x00000006021e7c11 */ /* 0x000fc8000f8808ff */
[----:B------:R-:W-:-:S05]  /*5500*/  LEA.HI.X R31, R2, UR7, R3, 0x1, P4 ;  /* 0x00000007021f7c11 */ /* 0x000fca000a0f0c03 */
[----:B--2---:R4:W-:Y:S04]  /*5510*/  @!P1 STG.E.128 desc[UR46][R30.64], R16 ;  /* 0x000000101e009986 */ /* 0x0049e8000c101d2e */
[----:B------:R4:W-:Y:S04]  /*5520*/  @!P2 STG.E.128 desc[UR46][R30.64+0x40], R20 ;  /* 0x000040141e00a986 */ /* 0x0009e8000c101d2e */
[----:B------:R4:W-:Y:S02]  /*5530*/  @!P3 STG.E.128 desc[UR46][R30.64+0x80], R24 ;  /* 0x000080181e00b986 */ /* 0x0009e4000c101d2e */
.L_x_512:
[----:B------:R-:W-:Y:S05]  /*5540*/  BSYNC B0 ;  /* 0x0000000000007941 */ /* 0x000fea0003800000 */
.L_x_511:
[----:B------:R-:W-:Y:S05]  /*5550*/  @P0 BRA `(.L_x_480) ;  /* 0x0000004400140947 */ /* 0x000fea0003800000 */
[----:B--2-4-:R-:W-:Y:S01]  /*5560*/  IADD3 R17, P0, R58, 0x40, RZ ;  /* 0x000000403a117810 */ /* 0x014fe20007f1e0ff */
[----:B------:R-:W-:Y:S01]  /*5570*/  ULDC.64 UR6, c[0x0][0x818] ;  /* 0x0002060000067ab9 */ /* 0x000fe20000000a00 */
[----:B------:R-:W-:Y:S01]  /*5580*/  IMAD.MOV.U32 R2, RZ, RZ, R56 ;  /* 0x000000ffff027224 */ /* 0x000fe200078e0038 */
[----:B------:R-:W-:Y:S01]  /*5590*/  ULDC UR4, c[0x0][0x80c] ;  /* 0x0002030000047ab9 */ /* 0x000fe20000000800 */
[----:B------:R-:W-:Y:S01]  /*55a0*/  IMAD.MOV.U32 R3, RZ, RZ, R29 ;  /* 0x000000ffff037224 */ /* 0x000fe200078e001d */
[----:B------:R-:W-:Y:S01]  /*55b0*/  ISETP.GE.AND P1, PT, R52, UR4, PT ;  /* 0x0000000434007c0c */ /* 0x000fe2000bf26270 */
[----:B------:R-:W-:Y:S01]  /*55c0*/  IMAD.X R0, RZ, RZ, R59, P0 ;  /* 0x000000ffff007224 */ /* 0x000fe200000e063b */
[----:B------:R-:W-:Y:S01]  /*55d0*/  ISETP.GE.AND P2, PT, R64, UR4, PT ;  /* 0x0000000440007c0c */ /* 0x000fe2000bf46270 */
[----:B------:R-:W-:-:S04]  /*55e0*/  IMAD.WIDE.U32 R2, R17, UR6, R2 ;  /* 0x0000000611027c25 */ /* 0x000fc8000f8e0002 */
[----:B------:R-:W-:Y:S02]  /*55f0*/  IMAD R0, R0, UR6, RZ ;  /* 0x0000000600007c24 */ /* 0x000fe4000f8e02ff */
[----:B------:R-:W-:Y:S02]  /*5600*/  VIADD R52, R52, 0x40 ;  /* 0x0000004034347836 */ /* 0x000fe40000000000 */
[----:B------:R-:W-:Y:S01]  /*5610*/  IMAD R17, R17, UR7, R0 ;  /* 0x0000000711117c24 */ /* 0x000fe2000f8e0200 */
[----:B------:R-:W-:Y:S02]  /*5620*/  ULDC.64 UR6, c[0x0][0x800] ;  /* 0x0002000000067ab9 */ /* 0x000fe40000000a00 */
[----:B------:R-:W-:Y:S01]  /*5630*/  LEA R16, P0, R2, UR6, 0x1 ;  /* 0x0000000602107c11 */ /* 0x000fe2000f8008ff */
[----:B------:R-:W-:-:S05]  /*5640*/  IMAD.IADD R3, R3, 0x1, R17 ;  /* 0x0000000103037824 */ /* 0x000fca00078e0211 */
[----:B------:R-:W-:Y:S02]  /*5650*/  LEA.HI.X R17, R2, UR7, R3, 0x1, P0 ;  /* 0x0000000702117c11 */ /* 0x000fe400080f0c03 */
[----:B------:R-:W-:-:S03]  /*5660*/  ISETP.GE.AND P0, PT, R52, UR4, PT ;  /* 0x0000000434007c0c */ /* 0x000fc6000bf06270 */
[----:B------:R2:W-:Y:S04]  /*5670*/  @!P1 STG.E.128 desc[UR46][R16.64], R4 ;  /* 0x0000000410009986 */ /* 0x0005e8000c101d2e */
[----:B-1----:R2:W-:Y:S06]  /*5680*/  @!P2 STG.E.128 desc[UR46][R16.64+0x40], R8 ;  /* 0x000040081000a986 */ /* 0x0025ec000c101d2e */
[----:B------:R-:W-:Y:S05]  /*5690*/  @P0 BRA `(.L_x_480) ;  /* 0x0000004000c40947 */ /* 0x000fea0003800000 */
[----:B------:R1:W-:Y:S01]  /*56a0*/  STG.E.128 desc[UR46][R16.64+0x80], R12 ;  /* 0x0000800c10007986 */ /* 0x0003e2000c101d2e */
[----:B------:R-:W-:Y:S05]  /*56b0*/  BRA `(.L_x_480) ;  /* 0x0000004000bc7947 */ /* 0x000fea0003800000 */
.L_x_505:
[----:B------:R-:W-:Y:S01]  /*56c0*/  ULDC.64 UR4, c[0x0][0x870] ;  /* 0x00021c0000047ab9 */ /* 0x000fe20000000a00 */
[----:B------:R-:W2:Y:S01]  /*56d0*/  S2R R6, SR_TID.X ;  /* 0x0000000000067919 */ /* 0x000ea20000002100 */
[----:B------:R-:W-:Y:S01]  /*56e0*/  UISETP.NE.U32.AND UP0, UPT, UR4, URZ, UPT ;  /* 0x0000003f0400728c */ /* 0x000fe2000bf05070 */
[----:B------:R-:W3:Y:S03]  /*56f0*/  S2UR UR8, SR_CTAID.Y ;  /* 0x00000000000879c3 */ /* 0x000ee60000002600 */
[----:B------:R-:W-:-:S03]  /*5700*/  UISETP.NE.AND.EX UP0, UPT, UR5, URZ, UPT, UP0 ;  /* 0x0000003f0500728c */ /* 0x000fc6000bf05300 */
[----:B------:R-:W-:Y:S02]  /*5710*/  ULDC.64 UR4, c[0x0][0x870] ;  /* 0x00021c0000047ab9 */ /* 0x000fe40000000a00 */
[----:B------:R-:W-:Y:S01]  /*5720*/  UIMAD.WIDE UR4, UR36, 0x4, UR4 ;  /* 0x00000004240478a5 */ /* 0x000fe2000f8e0204 */
[----:B------:R-:W-:Y:S01]  /*5730*/  PLOP3.LUT P0, PT, PT, PT, UP0, 0x80, 0x0 ;  /* 0x000000000000781c */ /* 0x000fe20003f0f008 */
[----:B------:R-:W-:Y:S01]  /*5740*/  ULDC UR6, c[0x0][0x808] ;  /* 0x0002020000067ab9 */ /* 0x000fe20000000800 */
[----:B------:R-:W4:Y:S01]  /*5750*/  S2R R7, SR_CTAID.X ;  /* 0x0000000000077919 */ /* 0x000f220000002500 */
[----:B------:R-:W4:Y:S02]  /*5760*/  LDC.64 R12, c[0x0][0x820] ;  /* 0x00020800ff0c7b82 */ /* 0x000f240000000a00 */
[----:B------:R-:W-:Y:S02]  /*5770*/  IMAD.U32 R2, RZ, RZ, UR4 ;  /* 0x00000004ff027e24 */ /* 0x000fe4000f8e00ff */
[----:B------:R-:W-:Y:S01]  /*5780*/  IMAD.U32 R3, RZ, RZ, UR5 ;  /* 0x00000005ff037e24 */ /* 0x000fe2000f8e00ff */
[----:B------:R-:W-:-:S05]  /*5790*/  ULDC.64 UR4, c[0x0][0x878] ;  /* 0x00021e0000047ab9 */ /* 0x000fca0000000a00 */
[----:B------:R-:W4:Y:S01]  /*57a0*/  @P0 LDG.E R8, desc[UR46][R2.64] ;  /* 0x0000002e02080981 */ /* 0x000f22000c1e1900 */
[----:B------:R-:W-:Y:S01]  /*57b0*/  UISETP.NE.U32.AND UP1, UPT, UR4, URZ, UPT ;  /* 0x0000003f0400728c */ /* 0x000fe2000bf25070 */
[----:B------:R-:W-:-:S03]  /*57c0*/  IMAD.U32 R0, RZ, RZ, UR6 ;  /* 0x00000006ff007e24 */ /* 0x000fc6000f8e00ff */
[----:B------:R-:W-:Y:S01]  /*57d0*/  UISETP.NE.AND.EX UP1, UPT, UR5, URZ, UPT, UP1 ;  /* 0x0000003f0500728c */ /* 0x000fe2000bf25310 */
[----:B--2---:R-:W-:-:S05]  /*57e0*/  VIADD R6, R6, 0xffffff80 ;  /* 0xffffff8006067836 */ /* 0x004fca0000000000 */
[----:B------:R-:W-:-:S05]  /*57f0*/  PLOP3.LUT P1, PT, PT, PT, UP1, 0x80, 0x0 ;  /* 0x000000000000781c */ /* 0x000fca0003f2f018 */
[----:B------:R-:W-:Y:S02]  /*5800*/  @UP1 ULDC.64 UR4, c[0x0][0x878] ;  /* 0x00021e0000041ab9 */ /* 0x000fe40000000a00 */
[----:B------:R-:W-:Y:S01]  /*5810*/  @UP1 UIMAD.WIDE UR4, UR36, 0x4, UR4 ;  /* 0x00000004240418a5 */ /* 0x000fe2000f8e0204 */
[----:B------:R-:W-:-:S05]  /*5820*/  SHF.R.S32.HI R9, RZ, 0x1f, R6 ;  /* 0x0000001fff097819 */ /* 0x000fca0000011406 */
[----:B-1----:R-:W-:Y:S02]  /*5830*/  IMAD.U32 R4, RZ, RZ, UR4 ;  /* 0x00000004ff047e24 */ /* 0x002fe4000f8e00ff */
[----:B------:R-:W-:Y:S01]  /*5840*/  IMAD.U32 R5, RZ, RZ, UR5 ;  /* 0x00000005ff057e24 */ /* 0x000fe2000f8e00ff */
[----:B------:R-:W-:Y:S01]  /*5850*/  LEA.HI R9, R9, R6, RZ, 0x2 ;  /* 0x0000000609097211 */ /* 0x000fe200078f10ff */
[----:B------:R-:W-:Y:S01]  /*5860*/  UMOV UR4, URZ ;  /* 0x0000003f00047c82 */ /* 0x000fe20008000000 */
[----:B------:R-:W-:Y:S02]  /*5870*/  UMOV UR5, URZ ;  /* 0x0000003f00057c82 */ /* 0x000fe40008000000 */
[----:B------:R1:W5:Y:S01]  /*5880*/  @P1 LDG.E R0, desc[UR46][R4.64] ;  /* 0x0000002e04001981 */ /* 0x000362000c1e1900 */
[----:B---3--:R-:W-:Y:S01]  /*5890*/  USHF.R.S32.HI UR9, URZ, 0x1f, UR8 ;  /* 0x0000001f3f097899 */ /* 0x008fe20008011408 */
[----:B-1----:R-:W-:-:S05]  /*58a0*/  LOP3.LUT R5, R9, 0x1ffffffc, RZ, 0xc0, !PT ;  /* 0x1ffffffc09057812 */ /* 0x002fca00078ec0ff */
[----:B------:R-:W-:Y:S01]  /*58b0*/  IMAD.IADD R6, R6, 0x1, -R5 ;  /* 0x0000000106067824 */ /* 0x000fe200078e0a05 */
[----:B----4-:R-:W-:-:S13]  /*58c0*/  @P0 R2UR UR6, R8 ;  /* 0x00000000080602ca */ /* 0x010fda00000e0000 */
[----:B------:R-:W-:Y:S02]  /*58d0*/  @UP0 USHF.R.S32.HI UR7, URZ, 0x1f, UR6 ;  /* 0x0000001f3f070899 */ /* 0x000fe40008011406 */
[----:B------:R-:W-:-:S05]  /*58e0*/  @UP0 UMOV UR4, UR6 ;  /* 0x0000000600040c82 */ /* 0x000fca0008000000 */
[----:B------:R-:W-:Y:S01]  /*58f0*/  @UP0 UMOV UR5, UR7 ;  /* 0x0000000700050c82 */ /* 0x000fe20008000000 */
[----:B------:R-:W-:Y:S05]  /*5900*/  @P1 BRA `(.L_x_513) ;  /* 0x0000000000101947 */ /* 0x000fea0003800000 */
[----:B------:R-:W-:Y:S05]  /*5910*/  @!P0 BRA `(.L_x_513) ;  /* 0x00000000000c8947 */ /* 0x000fea0003800000 */
[----:B------:R-:W2:Y:S04]  /*5920*/  LDG.E R5, desc[UR46][R2.64] ;  /* 0x0000002e02057981 */ /* 0x000ea8000c1e1900 */
[----:B-----5:R-:W2:Y:S02]  /*5930*/  LDG.E R0, desc[UR46][R2.64+0x4] ;  /* 0x0000042e02007981 */ /* 0x020ea4000c1e1900 */
[----:B--2---:R-:W-:-:S07]  /*5940*/  IMAD.IADD R0, R0, 0x1, -R5 ;  /* 0x0000000100007824 */ /* 0x004fce00078e0a05 */
.L_x_513:
[----:B------:R-:W-:Y:S01]  /*5950*/  SHF.R.S32.HI R9, RZ, 0x2, R9 ;  /* 0x00000002ff097819 */ /* 0x000fe20000011409 */
[----:B------:R-:W1:Y:S01]  /*5960*/  LDC.64 R14, c[0x0][0x850] ;  /* 0x00021400ff0e7b82 */ /* 0x000e620000000a00 */
[----:B------:R-:W-:Y:S01]  /*5970*/  IMAD R2, R12, UR9, RZ ;  /* 0x000000090c027c24 */ /* 0x000fe2000f8e02ff */
[----:B------:R-:W-:Y:S01]  /*5980*/  ULDC.64 UR6, c[0x0][0x828] ;  /* 0x00020a0000067ab9 */ /* 0x000fe20000000a00 */
[----:B------:R-:W-:Y:S01]  /*5990*/  IMAD.SHL.U32 R10, R6, 0x8, RZ ;  /* 0x00000008060a7824 */ /* 0x000fe200078e00ff */
[----:B------:R-:W-:Y:S01]  /*59a0*/  BSSY B0, `(.L_x_514) ;  /* 0x000002a000007945 */ /* 0x000fe20003800000 */
[----:B-----5:R-:W-:Y:S02]  /*59b0*/  IMAD R0, R7, -0x80, R0 ;  /* 0xffffff8007007824 */ /* 0x020fe400078e0200 */
[----:B------:R-:W-:Y:S01]  /*59c0*/  VIADD R3, R9, 0x40 ;  /* 0x0000004009037836 */ /* 0x000fe20000000000 */
[----:B------:R-:W-:Y:S01]  /*59d0*/  SHF.R.S32.HI R11, RZ, 0x1f, R10 ;  /* 0x0000001fff0b7819 */ /* 0x000fe2000001140a */
[----:B------:R-:W-:Y:S01]  /*59e0*/  IMAD R13, R13, UR8, R2 ;  /* 0x000000080d0d7c24 */ /* 0x000fe2000f8e0202 */
[----:B------:R-:W-:Y:S01]  /*59f0*/  IADD3 R2, P2, R9, UR4, RZ ;  /* 0x0000000409027c10 */ /* 0x000fe2000ff5e0ff */
[----:B------:R-:W-:Y:S01]  /*5a00*/  USHF.R.S32.HI UR4, URZ, 0x1f, UR36 ;  /* 0x0000001f3f047899 */ /* 0x000fe20008011424 */
[-C--:B------:R-:W-:Y:S01]  /*5a10*/  ISETP.GE.AND P0, PT, R3, R0.reuse, PT ;  /* 0x000000000300720c */ /* 0x080fe20003f06270 */
[----:B------:R-:W-:Y:S01]  /*5a20*/  IMAD.WIDE.U32 R4, R12, UR8, R10 ;  /* 0x000000080c047c25 */ /* 0x000fe2000f8e000a */
[C---:B------:R-:W-:Y:S01]  /*5a30*/  LEA.HI.X.SX32 R3, R9.reuse, UR5, 0x1, P2 ;  /* 0x0000000509037c11 */ /* 0x040fe200090f0eff */
[----:B------:R-:W-:Y:S01]  /*5a40*/  USEL UR5, UR4, URZ, !UP0 ;  /* 0x0000003f04057287 */ /* 0x000fe2000c000000 */
[----:B------:R-:W-:Y:S01]  /*5a50*/  ISETP.GE.AND P1, PT, R9, R0, PT ;  /* 0x000000000900720c */ /* 0x000fe20003f26270 */
[----:B------:R-:W-:Y:S01]  /*5a60*/  USEL UR36, UR36, URZ, !UP0 ;  /* 0x0000003f24247287 */ /* 0x000fe2000c000000 */
[----:B------:R-:W-:Y:S01]  /*5a70*/  IMAD.IADD R5, R5, 0x1, R13 ;  /* 0x0000000105057824 */ /* 0x000fe200078e020d */
[----:B------:R-:W-:-:S02]  /*5a80*/  UIMAD UR4, UR5, UR6, URZ ;  /* 0x00000006050472a4 */ /* 0x000fc4000f8e023f */
[----:B------:R-:W-:Y:S02]  /*5a90*/  IMAD.U32 R9, RZ, RZ, UR6 ;  /* 0x00000006ff097e24 */ /* 0x000fe4000f8e00ff */
[----:B------:R-:W-:Y:S01]  /*5aa0*/  IMAD.WIDE R6, R7, 0x80, R2 ;  /* 0x0000008007067825 */ /* 0x000fe200078e0202 */
[----:B------:R-:W-:-:S03]  /*5ab0*/  UIMAD UR4, UR36, UR7, UR4 ;  /* 0x00000007240472a4 */ /* 0x000fc6000f8e0204 */
[----:B------:R-:W-:-:S04]  /*5ac0*/  IMAD.WIDE.U32 R8, R9, UR36, R4 ;  /* 0x0000002409087c25 */ /* 0x000fc8000f8e0004 */
[C---:B-1----:R-:W-:Y:S02]  /*5ad0*/  IMAD R0, R14.reuse, UR9, RZ ;  /* 0x000000090e007c24 */ /* 0x042fe4000f8e02ff */
[----:B------:R-:W-:Y:S02]  /*5ae0*/  VIADD R5, R9, UR4 ;  /* 0x0000000409057c36 */ /* 0x000fe40008000000 */
[----:B------:R-:W-:Y:S02]  /*5af0*/  IMAD R17, R15, UR8, R0 ;  /* 0x000000080f117c24 */ /* 0x000fe4000f8e0200 */
[----:B------:R-:W-:-:S04]  /*5b00*/  IMAD.WIDE.U32 R12, R14, UR8, R10 ;  /* 0x000000080e0c7c25 */ /* 0x000fc8000f8e000a */
[C---:B------:R-:W-:Y:S02]  /*5b10*/  VIADD R16, R10.reuse, 0x20 ;  /* 0x000000200a107836 */ /* 0x040fe40000000000 */
[----:B------:R-:W-:Y:S01]  /*5b20*/  VIADD R18, R10, 0x40 ;  /* 0x000000400a127836 */ /* 0x000fe20000000000 */
[----:B------:R-:W-:Y:S06]  /*5b30*/  @P1 BRA `(.L_x_515) ;  /* 0x0000000000401947 */ /* 0x000fec0003800000 */
[----:B------:R-:W-:Y:S01]  /*5b40*/  ULDC.64 UR6, c[0x0][0x818] ;  /* 0x0002060000067ab9 */ /* 0x000fe20000000a00 */
[----:B------:R-:W-:Y:S01]  /*5b50*/  IMAD.MOV.U32 R4, RZ, RZ, R8 ;  /* 0x000000ffff047224 */ /* 0x000fe200078e0008 */
[----:B------:R-:W-:Y:S01]  /*5b60*/  ULDC UR4, c[0x0][0x80c] ;  /* 0x0002030000047ab9 */ /* 0x000fe20000000800 */
[----:B------:R-:W-:Y:S01]  /*5b70*/  IMAD R15, R7, UR6, RZ ;  /* 0x00000006070f7c24 */ /* 0x000fe2000f8e02ff */
[----:B------:R-:W-:Y:S01]  /*5b80*/  ISETP.GE.AND P3, PT, R10, UR4, PT ;  /* 0x000000040a007c0c */ /* 0x000fe2000bf66270 */
[----:B------:R-:W-:Y:S01]  /*5b90*/  IMAD.WIDE.U32 R2, R6, UR6, R4 ;  /* 0x0000000606027c25 */ /* 0x000fe2000f8e0004 */
[----:B------:R-:W-:Y:S02]  /*5ba0*/  ISETP.GE.AND P4, PT, R16, UR4, PT ;  /* 0x0000000410007c0c */ /* 0x000fe4000bf86270 */
[----:B------:R-:W-:Y:S01]  /*5bb0*/  ISETP.GE.AND P5, PT, R18, UR4, PT ;  /* 0x0000000412007c0c */ /* 0x000fe2000bfa6270 */
[----:B------:R-:W-:Y:S01]  /*5bc0*/  IMAD R15, R6, UR7, R15 ;  /* 0x00000007060f7c24 */ /* 0x000fe2000f8e020f */
[----:B------:R-:W-:-:S02]  /*5bd0*/  ULDC.64 UR6, c[0x0][0x800] ;  /* 0x0002000000067ab9 */ /* 0x000fc40000000a00 */
[----:B------:R-:W-:Y:S01]  /*5be0*/  LEA R14, P2, R2, UR6, 0x1 ;  /* 0x00000006020e7c11 */ /* 0x000fe2000f8408ff */
[----:B------:R-:W-:-:S05]  /*5bf0*/  IMAD.IADD R3, R3, 0x1, R15 ;  /* 0x0000000103037824 */ /* 0x000fca00078e020f */
[----:B------:R-:W-:-:S05]  /*5c00*/  LEA.HI.X R15, R2, UR7, R3, 0x1, P2 ;  /* 0x00000007020f7c11 */ /* 0x000fca00090f0c03 */
[----:B------:R1:W-:Y:S04]  /*5c10*/  @!P3 STG.E.128 desc[UR46][R14.64], RZ ;  /* 0x000000ff0e00b986 */ /* 0x0003e8000c101d2e */
[----:B------:R1:W-:Y:S04]  /*5c20*/  @!P4 STG.E.128 desc[UR46][R14.64+0x40], RZ ;  /* 0x000040ff0e00c986 */ /* 0x0003e8000c101d2e */
[----:B------:R1:W-:Y:S02]  /*5c30*/  @!P5 STG.E.128 desc[UR46][R14.64+0x80], RZ ;  /* 0x000080ff0e00d986 */ /* 0x0003e4000c101d2e */
.L_x_515:
[----:B------:R-:W-:Y:S05]  /*5c40*/  BSYNC B0 ;  /* 0x0000000000007941 */ /* 0x000fea0003800000 */
.L_x_514:
[----:B------:R-:W-:Y:S04]  /*5c50*/  BSSY B0, `(.L_x_516) ;  /* 0x0000015000007945 */ /* 0x000fe80003800000 */
[----:B------:R-:W-:Y:S05]  /*5c60*/  @P0 BRA `(.L_x_517) ;  /* 0x00000000004c0947 */ /* 0x000fea0003800000 */
[----:B------:R-:W-:Y:S01]  /*5c70*/  IADD3 R9, P2, R6, 0x40, RZ ;  /* 0x0000004006097810 */ /* 0x000fe20007f5e0ff */
[----:B------:R-:W-:Y:S01]  /*5c80*/  ULDC.64 UR6, c[0x0][0x818] ;  /* 0x0002060000067ab9 */ /* 0x000fe20000000a00 */
[----:B------:R-:W-:Y:S01]  /*5c90*/  IMAD.MOV.U32 R2, RZ, RZ, R8 ;  /* 0x000000ffff027224 */ /* 0x000fe200078e0008 */
[----:B------:R-:W-:Y:S01]  /*5ca0*/  ULDC UR4, c[0x0][0x80c] ;  /* 0x0002030000047ab9 */ /* 0x000fe20000000800 */
[----:B------:R-:W-:Y:S01]  /*5cb0*/  IMAD.MOV.U32 R3, RZ, RZ, R5 ;  /* 0x000000ffff037224 */ /* 0x000fe200078e0005 */
[----:B------:R-:W-:Y:S01]  /*5cc0*/  ISETP.GE.AND P3, PT, R10, UR4, PT ;  /* 0x000000040a007c0c */ /* 0x000fe2000bf66270 */
[----:B------:R-:W-:Y:S01]  /*5cd0*/  IMAD.X R0, RZ, RZ, R7, P2 ;  /* 0x000000ffff007224 */ /* 0x000fe200010e0607 */
[----:B------:R-:W-:Y:S01]  /*5ce0*/  ISETP.GE.AND P4, PT, R16, UR4, PT ;  /* 0x0000000410007c0c */ /* 0x000fe2000bf86270 */
[----:B------:R-:W-:Y:S01]  /*5cf0*/  IMAD.WIDE.U32 R2, R9, UR6, R2 ;  /* 0x0000000609027c25 */ /* 0x000fe2000f8e0002 */
[----:B------:R-:W-:-:S03]  /*5d00*/  ISETP.GE.AND P5, PT, R18, UR4, PT ;  /* 0x0000000412007c0c */ /* 0x000fc6000bfa6270 */
[----:B------:R-:W-:-:S04]  /*5d10*/  IMAD R0, R0, UR6, RZ ;  /* 0x0000000600007c24 */ /* 0x000fc8000f8e02ff */
[----:B------:R-:W-:Y:S01]  /*5d20*/  IMAD R9, R9, UR7, R0 ;  /* 0x0000000709097c24 */ /* 0x000fe2000f8e0200 */
[----:B------:R-:W-:Y:S02]  /*5d30*/  ULDC.64 UR6, c[0x0][0x800] ;  /* 0x0002000000067ab9 */ /* 0x000fe40000000a00 */
[----:B------:R-:W-:Y:S01]  /*5d40*/  LEA R4, P2, R2, UR6, 0x1 ;  /* 0x0000000602047c11 */ /* 0x000fe2000f8408ff */
[----:B------:R-:W-:-:S05]  /*5d50*/  IMAD.IADD R3, R3, 0x1, R9 ;  /* 0x0000000103037824 */ /* 0x000fca00078e0209 */
[----:B------:R-:W-:-:S05]  /*5d60*/  LEA.HI.X R5, R2, UR7, R3, 0x1, P2 ;  /* 0x0000000702057c11 */ /* 0x000fca00090f0c03 */
[----:B------:R2:W-:Y:S04]  /*5d70*/  @!P3 STG.E.128 desc[UR46][R4.64], RZ ;  /* 0x000000ff0400b986 */ /* 0x0005e8000c101d2e */
[----:B------:R2:W-:Y:S04]  /*5d80*/  @!P4 STG.E.128 desc[UR46][R4.64+0x40], RZ ;  /* 0x000040ff0400c986 */ /* 0x0005e8000c101d2e */
[----:B------:R2:W-:Y:S02]  /*5d90*/  @!P5 STG.E.128 desc[UR46][R4.64+0x80], RZ ;  /* 0x000080ff0400d986 */ /* 0x0005e4000c101d2e */
.L_x_517:
[----:B------:R-:W-:Y:S05]  /*5da0*/  BSYNC B0 ;  /* 0x0000000000007941 */ /* 0x000fea0003800000 */
.L_x_516:
[----:B------:R-:W-:Y:S01]  /*5db0*/  ULDC.64 UR6, c[0x0][0x858] ;  /* 0x0002160000067ab9 */ /* 0x000fe20000000a00 */
[----:B------:R-:W-:Y:S01]  /*5dc0*/  IMAD.IADD R13, R13, 0x1, R17 ;  /* 0x000000010d0d7824 */ /* 0x000fe200078e0211 */
[----:B------:R-:W-:Y:S02]  /*5dd0*/  UIMAD UR4, UR5, UR6, URZ ;  /* 0x00000006050472a4 */ /* 0x000fe4000f8e023f */
[----:B------:R-:W-:Y:S01]  /*5de0*/  IMAD.U32 R9, RZ, RZ, UR6 ;  /* 0x00000006ff097e24 */ /* 0x000fe2000f8e00ff */
[----:B------:R-:W-:Y:S01]  /*5df0*/  BSSY B0, `(.L_x_518) ;  /* 0x0000015000007945 */ /* 0x000fe20003800000 */
[----:B------:R-:W-:Y:S02]  /*5e00*/  UIMAD UR4, UR36, UR7, UR4 ;  /* 0x00000007240472a4 */ /* 0x000fe4000f8e0204 */
[----:B------:R-:W-:-:S04]  /*5e10*/  IMAD.WIDE.U32 R8, R9, UR36, R12 ;  /* 0x0000002409087c25 */ /* 0x000fc8000f8e000c */
[----:B--2---:R-:W-:Y:S01]  /*5e20*/  VIADD R5, R9, UR4 ;  /* 0x0000000409057c36 */ /* 0x004fe20008000000 */
        /* <DEDUP_REMOVED lines=17> */
.L_x_519:
[----:B------:R-:W-:Y:S05]  /*5f40*/  BSYNC B0 ;  /* 0x0000000000007941 */ /* 0x000fea0003800000 */
.L_x_518:
        /* <DEDUP_REMOVED lines=10> */
[----:B------:R-:W-:-:S04]  /*5ff0*/  IMAD R0, R0, UR6, RZ ;  /* 0x0000000600007c24 */ /* 0x000fc8000f8e02ff */
[----:B------:R-:W-:Y:S01]  /*6000*/  IMAD R5, R9, UR7, R0 ;  /* 0x0000000709057c24 */ /* 0x000fe2000f8e0200 */
[----:B------:R-:W-:Y:S02]  /*6010*/  ULDC.64 UR6, c[0x0][0x830] ;  /* 0x00020c0000067ab9 */ /* 0x000fe40000000a00 */
[----:B------:R-:W-:Y:S01]  /*6020*/  LEA R4, P0, R2, UR6, 0x1 ;  /* 0x0000000602047c11 */ /* 0x000fe2000f8008ff */
[----:B------:R-:W-:-:S05]  /*6030*/  IMAD.IADD R3, R3, 0x1, R5 ;  /* 0x0000000103037824 */ /* 0x000fca00078e0205 */
[----:B------:R-:W-:Y:S02]  /*6040*/  LEA.HI.X R5, R2, UR7, R3, 0x1, P0 ;  /* 0x0000000702057c11 */ /* 0x000fe400080f0c03 */
[----:B------:R-:W-:-:S03]  /*6050*/  ISETP.GE.AND P0, PT, R18, UR4, PT ;  /* 0x0000000412007c0c */ /* 0x000fc6000bf06270 */
[----:B------:R3:W-:Y:S04]  /*6060*/  @!P1 STG.E.128 desc[UR46][R4.64], RZ ;  /* 0x000000ff04009986 */ /* 0x0007e8000c101d2e */
[----:B------:R3:W-:Y:S06]  /*6070*/  @!P2 STG.E.128 desc[UR46][R4.64+0x40], RZ ;  /* 0x000040ff0400a986 */ /* 0x0007ec000c101d2e */
[----:B------:R-:W-:Y:S05]  /*6080*/  @P0 BRA `(.L_x_480) ;  /* 0x0000003800480947 */ /* 0x000fea0003800000 */
[----:B------:R4:W-:Y:S01]  /*6090*/  STG.E.128 desc[UR46][R4.64+0x80], RZ ;  /* 0x000080ff04007986 */ /* 0x0009e2000c101d2e */
[----:B------:R-:W-:Y:S05]  /*60a0*/  BRA `(.L_x_480) ;  /* 0x0000003800407947 */ /* 0x000fea0003800000 */
.L_x_475:
[----:B------:R-:W-:-:S08]  /*60b0*/  NOP ;  /* 0x0000000000007918 */ /* 0x000fd00000000000 */
[----:B------:R-:W1:-:S00]  /*60c0*/  USETMAXREG.DEALLOC.CTAPOOL 0x18 ;  /* 0x00000018000079c8 */ /* 0x000e4000080e0500 */
[----:B-1----:R-:W-:-:S06]  /*60d0*/  LOP3.LUT R0, R0, 0x3, RZ, 0xc0, !PT ;  /* 0x0000000300007812 */ /* 0x002fcc00078ec0ff */
[----:B------:R-:W1:Y:S02]  /*60e0*/  SHFL.IDX PT, R0, R0, RZ, 0x1f ;  /* 0x00001fff00007589 */ /* 0x000e6400000e0000 */
[----:B-1----:R-:W-:-:S13]  /*60f0*/  ISETP.NE.AND P0, PT, R0, RZ, PT ;  /* 0x000000ff0000720c */ /* 0x002fda0003f05270 */
[----:B------:R-:W-:Y:S05]  /*6100*/  @!P0 BRA `(.L_x_520) ;  /* 0x0000000c00d48947 */ /* 0x000fea0003800000 */
[----:B------:R-:W-:-:S13]  /*6110*/  ISETP.NE.AND P0, PT, R0, 0x1, PT ;  /* 0x000000010000780c */ /* 0x000fda0003f05270 */
[----:B------:R-:W-:Y:S05]  /*6120*/  @P0 BRA `(.L_x_480) ;  /* 0x0000003800200947 */ /* 0x000fea0003800000 */
[----:B------:R-:W-:Y:S01]  /*6130*/  ULDC.64 UR4, c[0x0][0x8d8] ;  /* 0x0002360000047ab9 */ /* 0x000fe20000000a00 */
[----:B------:R-:W1:Y:S01]  /*6140*/  S2UR UR12, SR_CTAID.Z ;  /* 0x00000000000c79c3 */ /* 0x000e620000002700 */
[----:B------:R-:W-:-:S04]  /*6150*/  ISETP.NE.U32.AND P0, PT, RZ, UR4, PT ;  /* 0x00000004ff007c0c */ /* 0x000fc8000bf05070 */
[----:B------:R-:W-:-:S13]  /*6160*/  ISETP.NE.AND.EX P0, PT, RZ, UR5, PT, P0 ;  /* 0x00000005ff007c0c */ /* 0x000fda000bf05300 */
[----:B------:R-:W-:Y:S05]  /*6170*/  @!P0 BRA `(.L_x_521) ;  /* 0x00000000001c8947 */ /* 0x000fea0003800000 */
[----:B------:R-:W-:Y:S02]  /*6180*/  ULDC.64 UR4, c[0x0][0x8d8] ;  /* 0x0002360000047ab9 */ /* 0x000fe40000000a00 */
[----:B-1----:R-:W-:-:S06]  /*6190*/  UIMAD.WIDE UR4, UR12, 0x4, UR4 ;  /* 0x000000040c0478a5 */ /* 0x002fcc000f8e0204 */
[----:B------:R-:W-:Y:S02]  /*61a0*/  IMAD.U32 R2, RZ, RZ, UR4 ;  /* 0x00000004ff027e24 */ /* 0x000fe4000f8e00ff */
[----:B------:R-:W-:-:S05]  /*61b0*/  IMAD.U32 R3, RZ, RZ, UR5 ;  /* 0x00000005ff037e24 */ /* 0x000fca000f8e00ff */
[----:B------:R-:W2:Y:S02]  /*61c0*/  LDG.E R2, desc[UR46][R2.64] ;  /* 0x0000002e02027981 */ /* 0x000ea4000c1e1900 */
[----:B--2---:R-:W-:Y:S01]  /*61d0*/  R2UR UR5, R2 ;  /* 0x00000000020572ca */ /* 0x004fe200000e0000 */
[----:B------:R-:W-:-:S14]  /*61e0*/  BRA `(.L_x_522) ;  /* 0x0000000000387947 */ /* 0x000fdc0003800000 */
.L_x_521:
[----:B------:R-:W-:Y:S02]  /*61f0*/  ULDC.64 UR4, c[0x0][0x8d0] ;  /* 0x0002340000047ab9 */ /* 0x000fe40000000a00 */
[----:B------:R-:W-:-:S04]  /*6200*/  ISETP.NE.U32.AND P0, PT, RZ, UR4, PT ;  /* 0x00000004ff007c0c */ /* 0x000fc8000bf05070 */
[----:B------:R-:W-:-:S13]  /*6210*/  ISETP.NE.AND.EX P0, PT, RZ, UR5, PT, P0 ;  /* 0x00000005ff007c0c */ /* 0x000fda000bf05300 */
[----:B------:R-:W-:Y:S05]  /*6220*/  @!P0 BRA `(.L_x_523) ;  /* 0x0000000000248947 */ /* 0x000fea0003800000 */
[----:B------:R-:W-:Y:S02]  /*6230*/  ULDC.64 UR4, c[0x0][0x8d0] ;  /* 0x0002340000047ab9 */ /* 0x000fe40000000a00 */
[----:B-1----:R-:W-:-:S06]  /*6240*/  UIMAD.WIDE UR4, UR12, 0x4, UR4 ;  /* 0x000000040c0478a5 */ /* 0x002fcc000f8e0204 */
[----:B------:R-:W-:Y:S02]  /*6250*/  IMAD.U32 R2, RZ, RZ, UR4 ;  /* 0x00000004ff027e24 */ /* 0x000fe4000f8e00ff */
[----:B------:R-:W-:-:S05]  /*6260*/  IMAD.U32 R3, RZ, RZ, UR5 ;  /* 0x00000005ff037e24 */ /* 0x000fca000f8e00ff */
[----:B------:R-:W2:Y:S04]  /*6270*/  LDG.E R0, desc[UR46][R2.64] ;  /* 0x0000002e02007981 */ /* 0x000ea8000c1e1900 */
[----:B------:R-:W2:Y:S02]  /*6280*/  LDG.E R5, desc[UR46][R2.64+0x4] ;  /* 0x0000042e02057981 */ /* 0x000ea4000c1e1900 */
[----:B--2---:R-:W-:-:S05]  /*6290*/  IMAD.IADD R0, R5, 0x1, -R0 ;  /* 0x0000000105007824 */ /* 0x004fca00078e0a00 */
[----:B------:R-:W-:Y:S01]  /*62a0*/  R2UR UR5, R0 ;  /* 0x00000000000572ca */ /* 0x000fe200000e0000 */
[----:B------:R-:W-:-:S14]  /*62b0*/  BRA `(.L_x_522) ;  /* 0x0000000000047947 */ /* 0x000fdc0003800000 */
.L_x_523:
[----:B------:R-:W-:-:S05]  /*62c0*/  ULDC UR5, c[0x0][0x8bc] ;  /* 0x00022f0000057ab9 */ /* 0x000fca0000000800 */
.L_x_522:
[----:B------:R-:W2:Y:S02]  /*62d0*/  S2UR UR4, SR_CTAID.X ;  /* 0x00000000000479c3 */ /* 0x000ea40000002500 */
[----:B--2---:R-:W-:-:S04]  /*62e0*/  USHF.L.U32 UR4, UR4, 0x7, URZ ;  /* 0x0000000704047899 */ /* 0x004fc8000800063f */
[----:B------:R-:W-:-:S04]  /*62f0*/  UISETP.GE.AND UP0, UPT, UR4, UR5, UPT ;  /* 0x000000050400728c */ /* 0x000fc8000bf06270 */
[----:B-1----:R-:W-:-:S06]  /*6300*/  USEL UR12, UR12, 0xffffffff, !UP0 ;  /* 0xffffffff0c0c7887 */ /* 0x002fcc000c000000 */
[----:B------:R-:W-:-:S13]  /*6310*/  ISETP.LE.AND P0, PT, RZ, UR12, PT ;  /* 0x0000000cff007c0c */ /* 0x000fda000bf03270 */
[----:B------:R-:W-:Y:S05]  /*6320*/  @!P0 BRA `(.L_x_480) ;  /* 0x0000003400a08947 */ /* 0x000fea0003800000 */
[----:B------:R-:W-:Y:S02]  /*6330*/  ULDC.64 UR4, c[0x0][0x770] ;  /* 0x0001dc0000047ab9 */ /* 0x000fe40000000a00 */
[----:B------:R-:W-:-:S04]  /*6340*/  UISETP.NE.U32.AND UP0, UPT, UR4, URZ, UPT ;  /* 0x0000003f0400728c */ /* 0x000fc8000bf05070 */
[----:B------:R-:W-:-:S03]  /*6350*/  UISETP.NE.AND.EX UP0, UPT, UR5, URZ, UPT, UP0 ;  /* 0x0000003f0500728c */ /* 0x000fc6000bf05300 */
[----:B------:R-:W-:Y:S02]  /*6360*/  ULDC.64 UR4, c[0x0][0x770] ;  /* 0x0001dc0000047ab9 */ /* 0x000fe40000000a00 */
[----:B------:R-:W-:Y:S01]  /*6370*/  UIMAD.WIDE UR4, UR12, 0x4, UR4 ;  /* 0x000000040c0478a5 */ /* 0x000fe2000f8e0204 */
[----:B------:R-:W-:-:S05]  /*6380*/  PLOP3.LUT P0, PT, PT, PT, UP0, 0x80, 0x0 ;  /* 0x000000000000781c */ /* 0x000fca0003f0f008 */
[----:B------:R-:W-:Y:S02]  /*6390*/  IMAD.U32 R2, RZ, RZ, UR4 ;  /* 0x00000004ff027e24 */ /* 0x000fe4000f8e00ff */
[----:B------:R-:W-:Y:S01]  /*63a0*/  IMAD.U32 R3, RZ, RZ, UR5 ;  /* 0x00000005ff037e24 */ /* 0x000fe2000f8e00ff */
[----:B------:R-:W-:-:S05]  /*63b0*/  ULDC.64 UR4, c[0x0][0x780] ;  /* 0x0001e00000047ab9 */ /* 0x000fca0000000a00 */
[----:B------:R-:W2:Y:S01]  /*63c0*/  @P0 LDG.E R6, desc[UR46][R2.64] ;  /* 0x0000002e02060981 */ /* 0x000ea2000c1e1900 */
[----:B------:R-:W-:Y:S01]  /*63d0*/  UISETP.NE.U32.AND UP1, UPT, UR4, URZ, UPT ;  /* 0x0000003f0400728c */ /* 0x000fe2000bf25070 */
[----:B------:R-:W-:-:S03]  /*63e0*/  ULDC UR6, c[0x0][0x280] ;  /* 0x0000a00000067ab9 */ /* 0x000fc60000000800 */
[----:B------:R-:W-:Y:S01]  /*63f0*/  UISETP.NE.AND.EX UP1, UPT, UR5, URZ, UPT, UP1 ;  /* 0x0000003f0500728c */ /* 0x000fe2000bf25310 */
[----:B------:R-:W-:-:S05]  /*6400*/  IMAD.U32 R0, RZ, RZ, UR6 ;  /* 0x00000006ff007e24 */ /* 0x000fca000f8e00ff */
[----:B------:R-:W-:-:S05]  /*6410*/  PLOP3.LUT P1, PT, PT, PT, UP1, 0x80, 0x0 ;  /* 0x000000000000781c */ /* 0x000fca0003f2f018 */
[----:B------:R-:W-:Y:S02]  /*6420*/  @UP1 ULDC.64 UR4, c[0x0][0x780] ;  /* 0x0001e00000041ab9 */ /* 0x000fe40000000a00 */
[----:B------:R-:W-:-:S06]  /*6430*/  @UP1 UIMAD.WIDE UR4, UR12, 0x4, UR4 ;  /* 0x000000040c0418a5 */ /* 0x000fcc000f8e0204 */
[----:B------:R-:W-:Y:S02]  /*6440*/  IMAD.U32 R4, RZ, RZ, UR4 ;  /* 0x00000004ff047e24 */ /* 0x000fe4000f8e00ff */
[----:B------:R-:W-:-:S05]  /*6450*/  IMAD.U32 R5, RZ, RZ, UR5 ;  /* 0x00000005ff057e24 */ /* 0x000fca000f8e00ff */
[----:B------:R1:W5:Y:S01]  /*6460*/  @P1 LDG.E R0, desc[UR46][R4.64] ;  /* 0x0000002e04001981 */ /* 0x000362000c1e1900 */
[----:B------:R-:W-:Y:S01]  /*6470*/  PLOP3.LUT P2, PT, PT, PT, UP0, 0x80, 0x0 ;  /* 0x000000000000781c */ /* 0x000fe20003f4f008 */
[----:B------:R-:W3:Y:S02]  /*6480*/  S2UR UR13, SR_CTAID.Y ;  /* 0x00000000000d79c3 */ /* 0x000ee40000002600 */
[----:B---3--:R-:W-:-:S10]  /*6490*/  USHF.R.S32.HI UR7, URZ, 0x1f, UR13 ;  /* 0x0000001f3f077899 */ /* 0x008fd4000801140d */
[----:B--2---:R-:W-:-:S13]  /*64a0*/  @P2 R2UR UR4, R6 ;  /* 0x00000000060422ca */ /* 0x004fda00000e0000 */
[----:B------:R-:W-:-:S04]  /*64b0*/  @UP0 ULEA UR4, UR12, UR4, 0x6 ;  /* 0x000000040c040291 */ /* 0x000fc8000f8e303f */
[----:B------:R-:W-:-:S04]  /*64c0*/  @UP0 USHF.R.S32.HI UR5, URZ, 0x1f, UR4 ;  /* 0x0000001f3f050899 */ /* 0x000fc80008011404 */
[----:B------:R-:W-:-:S04]  /*64d0*/  @UP0 ULEA.HI UR5, UR5, UR4, URZ, 0x6 ;  /* 0x0000000405050291 */ /* 0x000fc8000f8f303f */
[----:B------:R-:W-:-:S04]  /*64e0*/  @UP0 USHF.R.S32.HI UR5, URZ, 0x6, UR5 ;  /* 0x000000063f050899 */ /* 0x000fc80008011405 */
[----:B------:R-:W-:Y:S01]  /*64f0*/  @UP0 UIMAD UR6, UR5, 0x1800, URZ ;  /* 0x00001800050608a4 */ /* 0x000fe2000f8e023f */
[----:B-1----:R-:W-:Y:S11]  /*6500*/  @P1 BRA `(.L_x_524) ;  /* 0x0000000000101947 */ /* 0x002ff60003800000 */
[----:B------:R-:W-:Y:S05]  /*6510*/  @!P0 BRA `(.L_x_524) ;  /* 0x00000000000c8947 */ /* 0x000fea0003800000 */
[----:B------:R-:W2:Y:S04]  /*6520*/  LDG.E R5, desc[UR46][R2.64] ;  /* 0x0000002e02057981 */ /* 0x000ea8000c1e1900 */
[----:B-----5:R-:W2:Y:S02]  /*6530*/  LDG.E R0, desc[UR46][R2.64+0x4] ;  /* 0x0000042e02007981 */ /* 0x020ea4000c1e1900 */
[----:B--2---:R-:W-:-:S07]  /*6540*/  IMAD.IADD R0, R0, 0x1, -R5 ;  /* 0x0000000100007824 */ /* 0x004fce00078e0a05 */
.L_x_524:
[----:B-----5:R-:W-:Y:S01]  /*6550*/  ISETP.GE.AND P0, PT, R0, 0x1, PT ;  /* 0x000000010000780c */ /* 0x020fe20003f06270 */
[----:B------:R-:W-:Y:S01]  /*6560*/  @UP0 USHF.R.S32.HI UR8, URZ, 0x1f, UR6 ;  /* 0x0000001f3f080899 */ /* 0x000fe20008011406 */
[----:B------:R-:W-:Y:S01]  /*6570*/  UMOV UR4, URZ ;  /* 0x0000003f00047c82 */ /* 0x000fe20008000000 */
[----:B------:R-:W-:Y:S01]  /*6580*/  UMOV UR5, URZ ;  /* 0x0000003f00057c82 */ /* 0x000fe20008000000 */
[----:B------:R-:W-:-:S04]  /*6590*/  @UP0 UMOV UR4, UR6 ;  /* 0x0000000600040c82 */ /* 0x000fc80008000000 */
[----:B------:R-:W-:-:S05]  /*65a0*/  @UP0 UMOV UR5, UR8 ;  /* 0x0000000800050c82 */ /* 0x000fca0008000000 */
[----:B------:R-:W-:Y:S05]  /*65b0*/  @!P0 BRA `(.L_x_480) ;  /* 0x0000003000fc8947 */ /* 0x000fea0003800000 */
[----:B------:R-:W-:Y:S01]  /*65c0*/  ULDC.64 UR8, c[0x0][0x2d8] ;  /* 0x0000b60000087ab9 */ /* 0x000fe20000000a00 */
[C---:B------:R-:W-:Y:S01]  /*65d0*/  VIADD R2, R0.reuse, 0x3f ;  /* 0x0000003f00027836 */ /* 0x040fe20000000000 */
[----:B------:R-:W-:Y:S01]  /*65e0*/  UIMAD UR7, UR7, UR8, URZ ;  /* 0x00000008070772a4 */ /* 0x000fe2000f8e023f */
[----:B------:R-:W-:Y:S01]  /*65f0*/  ISETP.GE.AND P1, PT, R0, 0x41, PT ;  /* 0x000000410000780c */ /* 0x000fe20003f26270 */
[----:B------:R-:W-:Y:S02]  /*6600*/  USHF.R.S32.HI UR6, URZ, 0x1f, UR12 ;  /* 0x0000001f3f067899 */ /* 0x000fe4000801140c */
[----:B------:R-:W-:Y:S01]  /*6610*/  UIMAD.WIDE.U32 UR10, UR13, UR8, URZ ;  /* 0x000000080d0a72a5 */ /* 0x000fe2000f8e003f */
[----:B------:R-:W-:Y:S01]  /*6620*/  SHF.R.S32.HI R3, RZ, 0x1f, R2 ;  /* 0x0000001fff037819 */ /* 0x000fe20000011402 */
[----:B------:R-:W-:Y:S02]  /*6630*/  UIMAD UR7, UR13, UR9, UR7 ;  /* 0x000000090d0772a4 */ /* 0x000fe4000f8e0207 */
[----:B------:R-:W-:Y:S01]  /*6640*/  UIADD3 UR8, UP1, UR4, UR10, URZ ;  /* 0x0000000a04087290 */ /* 0x000fe2000ff3e03f */
[----:B------:R-:W-:Y:S01]  /*6650*/  LEA.HI R3, R3, R2, RZ, 0x6 ;  /* 0x0000000203037211 */ /* 0x000fe200078f30ff */
[----:B------:R-:W-:-:S02]  /*6660*/  UIADD3 UR7, UR11, UR7, URZ ;  /* 0x000000070b077290 */ /* 0x000fc4000fffe03f */
[----:B------:R-:W-:Y:S01]  /*6670*/  USEL UR6, UR6, URZ, !UP0 ;  /* 0x0000003f06067287 */ /* 0x000fe2000c000000 */
[----:B------:R-:W-:Y:S01]  /*6680*/  SHF.R.S32.HI R3, RZ, 0x6, R3 ;  /* 0x00000006ff037819 */ /* 0x000fe20000011403 */
[----:B------:R-:W-:Y:S01]  /*6690*/  ULDC.64 UR14, c[0x0][0x2e0] ;  /* 0x0000b800000e7ab9 */ /* 0x000fe20000000a00 */
[----:B------:R-:W-:Y:S02]  /*66a0*/  USEL UR13, UR12, URZ, !UP0 ;  /* 0x0000003f0c0d7287 */ /* 0x000fe4000c000000 */
[----:B------:R-:W-:Y:S01]  /*66b0*/  UIADD3.X UR9, UR5, UR7, URZ, UP1, !UPT ;  /* 0x0000000705097290 */ /* 0x000fe20008ffe43f */
[----:B------:R-:W-:Y:S01]  /*66c0*/  VIMNMX R3, R3, 0x1, !PT ;  /* 0x0000000103037848 */ /* 0x000fe20007fe0100 */
[----:B------:R-:W-:Y:S02]  /*66d0*/  UIMAD UR6, UR6, UR14, URZ ;  /* 0x0000000e060672a4 */ /* 0x000fe4000f8e023f */
[----:B------:R-:W-:Y:S01]  /*66e0*/  UIMAD.WIDE.U32 UR8, UR13, UR14, UR8 ;  /* 0x0000000e0d0872a5 */ /* 0x000fe2000f8e0008 */
[----:B------:R-:W-:Y:S01]  /*66f0*/  LOP3.LUT R2, R3, 0x1, RZ, 0xc0, !PT ;  /* 0x0000000103027812 */ /* 0x000fe200078ec0ff */
[----:B------:R-:W-:Y:S01]  /*6700*/  UIMAD UR12, UR13, UR15, UR6 ;  /* 0x0000000f0d0c72a4 */ /* 0x000fe2000f8e0206 */
[----:B------:R-:W-:-:S03]  /*6710*/  ELECT P0, URZ, PT ;  /* 0x00000000003f782f */ /* 0x000fc60003800000 */
[----:B------:R-:W-:Y:S01]  /*6720*/  UIADD3 UR19, UR9, UR12, URZ ;  /* 0x0000000c09137290 */ /* 0x000fe2000fffe03f */
[----:B------:R-:W-:Y:S01]  /*6730*/  UMOV UR6, URZ ;  /* 0x0000003f00067c82 */ /* 0x000fe20008000000 */
[----:B------:R-:W-:Y:S10]  /*6740*/  @!P1 BRA `(.L_x_525) ;  /* 0x0000000400889947 */ /* 0x000ff40003800000 */
[----:B------:R-:W-:Y:S01]  /*6750*/  UMOV UR6, UR10 ;  /* 0x0000000a00067c82 */ /* 0x000fe20008000000 */
[----:B------:R-:W-:Y:S01]  /*6760*/  ULDC.64 UR10, c[0x0][0x2c0] ;  /* 0x0000b000000a7ab9 */ /* 0x000fe20000000a00 */
[----:B------:R-:W-:Y:S01]  /*6770*/  UIMAD.WIDE.U32 UR6, UR13, UR14, UR6 ;  /* 0x0000000e0d0672a5 */ /* 0x000fe2000f8e0006 */
[----:B------:R-:W-:Y:S01]  /*6780*/  IMAD.IADD R0, R3, 0x1, -R2 ;  /* 0x0000000103007824 */ /* 0x000fe200078e0a02 */
[----:B------:R-:W-:Y:S02]  /*6790*/  ULDC.64 UR20, c[0x0][0x2c0] ;  /* 0x0000b00000147ab9 */ /* 0x000fe40000000a00 */
[----:B------:R-:W-:-:S04]  /*67a0*/  UIADD3 UR15, UP0, UR4, UR6, URZ ;  /* 0x00000006040f7290 */ /* 0x000fc8000ff1e03f */
[----:B------:R-:W-:Y:S02]  /*67b0*/  UIADD3.X UR4, UR5, UR12, UR7, UP0, !UPT ;  /* 0x0000000c05047290 */ /* 0x000fe400087fe407 */
[----:B------:R-:W-:Y:S01]  /*67c0*/  ULEA UR14, UP0, UR15, UR10, 0x2 ;  /* 0x0000000a0f0e7291 */ /* 0x000fe2000f80103f */
[----:B------:R-:W-:-:S03]  /*67d0*/  UMOV UR5, URZ ;  /* 0x0000003f00057c82 */ /* 0x000fc60008000000 */
[----:B------:R-:W-:Y:S02]  /*67e0*/  ULEA.HI.X UR15, UR15, UR11, UR4, 0x2, UP0 ;  /* 0x0000000b0f0f7291 */ /* 0x000fe400080f1404 */
[----:B------:R-:W-:Y:S02]  /*67f0*/  UIADD3 UR10, UP0, UR14, 0x3000, URZ ;  /* 0x000030000e0a7890 */ /* 0x000fe4000ff1e03f */
[----:B------:R-:W-:Y:S02]  /*6800*/  UIADD3 UR12, UP1, UR14, 0x6000, URZ ;  /* 0x000060000e0c7890 */ /* 0x000fe4000ff3e03f */
[----:B------:R-:W-:Y:S02]  /*6810*/  UIADD3 UR14, UP2, UR14, 0x9000, URZ ;  /* 0x000090000e0e7890 */ /* 0x000fe4000ff5e03f */
[----:B------:R-:W-:Y:S02]  /*6820*/  UIADD3.X UR11, URZ, UR15, URZ, UP0, !UPT ;  /* 0x0000000f3f0b7290 */ /* 0x000fe400087fe43f */
[----:B------:R-:W-:-:S02]  /*6830*/  UIADD3.X UR13, URZ, UR15, URZ, UP1, !UPT ;  /* 0x0000000f3f0d7290 */ /* 0x000fc40008ffe43f */
[----:B------:R-:W-:Y:S01]  /*6840*/  UIADD3.X UR15, URZ, UR15, URZ, UP2, !UPT ;  /* 0x0000000f3f0f7290 */ /* 0x000fe200097fe43f */
[----:B------:R-:W-:-:S11]  /*6850*/  UMOV UR4, URZ ;  /* 0x0000003f00047c82 */ /* 0x000fd60008000000 */
.L_x_538:
        /* <DEDUP_REMOVED lines=21> */
.L_x_527:
[----:B------:R-:W-:Y:S05]  /*69b0*/  BSYNC B0 ;  /* 0x0000000000007941 */ /* 0x000fea0003800000 */
.L_x_526:
        /* <DEDUP_REMOVED lines=13> */
.L_x_529:
[----:B------:R-:W-:Y:S05]  /*6a90*/  BSYNC B0 ;  /* 0x0000000000007941 */ /* 0x000fea0003800000 */
.L_x_528:
[----:B------:R-:W-:Y:S06]  /*6aa0*/  BAR.ARV 0xa, 0xa0 ;  /* 0x0282800000007b1d */ /* 0x000fec0000002000 */
[----:B------:R-:W-:Y:S04]  /*6ab0*/  BSSY B0, `(.L_x_530) ;  /* 0x0000003000007945 */ /* 0x000fe80003800000 */
[----:B------:R-:W-:Y:S05]  /*6ac0*/  @!P0 BRA `(.L_x_531) ;  /* 0x0000000000048947 */ /* 0x000fea0003800000 */
[----:B------:R-:W-:-:S04]  /*6ad0*/  DEPBAR.LE SB0, 0x0 ;  /* 0x000080000000791a */ /* 0x000fc80000000000 */
.L_x_531:
[----:B------:R-:W-:Y:S05]  /*6ae0*/  BSYNC B0 ;  /* 0x0000000000007941 */ /* 0x000fea0003800000 */
.L_x_530:
        /* <DEDUP_REMOVED lines=13> */
.L_x_533:
[----:B------:R-:W-:Y:S05]  /*6bc0*/  BSYNC B0 ;  /* 0x0000000000007941 */ /* 0x000fea0003800000 */
.L_x_532:
        /* <DEDUP_REMOVED lines=13> */
.L_x_535:
[----:B------:R-:W-:Y:S05]  /*6ca0*/  BSYNC B0 ;  /* 0x0000000000007941 */ /* 0x000fea0003800000 */
.L_x_534:
[----:B------:R-:W-:Y:S01]  /*6cb0*/  VIADD R0, R0, 0xfffffffe ;  /* 0xfffffffe00007836 */ /* 0x000fe20000000000 */
[----:B------:R-:W-:Y:S06]  /*6cc0*/  BAR.ARV 0xa, 0xa0 ;  /* 0x0282800000007b1d */ /* 0x000fec0000002000 */
[----:B------:R-:W-:Y:S01]  /*6cd0*/  BSSY B0, `(.L_x_536) ;  /* 0x0000004000007945 */ /* 0x000fe20003800000 */
[----:B------:R-:W-:-:S03]  /*6ce0*/  ISETP.NE.AND P1, PT, R0, RZ, PT ;  /* 0x000000ff0000720c */ /* 0x000fc60003f25270 */
[----:B------:R-:W-:Y:S10]  /*6cf0*/  @!P0 BRA `(.L_x_537) ;  /* 0x0000000000048947 */ /* 0x000ff40003800000 */
[----:B------:R-:W-:-:S04]  /*6d00*/  DEPBAR.LE SB0, 0x0 ;  /* 0x000080000000791a */ /* 0x000fc80000000000 */
.L_x_537:
[----:B------:R-:W-:Y:S05]  /*6d10*/  BSYNC B0 ;  /* 0x0000000000007941 */ /* 0x000fea0003800000 */
.L_x_536:
[----:B------:R-:W-:Y:S06]  /*6d20*/  BAR.ARV 0xb, 0xa0 ;  /* 0x02c2800000007b1d */ /* 0x000fec0000002000 */
[----:B------:R-:W-:Y:S02]  /*6d30*/  UIADD3 UR5, UR5, 0x2, URZ ;  /* 0x0000000205057890 */ /* 0x000fe4000fffe03f */
[----:B------:R-:W-:Y:S01]  /*6d40*/  UIADD3 UR4, UR4, 0x1, URZ ;  /* 0x0000000104047890 */ /* 0x000fe2000fffe03f */
[----:B------:R-:W-:Y:S11]  /*6d50*/  @P1 BRA `(.L_x_538) ;  /* 0xfffffff800c01947 */ /* 0x000ff6000383ffff */
[----:B------:R-:W-:-:S12]  /*6d60*/  UIADD3 UR6, UR16, 0x3000, URZ ;  /* 0x0000300010067890 */ /* 0x000fd8000fffe03f */
.L_x_525:
[----:B------:R-:W-:-:S13]  /*6d70*/  ISETP.NE.AND P1, PT, R2, RZ, PT ;  /* 0x000000ff0200720c */ /* 0x000fda0003f25270 */
        /* <DEDUP_REMOVED lines=9> */
[----:B------:R-:W-:Y:S01]  /*6e10*/  ULEA UR4, UP0, UR11, UR4, 0x2 ;  /* 0x000000040b047291 */ /* 0x000fe2000f80103f */
[----:B------:R-:W-:-:S03]  /*6e20*/  UMOV UR13, 0x14f00000 ;  /* 0x14f00000000d7882 */ /* 0x000fc60000000000 */
[----:B------:R-:W-:-:S03]  /*6e30*/  ULEA.HI.X UR5, UR11, UR5, UR12, 0x2, UP0 ;  /* 0x000000050b057291 */ /* 0x000fc600080f140c */
[----:B------:R-:W-:Y:S01]  /*6e40*/  UMOV UR12, 0x0 ;  /* 0x00000000000c7882 */ /* 0x000fe20000000000 */
[----:B-1----:R-:W-:-:S03]  /*6e50*/  ULEA UR7, UR10, UR7, 0x18 ;  /* 0x000000070a077291 */ /* 0x002fc6000f8ec03f */
[----:B------:R-:W-:Y:S01]  /*6e60*/  UMOV UR10, 0x300 ;  /* 0x00000300000a7882 */ /* 0x000fe20000000000 */
[----:B------:R-:W-:-:S09]  /*6e70*/  UIADD3 UR7, UR7, 0xc000, URZ ;  /* 0x0000c00007077890 */ /* 0x000fd2000fffe03f */
[----:B------:R1:W-:Y:S02]  /*6e80*/  UBLKRED.G.S.ADD.F32.RN [UR4], [UR7], UR10, desc[UR12] ;  /* 0x00000c04070073bb */ /* 0x0003e400080a140a */
[----:B-1----:R0:W-:Y:S02]  /*6e90*/  UTMACMDFLUSH ;  /* 0x00000000000079b7 */ /* 0x0021e40000000000 */
.L_x_540:
[----:B------:R-:W-:Y:S05]  /*6ea0*/  BSYNC B0 ;  /* 0x0000000000007941 */ /* 0x000fea0003800000 */
.L_x_539:
[----:B------:R-:W-:Y:S06]  /*6eb0*/  BAR.SYNC.DEFER_BLOCKING 0xe, 0xa0 ;  /* 0x0382800000007b1d */ /* 0x000fec0000010000 */
[----:B------:R-:W-:Y:S04]  /*6ec0*/  BSSY B0, `(.L_x_541) ;  /* 0x0000012000007945 */ /* 0x000fe80003800000 */
[----:B------:R-:W-:Y:S05]  /*6ed0*/  @!P0 BRA `(.L_x_542) ;  /* 0x0000000000408947 */ /* 0x000fea0003800000 */
[----:B------:R-:W1:Y:S01]  /*6ee0*/  S2UR UR7, SR_CgaCtaId ;  /* 0x00000000000779c3 */ /* 0x000e620000008800 */
[----:B------:R-:W-:Y:S01]  /*6ef0*/  UIADD3 UR4, UR6, 0xc00, URZ ;  /* 0x00000c0006047890 */ /* 0x000fe2000fffe03f */
[----:B------:R-:W-:Y:S01]  /*6f00*/  UMOV UR5, 0x400 ;  /* 0x0000040000057882 */ /* 0x000fe20000000000 */
[----:B------:R-:W-:Y:S02]  /*6f10*/  ULDC.64 UR10, c[0x0][0x2c0] ;  /* 0x0000b000000a7ab9 */ /* 0x000fe40000000a00 */
[----:B------:R-:W-:Y:S01]  /*6f20*/  UIADD3 UR12, UP0, UR4, UR8, URZ ;  /* 0x00000008040c7290 */ /* 0x000fe2000ff1e03f */
[----:B------:R-:W-:Y:S01]  /*6f30*/  UMOV UR13, 0x14f00000 ;  /* 0x14f00000000d7882 */ /* 0x000fe20000000000 */
[----:B-1----:R-:W-:Y:S02]  /*6f40*/  ULEA UR7, UR7, UR5, 0x18 ;  /* 0x0000000507077291 */ /* 0x002fe4000f8ec03f */
[----:B------:R-:W-:Y:S02]  /*6f50*/  ULEA.HI.X.SX32 UR5, UR4, UR19, 0x1, UP0 ;  /* 0x0000001304057291 */ /* 0x000fe400080f0e3f */
[----:B------:R-:W-:-:S02]  /*6f60*/  ULEA UR4, UP0, UR12, UR10, 0x2 ;  /* 0x0000000a0c047291 */ /* 0x000fc4000f80103f */
[----:B------:R-:W-:Y:S02]  /*6f70*/  UIADD3 UR7, UR7, 0xf000, URZ ;  /* 0x0000f00007077890 */ /* 0x000fe4000fffe03f */
[----:B------:R-:W-:Y:S01]  /*6f80*/  ULEA.HI.X UR5, UR12, UR11, UR5, 0x2, UP0 ;  /* 0x0000000b0c057291 */ /* 0x000fe200080f1405 */
[----:B------:R-:W-:Y:S02]  /*6f90*/  UMOV UR10, 0x300 ;  /* 0x00000300000a7882 */ /* 0x000fe40000000000 */
[----:B------:R-:W-:-:S06]  /*6fa0*/  UMOV UR12, 0x0 ;  /* 0x00000000000c7882 */ /* 0x000fcc0000000000 */
[----:B------:R1:W-:Y:S01]  /*6fb0*/  UBLKRED.G.S.ADD.F32.RN [UR4], [UR7], UR10, desc[UR12] ;  /* 0x00000c04070073bb */ /* 0x0003e200080a140a */
[----:B------:R0:W-:Y:S01]  /*6fc0*/  UTMACMDFLUSH ;  /* 0x00000000000079b7 */ /* 0x0001e20000000000 */
[----:B-1----:R-:W-:-:S04]  /*6fd0*/  DEPBAR.LE SB0, 0x1 ;  /* 0x000080400000791a */ /* 0x002fc80000000000 */
.L_x_542:
[----:B------:R-:W-:Y:S05]  /*6fe0*/  BSYNC B0 ;  /* 0x0000000000007941 */ /* 0x000fea0003800000 */
.L_x_541:
[----:B------:R-:W-:Y:S06]  /*6ff0*/  BAR.ARV 0xa, 0xa0 ;  /* 0x0282800000007b1d */ /* 0x000fec0000002000 */
[----:B------:R-:W-:Y:S04]  /*7000*/  BSSY B0, `(.L_x_543) ;  /* 0x0000003000007945 */ /* 0x000fe80003800000 */
[----:B------:R-:W-:Y:S05]  /*7010*/  @!P0 BRA `(.L_x_544) ;  /* 0x0000000000048947 */ /* 0x000fea0003800000 */
[----:B------:R-:W-:-:S04]  /*7020*/  DEPBAR.LE SB0, 0x0 ;  /* 0x000080000000791a */ /* 0x000fc80000000000 */
.L_x_544:
[----:B------:R-:W-:Y:S05]  /*7030*/  BSYNC B0 ;  /* 0x0000000000007941 */ /* 0x000fea0003800000 */
.L_x_543:
[----:B------:R-:W-:Y:S06]  /*7040*/  BAR.ARV 0xb, 0xa0 ;  /* 0x02c2800000007b1d */ /* 0x000fec0000002000 */
[----:B------:R-:W-:Y:S05]  /*7050*/  BRA `(.L_x_480) ;  /* 0x0000002800547947 */ /* 0x000fea0003800000 */
.L_x_520:
[----:B------:R-:W-:Y:S01]  /*7060*/  ULDC.64 UR4, c[0x0][0x8d8] ;  /* 0x0002360000047ab9 */ /* 0x000fe20000000a00 */
[----:B------:R-:W1:Y:S01]  /*7070*/  S2UR UR13, SR_CTAID.Z ;  /* 0x00000000000d79c3 */ /* 0x000e620000002700 */
[----:B------:R-:W-:-:S04]  /*7080*/  ISETP.NE.U32.AND P0, PT, RZ, UR4, PT ;  /* 0x00000004ff007c0c */ /* 0x000fc8000bf05070 */
[----:B------:R-:W-:-:S03]  /*7090*/  ISETP.NE.AND.EX P0, PT, RZ, UR5, PT, P0 ;  /* 0x00000005ff007c0c */ /* 0x000fc6000bf05300 */
[----:B------:R-:W2:Y:S10]  /*70a0*/  S2UR UR20, SR_CTAID.Y ;  /* 0x00000000001479c3 */ /* 0x000eb40000002600 */
[----:B------:R-:W-:Y:S05]  /*70b0*/  @!P0 BRA `(.L_x_545) ;  /* 0x00000000001c8947 */ /* 0x000fea0003800000 */
[----:B------:R-:W-:Y:S02]  /*70c0*/  ULDC.64 UR4, c[0x0][0x8d8] ;  /* 0x0002360000047ab9 */ /* 0x000fe40000000a00 */
[----:B-1----:R-:W-:-:S06]  /*70d0*/  UIMAD.WIDE UR4, UR13, 0x4, UR4 ;  /* 0x000000040d0478a5 */ /* 0x002fcc000f8e0204 */
[----:B------:R-:W-:Y:S02]  /*70e0*/  IMAD.U32 R2, RZ, RZ, UR4 ;  /* 0x00000004ff027e24 */ /* 0x000fe4000f8e00ff */
[----:B------:R-:W-:-:S05]  /*70f0*/  IMAD.U32 R3, RZ, RZ, UR5 ;  /* 0x00000005ff037e24 */ /* 0x000fca000f8e00ff */
[----:B------:R-:W3:Y:S02]  /*7100*/  LDG.E R2, desc[UR46][R2.64] ;  /* 0x0000002e02027981 */ /* 0x000ee4000c1e1900 */
[----:B---3--:R-:W-:Y:S01]  /*7110*/  R2UR UR4, R2 ;  /* 0x00000000020472ca */ /* 0x008fe200000e0000 */
[----:B------:R-:W-:-:S14]  /*7120*/  BRA `(.L_x_546) ;  /* 0x00000000003c7947 */ /* 0x000fdc0003800000 */
.L_x_545:
        /* <DEDUP_REMOVED lines=8> */
[----:B------:R-:W3:Y:S04]  /*71b0*/  LDG.E R0, desc[UR46][R2.64] ;  /* 0x0000002e02007981 */ /* 0x000ee8000c1e1900 */
[----:B------:R-:W4:Y:S01]  /*71c0*/  LDG.E R4, desc[UR46][R2.64+0x4] ;  /* 0x0000042e02047981 */ /* 0x000f22000c1e1900 */
[----:B---3--:R-:W-:Y:S02]  /*71d0*/  R2UR UR4, R0 ;  /* 0x00000000000472ca */ /* 0x008fe400000e0000 */
[----:B----4-:R-:W-:-:S13]  /*71e0*/  R2UR UR5, R4 ;  /* 0x00000000040572ca */ /* 0x010fda00000e0000 */
[----:B------:R-:W-:Y:S01]  /*71f0*/  UIADD3 UR4, -UR4, UR5, URZ ;  /* 0x0000000504047290 */ /* 0x000fe2000fffe13f */
[----:B------:R-:W-:Y:S11]  /*7200*/  BRA `(.L_x_546) ;  /* 0x0000000000047947 */ /* 0x000ff60003800000 */
.L_x_547:
[----:B------:R-:W-:-:S05]  /*7210*/  ULDC UR4, c[0x0][0x8bc] ;  /* 0x00022f0000047ab9 */ /* 0x000fca0000000800 */
.L_x_546:
[----:B------:R-:W3:Y:S01]  /*7220*/  S2UR UR8, SR_CTAID.X ;  /* 0x00000000000879c3 */ /* 0x000ee20000002500 */
[----:B------:R-:W-:Y:S02]  /*7230*/  IMAD.MOV.U32 R9, RZ, RZ, 0x1 ;  /* 0x00000001ff097424 */ /* 0x000fe400078e00ff */
[----:B------:R-:W-:Y:S01]  /*7240*/  IMAD.MOV.U32 R0, RZ, RZ, RZ ;  /* 0x000000ffff007224 */ /* 0x000fe200078e00ff */
[----:B---3--:R-:W-:-:S04]  /*7250*/  USHF.L.U32 UR8, UR8, 0x7, URZ ;  /* 0x0000000708087899 */ /* 0x008fc8000800063f */
[----:B------:R-:W-:-:S04]  /*7260*/  UISETP.GE.AND UP0, UPT, UR8, UR4, UPT ;  /* 0x000000040800728c */ /* 0x000fc8000bf06270 */
[----:B-1----:R-:W-:-:S06]  /*7270*/  USEL UR13, UR13, 0xffffffff, !UP0 ;  /* 0xffffffff0d0d7887 */ /* 0x002fcc000c000000 */
[----:B------:R-:W-:-:S13]  /*7280*/  ISETP.LE.AND P0, PT, RZ, UR13, PT ;  /* 0x0000000dff007c0c */ /* 0x000fda000bf03270 */
[----:B------:R-:W-:Y:S05]  /*7290*/  @!P0 BRA `(.L_x_548) ;  /* 0x0000002400308947 */ /* 0x000fea0003800000 */
[----:B------:R-:W-:Y:S01]  /*72a0*/  ULDC.64 UR14, c[0x0][0x770] ;  /* 0x0001dc00000e7ab9 */ /* 0x000fe20000000a00 */
[----:B------:R-:W-:Y:S01]  /*72b0*/  ULDC.64 UR4, c[0x0][0x778] ;  /* 0x0001de0000047ab9 */ /* 0x000fe20000000a00 */
[----:B------:R-:W-:Y:S01]  /*72c0*/  UISETP.NE.U32.AND UP1, UPT, UR14, URZ, UPT ;  /* 0x0000003f0e00728c */ /* 0x000fe2000bf25070 */
[----:B------:R-:W-:Y:S01]  /*72d0*/  ULDC.64 UR6, c[0x0][0x770] ;  /* 0x0001dc0000067ab9 */ /* 0x000fe20000000a00 */
[----:B------:R-:W-:Y:S02]  /*72e0*/  UISETP.NE.U32.AND UP0, UPT, UR4, URZ, UPT ;  /* 0x0000003f0400728c */ /* 0x000fe4000bf05070 */
[----:B------:R-:W-:Y:S02]  /*72f0*/  UISETP.NE.AND.EX UP1, UPT, UR15, URZ, UPT, UP1 ;  /* 0x0000003f0f00728c */ /* 0x000fe4000bf25310 */
[----:B------:R-:W-:Y:S02]  /*7300*/  UIMAD.WIDE UR6, UR13, 0x4, UR6 ;  /* 0x000000040d0678a5 */ /* 0x000fe4000f8e0206 */
[----:B------:R-:W-:-:S02]  /*7310*/  UISETP.NE.AND.EX UP0, UPT, UR5, URZ, UPT, UP0 ;  /* 0x0000003f0500728c */ /* 0x000fc4000bf05300 */
[----:B------:R-:W-:Y:S01]  /*7320*/  PLOP3.LUT P0, PT, PT, PT, UP1, 0x80, 0x0 ;  /* 0x000000000000781c */ /* 0x000fe20003f0f018 */
[----:B------:R-:W-:Y:S01]  /*7330*/  ULDC.64 UR10, c[0x0][0x780] ;  /* 0x0001e000000a7ab9 */ /* 0x000fe20000000a00 */
[----:B------:R-:W-:Y:S02]  /*7340*/  IMAD.U32 R2, RZ, RZ, UR6 ;  /* 0x00000006ff027e24 */ /* 0x000fe4000f8e00ff */
[----:B------:R-:W-:Y:S01]  /*7350*/  IMAD.U32 R3, RZ, RZ, UR7 ;  /* 0x00000007ff037e24 */ /* 0x000fe2000f8e00ff */
[----:B------:R-:W-:-:S04]  /*7360*/  UISETP.NE.U32.AND UP2, UPT, UR10, URZ, UPT ;  /* 0x0000003f0a00728c */ /* 0x000fc8000bf45070 */
[----:B------:R-:W-:Y:S01]  /*7370*/  UISETP.NE.AND.EX UP2, UPT, UR11, URZ, UPT, UP2 ;  /* 0x0000003f0b00728c */ /* 0x000fe2000bf45320 */
[----:B------:R-:W-:-:S03]  /*7380*/  @UP0 ULDC.64 UR4, c[0x0][0x778] ;  /* 0x0001de0000040ab9 */ /* 0x000fc60000000a00 */
[----:B------:R1:W3:Y:S01]  /*7390*/  @P0 LDG.E R6, desc[UR46][R2.64] ;  /* 0x0000002e02060981 */ /* 0x0002e2000c1e1900 */
[----:B------:R-:W-:Y:S01]  /*73a0*/  @UP0 UIMAD.WIDE UR4, UR13, 0x4, UR4 ;  /* 0x000000040d0408a5 */ /* 0x000fe2000f8e0204 */
[----:B------:R-:W-:Y:S02]  /*73b0*/  PLOP3.LUT P1, PT, PT, PT, UP0, 0x80, 0x0 ;  /* 0x000000000000781c */ /* 0x000fe40003f2f008 */
[----:B------:R-:W-:-:S03]  /*73c0*/  PLOP3.LUT P2, PT, PT, PT, UP2, 0x80, 0x0 ;  /* 0x000000000000781c */ /* 0x000fc60003f4f028 */
[----:B-1----:R-:W-:Y:S02]  /*73d0*/  IMAD.U32 R2, RZ, RZ, UR4 ;  /* 0x00000004ff027e24 */ /* 0x002fe4000f8e00ff */
[----:B------:R-:W-:Y:S01]  /*73e0*/  IMAD.U32 R3, RZ, RZ, UR5 ;  /* 0x00000005ff037e24 */ /* 0x000fe2000f8e00ff */
[----:B------:R-:W-:Y:S02]  /*73f0*/  @UP2 ULDC.64 UR4, c[0x0][0x780] ;  /* 0x0001e00000042ab9 */ /* 0x000fe40000000a00 */
[----:B------:R-:W-:-:S03]  /*7400*/  @UP2 UIMAD.WIDE UR4, UR13, 0x4, UR4 ;  /* 0x000000040d0428a5 */ /* 0x000fc6000f8e0204 */
[----:B------:R1:W4:Y:S03]  /*7410*/  @P1 LDG.E R4, desc[UR46][R2.64] ;  /* 0x0000002e02041981 */ /* 0x000326000c1e1900 */
[----:B-1----:R-:W-:Y:S02]  /*7420*/  IMAD.U32 R2, RZ, RZ, UR4 ;  /* 0x00000004ff027e24 */ /* 0x002fe4000f8e00ff */
[----:B------:R-:W-:-:S05]  /*7430*/  IMAD.U32 R3, RZ, RZ, UR5 ;  /* 0x00000005ff037e24 */ /* 0x000fca000f8e00ff */
[----:B------:R1:W2:Y:S02]  /*7440*/  @P2 LDG.E R5, desc[UR46][R2.64] ;  /* 0x0000002e02052981 */ /* 0x0002a4000c1e1900 */
[----:B-1----:R-:W-:Y:S02]  /*7450*/  IMAD.U32 R2, RZ, RZ, UR6 ;  /* 0x00000006ff027e24 */ /* 0x002fe4000f8e00ff */
[----:B------:R-:W-:-:S05]  /*7460*/  IMAD.U32 R3, RZ, RZ, UR7 ;  /* 0x00000007ff037e24 */ /* 0x000fca000f8e00ff */
[----:B------:R1:W5:Y:S01]  /*7470*/  @P0 LDG.E R0, desc[UR46][R2.64] ;  /* 0x0000002e02000981 */ /* 0x000362000c1e1900 */
[----:B------:R-:W-:Y:S01]  /*7480*/  UMOV UR11, URZ ;  /* 0x0000003f000b7c82 */ /* 0x000fe20008000000 */
[----:B---3--:R-:W-:-:S13]  /*7490*/  @P0 R2UR UR4, R6 ;  /* 0x00000000060402ca */ /* 0x008fda00000e0000 */
[----:B------:R-:W-:-:S04]  /*74a0*/  @UP1 ULEA UR4, UR13, UR4, 0x6 ;  /* 0x000000040d041291 */ /* 0x000fc8000f8e303f */
[----:B------:R-:W-:Y:S01]  /*74b0*/  @UP1 USHF.R.S32.HI UR5, URZ, 0x1f, UR4 ;  /* 0x0000001f3f051899 */ /* 0x000fe20008011404 */
[----:B----4-:R-:W-:Y:S02]  /*74c0*/  @P1 R2UR UR11, R4 ;  /* 0x00000000040b12ca */ /* 0x010fe400000e0000 */
[----:B------:R-:W-:Y:S01]  /*74d0*/  PLOP3.LUT P1, PT, PT, PT, UP1, 0x80, 0x0 ;  /* 0x000000000000781c */ /* 0x000fe20003f2f018 */
[----:B------:R-:W-:-:S03]  /*74e0*/  @UP1 ULEA.HI UR4, UR5, UR4, URZ, 0x6 ;  /* 0x0000000405041291 */ /* 0x000fc6000f8f303f */
[----:B------:R-:W-:Y:S01]  /*74f0*/  ULDC UR5, c[0x0][0x280] ;  /* 0x0000a00000057ab9 */ /* 0x000fe20000000800 */
[----:B--2---:R-:W-:Y:S01]  /*7500*/  @P2 R2UR UR5, R5 ;  /* 0x00000000050522ca */ /* 0x004fe200000e0000 */
[----:B-1----:R-:W-:-:S14]  /*7510*/  @P2 BRA `(.L_x_549) ;  /* 0x0000000000202947 */ /* 0x002fdc0003800000 */
[----:B------:R-:W-:Y:S05]  /*7520*/  @!P0 BRA `(.L_x_549) ;  /* 0x00000000001c8947 */ /* 0x000fea0003800000 */
[----:B------:R-:W-:Y:S02]  /*7530*/  IMAD.U32 R2, RZ, RZ, UR6 ;  /* 0x00000006ff027e24 */ /* 0x000fe4000f8e00ff */
[----:B------:R-:W-:-:S05]  /*7540*/  IMAD.U32 R3, RZ, RZ, UR7 ;  /* 0x00000007ff037e24 */ /* 0x000fca000f8e00ff */
[----:B------:R-:W2:Y:S04]  /*7550*/  LDG.E R4, desc[UR46][R2.64] ;  /* 0x0000002e02047981 */ /* 0x000ea8000c1e1900 */
[----:B------:R-:W3:Y:S01]  /*7560*/  LDG.E R5, desc[UR46][R2.64+0x4] ;  /* 0x0000042e02057981 */ /* 0x000ee2000c1e1900 */
[----:B--2---:R-:W-:Y:S02]  /*7570*/  R2UR UR6, R4 ;  /* 0x00000000040672ca */ /* 0x004fe400000e0000 */
[----:B---3--:R-:W-:-:S13]  /*7580*/  R2UR UR5, R5 ;  /* 0x00000000050572ca */ /* 0x008fda00000e0000 */
[----:B------:R-:W-:-:S12]  /*7590*/  UIADD3 UR5, -UR6, UR5, URZ ;  /* 0x0000000506057290 */ /* 0x000fd8000fffe13f */
.L_x_549:
[----:B------:R-:W-:Y:S02]  /*75a0*/  UISETP.GE.AND UP2, UPT, UR5, 0x1, UPT ;  /* 0x000000010500788c */ /* 0x000fe4000bf46270 */
[----:B------:R-:W-:Y:S01]  /*75b0*/  @UP1 ULOP3.LUT UR4, UR4, 0xffffffc0, URZ, 0xc0, !UPT ;  /* 0xffffffc004041892 */ /* 0x000fe2000f8ec03f */
[----:B------:R-:W-:Y:S01]  /*75c0*/  UMOV UR43, URZ ;  /* 0x0000003f002b7c82 */ /* 0x000fe20008000000 */
[----:B------:R-:W-:Y:S02]  /*75d0*/  UMOV UR6, URZ ;  /* 0x0000003f00067c82 */ /* 0x000fe40008000000 */
[----:B------:R-:W-:Y:S01]  /*75e0*/  PLOP3.LUT P0, PT, PT, PT, UP2, 0x80, 0x0 ;  /* 0x000000000000781c */ /* 0x000fe20003f0f028 */
[----:B------:R-:W-:Y:S01]  /*75f0*/  @UP1 USHF.R.S32.HI UR9, URZ, 0x1f, UR4 ;  /* 0x0000001f3f091899 */ /* 0x000fe20008011404 */
[----:B-----5:R-:W-:Y:S01]  /*7600*/  @P1 R2UR UR43, R0 ;  /* 0x00000000002b12ca */ /* 0x020fe200000e0000 */
[----:B------:R-:W-:Y:S01]  /*7610*/  UMOV UR7, URZ ;  /* 0x0000003f00077c82 */ /* 0x000fe20008000000 */
[----:B------:R-:W-:Y:S01]  /*7620*/  @UP1 UMOV UR6, UR4 ;  /* 0x0000000400061c82 */ /* 0x000fe20008000000 */
[----:B------:R-:W-:-:S03]  /*7630*/  IMAD.MOV.U32 R0, RZ, RZ, RZ ;  /* 0x000000ffff007224 */ /* 0x000fc600078e00ff */
[----:B------:R-:W-:-:S05]  /*7640*/  @UP1 UMOV UR7, UR9 ;  /* 0x0000000900071c82 */ /* 0x000fca0008000000 */
[----:B------:R-:W-:Y:S05]  /*7650*/  @!P0 BRA `(.L_x_548) ;  /* 0x0000002000408947 */ /* 0x000fea0003800000 */
[----:B------:R-:W-:Y:S01]  /*7660*/  USHF.R.S32.HI UR10, URZ, 0x1f, UR20 ;  /* 0x0000001f3f0a7899 */ /* 0x000fe20008011414 */
[----:B------:R-:W-:Y:S01]  /*7670*/  BSSY B0, `(.L_x_548) ;  /* 0x000020e000007945 */ /* 0x000fe20003800000 */
[----:B------:R-:W-:Y:S01]  /*7680*/  ULDC.64 UR16, c[0x0][0x718] ;  /* 0x0001c60000107ab9 */ /* 0x000fe20000000a00 */
[----:B------:R-:W-:Y:S01]  /*7690*/  UISETP.NE.U32.AND UP1, UPT, UR14, URZ, UPT ;  /* 0x0000003f0e00728c */ /* 0x000fe2000bf25070 */
[----:B------:R-:W-:Y:S01]  /*76a0*/  IMAD.MOV.U32 R0, RZ, RZ, RZ ;  /* 0x000000ffff007224 */ /* 0x000fe200078e00ff */
[----:B------:R-:W-:Y:S02]  /*76b0*/  UIMAD UR4, UR10, UR16, URZ ;  /* 0x000000100a0472a4 */ /* 0x000fe4000f8e023f */
[----:B------:R-:W-:Y:S02]  /*76c0*/  UISETP.NE.AND.EX UP1, UPT, UR15, URZ, UPT, UP1 ;  /* 0x0000003f0f00728c */ /* 0x000fe4000bf25310 */
[----:B------:R-:W-:Y:S02]  /*76d0*/  UIMAD UR9, UR20, UR17, UR4 ;  /* 0x00000011140972a4 */ /* 0x000fe4000f8e0204 */
[----:B------:R-:W-:Y:S01]  /*76e0*/  USHF.R.S32.HI UR4, URZ, 0x1f, UR13 ;  /* 0x0000001f3f047899 */ /* 0x000fe2000801140d */
[----:B------:R-:W-:Y:S01]  /*76f0*/  UMOV UR14, UR6 ;  /* 0x00000006000e7c82 */ /* 0x000fe20008000000 */
[----:B------:R-:W-:-:S02]  /*7700*/  UMOV UR15, UR7 ;  /* 0x00000007000f7c82 */ /* 0x000fc40008000000 */
[----:B------:R-:W-:Y:S02]  /*7710*/  USEL UR4, UR4, URZ, !UP1 ;  /* 0x0000003f04047287 */ /* 0x000fe4000c800000 */
[----:B------:R-:W-:Y:S02]  /*7720*/  UIMAD.WIDE.U32 UR6, UR20, UR16, UR14 ;  /* 0x00000010140672a5 */ /* 0x000fe4000f8e000e */
[----:B------:R-:W-:Y:S01]  /*7730*/  USEL UR21, UR13, URZ, !UP1 ;  /* 0x0000003f0d157287 */ /* 0x000fe2000c800000 */
[----:B------:R-:W-:Y:S01]  /*7740*/  ULDC.64 UR16, c[0x0][0x720] ;  /* 0x0001c80000107ab9 */ /* 0x000fe20000000a00 */
[----:B------:R-:W-:Y:S02]  /*7750*/  UIADD3 UR7, UR7, UR9, URZ ;  /* 0x0000000907077290 */ /* 0x000fe4000fffe03f */
[----:B------:R-:W-:Y:S01]  /*7760*/  UIMAD UR9, UR4, UR16, URZ ;  /* 0x00000010040972a4 */ /* 0x000fe2000f8e023f */
[----:B------:R-:W-:Y:S01]  /*7770*/  ULDC.64 UR22, c[0x0][0x730] ;  /* 0x0001cc0000167ab9 */ /* 0x000fe20000000a00 */
[----:B------:R-:W-:-:S02]  /*7780*/  ELECT P0, URZ, PT ;  /* 0x00000000003f782f */ /* 0x000fc40003800000 */
[----:B------:R-:W-:Y:S02]  /*7790*/  UIMAD UR9, UR17, UR21, UR9 ;  /* 0x00000015110972a4 */ /* 0x000fe4000f8e0209 */
[----:B------:R-:W-:Y:S02]  /*77a0*/  UIMAD.WIDE.U32 UR16, UR16, UR21, UR6 ;  /* 0x00000015101072a5 */ /* 0x000fe4000f8e0006 */
[----:B------:R-:W-:Y:S01]  /*77b0*/  UIMAD.WIDE.U32 UR18, UR20, UR22, UR14 ;  /* 0x00000016141272a5 */ /* 0x000fe2000f8e000e */
[----:B------:R-:W-:Y:S02]  /*77c0*/  ULDC UR6, c[0x0][0x2e8] ;  /* 0x0000ba0000067ab9 */ /* 0x000fe40000000800 */
[----:B------:R-:W-:Y:S01]  /*77d0*/  ULDC.64 UR14, c[0x0][0x700] ;  /* 0x0001c000000e7ab9 */ /* 0x000fe20000000a00 */
[----:B------:R-:W-:Y:S02]  /*77e0*/  UISETP.NE.AND UP1, UPT, UR6, 0x1, UPT ;  /* 0x000000010600788c */ /* 0x000fe4000bf25270 */
[----:B------:R-:W-:-:S02]  /*77f0*/  UIMAD UR10, UR10, UR22, URZ ;  /* 0x000000160a0a72a4 */ /* 0x000fc4000f8e023f */
[----:B------:R-:W-:Y:S02]  /*7800*/  UIADD3 UR9, UR17, UR9, URZ ;  /* 0x0000000911097290 */ /* 0x000fe4000fffe03f */
[----:B------:R-:W-:Y:S02]  /*7810*/  ULEA UR14, UP2, UR16, UR14, 0x2 ;  /* 0x0000000e100e7291 */ /* 0x000fe4000f84103f */
[----:B------:R-:W-:Y:S02]  /*7820*/  UIMAD UR10, UR20, UR23, UR10 ;  /* 0x00000017140a72a4 */ /* 0x000fe4000f8e020a */
[----:B------:R-:W-:Y:S01]  /*7830*/  ULEA.HI.X UR15, UR16, UR15, UR9, 0x2, UP2 ;  /* 0x0000000f100f7291 */ /* 0x000fe200090f1409 */
[----:B------:R-:W-:Y:S02]  /*7840*/  ULDC.64 UR22, c[0x0][0x738] ;  /* 0x0001ce0000167ab9 */ /* 0x000fe40000000a00 */
[----:B------:R-:W-:Y:S01]  /*7850*/  @UP1 ULDC UR16, c[0x0][0x2ec] ;  /* 0x0000bb0000101ab9 */ /* 0x000fe20000000800 */
[----:B------:R-:W-:-:S02]  /*7860*/  UIADD3 UR7, UR19, UR10, URZ ;  /* 0x0000000a13077290 */ /* 0x000fc4000fffe03f */
[----:B------:R-:W-:Y:S02]  /*7870*/  UIMAD UR4, UR4, UR22, URZ ;  /* 0x00000016040472a4 */ /* 0x000fe4000f8e023f */
[----:B------:R-:W-:Y:S02]  /*7880*/  UIMAD.WIDE.U32 UR16, UR20, UR16, URZ ;  /* 0x00000010141072a5 */ /* 0x000fe4000f8e003f */
[----:B------:R-:W-:Y:S01]  /*7890*/  UIADD3 UR11, UR8, UR11, URZ ;  /* 0x0000000b080b7290 */ /* 0x000fe2000fffe03f */
[----:B------:R-:W-:Y:S02]  /*78a0*/  UMOV UR6, UR18 ;  /* 0x0000001200067c82 */ /* 0x000fe40008000000 */
[----:B------:R-:W-:Y:S01]  /*78b0*/  @UP1 ULDC UR8, c[0x0][0x2f0] ;  /* 0x0000bc0000081ab9 */ /* 0x000fe20000000800 */
[----:B------:R-:W-:Y:S01]  /*78c0*/  UMOV UR12, UR20 ;  /* 0x00000014000c7c82 */ /* 0x000fe20008000000 */
[----:B------:R-:W-:Y:S02]  /*78d0*/  UIMAD UR4, UR23, UR21, UR4 ;  /* 0x00000015170472a4 */ /* 0x000fe4000f8e0204 */
[----:B------:R-:W-:-:S02]  /*78e0*/  UIMAD.WIDE.U32 UR6, UR22, UR21, UR6 ;  /* 0x00000015160672a5 */ /* 0x000fc4000f8e0006 */
[----:B------:R-:W-:Y:S02]  /*78f0*/  USEL UR13, UR13, URZ, !UP0 ;  /* 0x0000003f0d0d7287 */ /* 0x000fe4000c000000 */
[----:B------:R-:W-:Y:S01]  /*7900*/  @UP1 USHF.R.U32.HI UR12, URZ, UR8, UR17 ;  /* 0x000000083f0c1299 */ /* 0x000fe20008011611 */
[----:B------:R-:W-:Y:S11]  /*7910*/  @!P0 BRA `(.L_x_550) ;  /* 0x0000001c008c8947 */ /* 0x000ff60003800000 */
[----:B------:R-:W1:Y:S01]  /*7920*/  S2R R3, SR_CgaCtaId ;  /* 0x0000000000037919 */ /* 0x000e620000008800 */
[----:B------:R-:W-:Y:S01]  /*7930*/  MOV R0, 0x400 ;  /* 0x0000040000007802 */ /* 0x000fe20000000f00 */
[----:B------:R-:W-:-:S03]  /*7940*/  IMAD.MOV.U32 R2, RZ, RZ, 0x1 ;  /* 0x00000001ff027424 */ /* 0x000fc600078e00ff */
[----:B-1----:R-:W-:Y:S02]  /*7950*/  LEA R0, R3, R0, 0x18 ;  /* 0x0000000003007211 */ /* 0x002fe400078ec0ff */
[----:B------:R-:W-:-:S04]  /*7960*/  SHF.L.U32 R3, R2, 0x1f, RZ ;  /* 0x0000001f02037819 */ /* 0x000fc800000006ff */
[----:B------:R-:W1:Y:S02]  /*7970*/  SYNCS.PHASECHK.TRANS64.TRYWAIT P0, [R0+URZ+0x26820], R3 ;  /* 0x02682003000075a7 */ /* 0x000e64000800017f */
[----:B-1----:R-:W-:Y:S05]  /*7980*/  @!P0 BRA `(.L_x_551) ;  /* 0x0000002000748947 */ /* 0x002fea0003800000 */
.L_x_579:
[----:B------:R-:W2:Y:S01]  /*7990*/  S2R R2, SR_TID.X ;  /* 0x0000000000027919 */ /* 0x000ea20000002100 */
[----:B------:R-:W-:Y:S02]  /*79a0*/  IMAD.U32 R8, RZ, RZ, UR7 ;  /* 0x00000007ff087e24 */ /* 0x000fe4000f8e00ff */
[----:B------:R-:W-:Y:S02]  /*79b0*/  IMAD.MOV.U32 R9, RZ, RZ, 0x1 ;  /* 0x00000001ff097424 */ /* 0x000fe400078e00ff */
[----:B------:R-:W-:Y:S01]  /*79c0*/  VIADD R8, R8, UR4 ;  /* 0x0000000408087c36 */ /* 0x000fe20008000000 */
        /* <DEDUP_REMOVED lines=9> */
.L_x_552:
[----:B------:R-:W2:Y:S01]  /*7a60*/  LDC.64 R6, c[0x0][0x198] ;  /* 0x00006600ff067b82 */ /* 0x000ea20000000a00 */
        /* <DEDUP_REMOVED lines=19> */
[----:B------:R-:W-:-:S02]  /*7ba0*/  UIADD3 UR16, UR8, 0x14000, URZ ;  /* 0x0001400008107890 */ /* 0x000fc4000fffe03f */
[----:B------:R-:W-:Y:S01]  /*7bb0*/  UIADD3 UR36, UR8, 0x1e000, URZ ;  /* 0x0001e00008247890 */ /* 0x000fe2000fffe03f */
[----:B--2---:R-:W-:Y:S01]  /*7bc0*/  IMAD.MOV.U32 R10, RZ, RZ, R6 ;  /* 0x000000ffff0a7224 */ /* 0x004fe200078e0006 */
[----:B------:R-:W-:Y:S01]  /*7bd0*/  UMOV UR25, UR41 ;  /* 0x0000002900197c82 */ /* 0x000fe20008000000 */
[----:B------:R-:W-:Y:S01]  /*7be0*/  IMAD.MOV.U32 R11, RZ, RZ, R7 ;  /* 0x000000ffff0b7224 */ /* 0x000fe200078e0007 */
[----:B------:R-:W-:Y:S01]  /*7bf0*/  UMOV UR17, UR41 ;  /* 0x0000002900117c82 */ /* 0x000fe20008000000 */
[----:B------:R-:W-:Y:S01]  /*7c00*/  UMOV UR37, UR41 ;  /* 0x0000002900257c82 */ /* 0x000fe20008000000 */
[----:B------:R-:W-:Y:S01]  /*7c10*/  IADD3 R2, P1, R10, 0x2f0, RZ ;  /* 0x000002f00a027810 */ /* 0x000fe20007f3e0ff */
[----:B------:R-:W-:Y:S01]  /*7c20*/  UISETP.GE.AND UP0, UPT, UR5, 0x41, UPT ;  /* 0x000000410500788c */ /* 0x000fe2000bf06270 */
[----:B------:R-:W-:Y:S02]  /*7c30*/  UMOV UR10, UR42 ;  /* 0x0000002a000a7c82 */ /* 0x000fe40008000000 */
[----:B------:R-:W-:Y:S01]  /*7c40*/  R2UR UR30, R2 ;  /* 0x00000000021e72ca */ /* 0x000fe200000e0000 */
[----:B------:R-:W-:Y:S01]  /*7c50*/  UIADD3 UR56, UR8, 0x4000, URZ ;  /* 0x0000400008387890 */ /* 0x000fe2000fffe03f */
[----:B------:R-:W-:Y:S01]  /*7c60*/  IADD3 R2, P2, R10, 0x3f0, RZ ;  /* 0x000003f00a027810 */ /* 0x000fe20007f5e0ff */
[----:B------:R-:W-:Y:S01]  /*7c70*/  UIADD3 UR48, UR8, 0x5000, URZ ;  /* 0x0000500008307890 */ /* 0x000fe2000fffe03f */
[----:B------:R-:W-:-:S02]  /*7c80*/  UMOV UR58, 0x40 ;  /* 0x00000040003a7882 */ /* 0x000fc40000000000 */
[----:B------:R-:W-:Y:S01]  /*7c90*/  R2UR UR22, R2 ;  /* 0x00000000021672ca */ /* 0x000fe200000e0000 */
[--C-:B------:R-:W-:Y:S01]  /*7ca0*/  IMAD.X R2, RZ, RZ, R11.reuse, P1 ;  /* 0x000000ffff027224 */ /* 0x100fe200008e060b */
[----:B------:R-:W-:Y:S01]  /*7cb0*/  UMOV UR59, UR11 ;  /* 0x0000000b003b7c82 */ /* 0x000fe20008000000 */
[----:B------:R-:W-:Y:S01]  /*7cc0*/  UMOV UR60, UR12 ;  /* 0x0000000c003c7c82 */ /* 0x000fe20008000000 */
[----:B------:R-:W-:Y:S01]  /*7cd0*/  UMOV UR61, UR13 ;  /* 0x0000000d003d7c82 */ /* 0x000fe20008000000 */
[----:B------:R-:W-:Y:S01]  /*7ce0*/  UMOV UR50, 0x50 ;  /* 0x0000005000327882 */ /* 0x000fe20000000000 */
[----:B------:R-:W-:Y:S01]  /*7cf0*/  R2UR UR31, R2 ;  /* 0x00000000021f72ca */ /* 0x000fe200000e0000 */
[----:B------:R-:W-:Y:S01]  /*7d00*/  IMAD.X R2, RZ, RZ, R11, P2 ;  /* 0x000000ffff027224 */ /* 0x000fe200010e060b */
[----:B------:R-:W-:Y:S01]  /*7d10*/  UMOV UR51, UR11 ;  /* 0x0000000b00337c82 */ /* 0x000fe20008000000 */
[----:B------:R-:W-:Y:S01]  /*7d20*/  UMOV UR52, UR12 ;  /* 0x0000000c00347c82 */ /* 0x000fe20008000000 */
[----:B------:R-:W-:-:S02]  /*7d30*/  UMOV UR53, UR13 ;  /* 0x0000000d00357c82 */ /* 0x000fc40008000000 */
[----:B------:R-:W-:Y:S02]  /*7d40*/  R2UR UR23, R2 ;  /* 0x00000000021772ca */ /* 0x000fe400000e0000 */
[----:B------:R-:W-:Y:S02]  /*7d50*/  IADD3 R2, P1, R10, 0xf0, RZ ;  /* 0x000000f00a027810 */ /* 0x000fe40007f3e0ff */
[----:B------:R-:W-:Y:S02]  /*7d60*/  MOV R12, UR22 ;  /* 0x00000016000c7c02 */ /* 0x000fe40008000f00 */
[----:B------:R-:W-:Y:S01]  /*7d70*/  R2UR UR32, R2 ;  /* 0x00000000022072ca */ /* 0x000fe200000e0000 */
[----:B-1----:R-:W-:Y:S01]  /*7d80*/  IMAD.X R3, RZ, RZ, R11, P1 ;  /* 0x000000ffff037224 */ /* 0x002fe200008e060b */
[----:B------:R-:W-:Y:S01]  /*7d90*/  R2UR UR22, R12 ;  /* 0x000000000c1672ca */ /* 0x000fe200000e0000 */
[----:B------:R-:W-:Y:S01]  /*7da0*/  IMAD.MOV.U32 R12, RZ, RZ, RZ ;  /* 0x000000ffff0c7224 */ /* 0x000fe200078e00ff */
[----:B------:R-:W-:-:S02]  /*7db0*/  PLOP3.LUT P1, PT, PT, PT, UP0, 0x80, 0x0 ;  /* 0x000000000000781c */ /* 0x000fc40003f2f008 */
        /* <DEDUP_REMOVED lines=8> */
[----:B-1----:R-:W-:Y:S01]  /*7e40*/  UMOV UR40, 0x0 ;  /* 0x0000000000287882 */ /* 0x002fe20000000000 */
[----:B------:R-:W-:Y:S01]  /*7e50*/  UMOV UR41, 0x10000000 ;  /* 0x1000000000297882 */ /* 0x000fe20000000000 */
[----:B--2---:R-:W-:Y:S01]  /*7e60*/  UIADD3 UR24, UR8, 0x2000, URZ ;  /* 0x0000200008187890 */ /* 0x004fe2000fffe03f */
[----:B----4-:R-:W-:Y:S01]  /*7e70*/  IMAD.MOV.U32 R5, RZ, RZ, RZ ;  /* 0x000000ffff057224 */ /* 0x010fe200078e00ff */
[----:B------:R-:W-:Y:S01]  /*7e80*/  UMOV UR27, UR11 ;  /* 0x0000000b001b7c82 */ /* 0x000fe20008000000 */
[----:B------:R-:W-:Y:S01]  /*7e90*/  UMOV UR28, UR12 ;  /* 0x0000000c001c7c82 */ /* 0x000fe20008000000 */
[----:B------:R-:W-:Y:S01]  /*7ea0*/  UMOV UR29, UR13 ;  /* 0x0000000d001d7c82 */ /* 0x000fe20008000000 */
[----:B---3--:R-:W-:-:S02]  /*7eb0*/  UIADD3 UR9, UR8, 0x26800, URZ ;  /* 0x0002680008097890 */ /* 0x008fc4000fffe03f */
[----:B------:R-:W-:Y:S02]  /*7ec0*/  UIADD3 UR16, UR8, 0x1000, URZ ;  /* 0x0000100008107890 */ /* 0x000fe4000fffe03f */
[----:B------:R-:W-:Y:S01]  /*7ed0*/  UIADD3 UR32, UR8, 0x3000, URZ ;  /* 0x0000300008207890 */ /* 0x000fe2000fffe03f */
[----:B------:R-:W-:Y:S01]  /*7ee0*/  UMOV UR18, 0x10 ;  /* 0x0000001000127882 */ /* 0x000fe20000000000 */
[----:B------:R-:W-:Y:S01]  /*7ef0*/  UMOV UR19, UR11 ;  /* 0x0000000b00137c82 */ /* 0x000fe20008000000 */
[----:B------:R-:W-:Y:S01]  /*7f00*/  UMOV UR20, UR12 ;  /* 0x0000000c00147c82 */ /* 0x000fe20008000000 */
[----:B------:R-:W-:Y:S01]  /*7f10*/  UMOV UR21, UR13 ;  /* 0x0000000d00157c82 */ /* 0x000fe20008000000 */
[----:B------:R-:W-:Y:S01]  /*7f20*/  UMOV UR17, UR9 ;  /* 0x0000000900117c82 */ /* 0x000fe20008000000 */
[----:B------:R1:W-:Y:S01]  /*7f30*/  UTMALDG.4D [UR8], [UR30], desc[UR40] ;  /* 0x000028081e0075b4 */ /* 0x0003e20008019000 */
[----:B------:R-:W-:Y:S01]  /*7f40*/  UMOV UR25, UR9 ;  /* 0x0000000900197c82 */ /* 0x000fe20008000000 */
[----:B------:R-:W-:Y:S01]  /*7f50*/  UMOV UR34, 0x30 ;  /* 0x0000003000227882 */ /* 0x000fe20000000000 */
[----:B------:R-:W-:Y:S01]  /*7f60*/  UMOV UR35, UR11 ;  /* 0x0000000b00237c82 */ /* 0x000fe20008000000 */
[----:B------:R-:W-:Y:S01]  /*7f70*/  UMOV UR36, UR12 ;  /* 0x0000000c00247c82 */ /* 0x000fe20008000000 */
[----:B------:R-:W-:Y:S01]  /*7f80*/  UMOV UR37, UR13 ;  /* 0x0000000d00257c82 */ /* 0x000fe20008000000 */
[----:B------:R-:W-:Y:S01]  /*7f90*/  UMOV UR33, UR9 ;  /* 0x0000000900217c82 */ /* 0x000fe20008000000 */
[----:B------:R-:W-:Y:S01]  /*7fa0*/  UMOV UR57, UR9 ;  /* 0x0000000900397c82 */ /* 0x000fe20008000000 */
[----:B------:R2:W-:Y:S01]  /*7fb0*/  UTMALDG.4D [UR16], [UR30], desc[UR40] ;  /* 0x000028101e0075b4 */ /* 0x0005e20008019000 */
[----:B------:R-:W-:Y:S01]  /*7fc0*/  UMOV UR49, UR9 ;  /* 0x0000000900317c82 */ /* 0x000fe20008000000 */
[----:B------:R3:W-:Y:S01]  /*7fd0*/  UTMALDG.4D [UR24], [UR30], desc[UR40] ;  /* 0x000028181e0075b4 */ /* 0x0007e20008019000 */
[----:B------:R4:W-:Y:S01]  /*7fe0*/  UTMALDG.4D [UR32], [UR30], desc[UR40] ;  /* 0x000028201e0075b4 */ /* 0x0009e20008019000 */
[----:B-1----:R-:W-:Y:S01]  /*7ff0*/  UMOV UR10, 0x40 ;  /* 0x00000040000a7882 */ /* 0x002fe20000000000 */
[----:B------:R1:W-:Y:S01]  /*8000*/  UTMALDG.4D [UR56], [UR30], desc[UR40] ;  /* 0x000028381e0075b4 */ /* 0x0003e20008019000 */
[----:B--2---:R-:W-:-:S02]  /*8010*/  R2UR UR21, R13 ;  /* 0x000000000d1572ca */ /* 0x004fc400000e0000 */
[----:B------:R-:W-:Y:S01]  /*8020*/  R2UR UR20, R14 ;  /* 0x000000000e1472ca */ /* 0x000fe200000e0000 */
[----:B------:R1:W-:Y:S01]  /*8030*/  UTMALDG.4D [UR48], [UR30], desc[UR40] ;  /* 0x000028301e0075b4 */ /* 0x0003e20008019000 */
[----:B---3--:R-:W-:Y:S01]  /*8040*/  UIADD3 UR24, UR8, 0x6000, URZ ;  /* 0x0000600008187890 */ /* 0x008fe2000fffe03f */
[----:B------:R-:W-:Y:S01]  /*8050*/  UMOV UR26, UR42 ;  /* 0x0000002a001a7c82 */ /* 0x000fe20008000000 */
[----:B----4-:R-:W-:-:S07]  /*8060*/  UIADD3 UR32, UR8, 0x8000, URZ ;  /* 0x0000800008207890 */ /* 0x010fce000fffe03f */
[----:B------:R1:W-:Y:S01]  /*8070*/  UTMALDG.4D [UR24], [UR22], desc[UR40] ;  /* 0x00002818160075b4 */ /* 0x0003e20008019000 */
[----:B------:R-:W-:Y:S01]  /*8080*/  UIADD3 UR8, UR8, 0xa000, URZ ;  /* 0x0000a00008087890 */ /* 0x000fe2000fffe03f */
[----:B------:R-:W-:Y:S02]  /*8090*/  UMOV UR34, 0x20 ;  /* 0x0000002000227882 */ /* 0x000fe40000000000 */
[----:B------:R1:W-:Y:S06]  /*80a0*/  UTMALDG.4D [UR32], [UR22], desc[UR40] ;  /* 0x00002820160075b4 */ /* 0x0003ec0008019000 */
[----:B------:R1:W-:Y:S02]  /*80b0*/  UTMALDG.4D [UR8], [UR22], desc[UR40] ;  /* 0x00002808160075b4 */ /* 0x0003e40008019000 */
[----:B-1----:R-:W-:Y:S05]  /*80c0*/  @!P1 BRA `(.L_x_553) ;  /* 0x0000001000a89947 */ /* 0x002fea0003800000 */
[----:B------:R-:W-:Y:S01]  /*80d0*/  UIADD3 UR8, UR5, 0x3f, URZ ;  /* 0x0000003f05087890 */ /* 0x000fe2000fffe03f */
[----:B------:R-:W1:Y:S01]  /*80e0*/  S2R R15, SR_TID.X ;  /* 0x00000000000f7919 */ /* 0x000e620000002100 */
[----:B------:R-:W-:Y:S02]  /*80f0*/  IMAD.MOV.U32 R9, RZ, RZ, 0x1 ;  /* 0x00000001ff097424 */ /* 0x000fe400078e00ff */
[----:B------:R-:W-:Y:S01]  /*8100*/  USHF.R.S32.HI UR9, URZ, 0x1f, UR8 ;  /* 0x0000001f3f097899 */ /* 0x000fe20008011408 */
[----:B------:R-:W-:Y:S02]  /*8110*/  IMAD.MOV.U32 R12, RZ, RZ, RZ ;  /* 0x000000ffff0c7224 */ /* 0x000fe400078e00ff */
[----:B------:R-:W-:Y:S01]  /*8120*/  IMAD.MOV.U32 R5, RZ, RZ, RZ ;  /* 0x000000ffff057224 */ /* 0x000fe200078e00ff */
[----:B------:R-:W-:Y:S01]  /*8130*/  ULEA.HI UR9, UR9, UR8, URZ, 0x6 ;  /* 0x0000000809097291 */ /* 0x000fe2000f8f303f */
[----:B------:R-:W-:-:S03]  /*8140*/  IMAD.MOV.U32 R17, RZ, RZ, RZ ;  /* 0x000000ffff117224 */ /* 0x000fc600078e00ff */
[----:B------:R-:W-:-:S04]  /*8150*/  ULEA.HI.SX32 UR9, UR9, 0xffffffff, 0x1a ;  /* 0xffffffff09097891 */ /* 0x000fc8000f8fd23f */
[----:B------:R-:W-:-:S04]  /*8160*/  UISETP.LT.AND UP0, UPT, UR9, 0x1, UPT ;  /* 0x000000010900788c */ /* 0x000fc8000bf01270 */
[----:B------:R-:W-:Y:S02]  /*8170*/  USEL UR8, UR9, 0x1, !UP0 ;  /* 0x0000000109087887 */ /* 0x000fe4000c000000 */
[----:B------:R-:W-:-:S04]  /*8180*/  UISETP.GE.AND UP0, UPT, UR5, 0x81, UPT ;  /* 0x000000810500788c */ /* 0x000fc8000bf06270 */
[----:B------:R-:W-:Y:S02]  /*8190*/  IMAD.U32 R13, RZ, RZ, UR8 ;  /* 0x00000008ff0d7e24 */ /* 0x000fe4000f8e00ff */
[----:B------:R-:W-:-:S03]  /*81a0*/  PLOP3.LUT P1, PT, PT, PT, UP0, 0x80, 0x0 ;  /* 0x000000000000781c */ /* 0x000fc60003f2f008 */
[----:B------:R-:W-:Y:S02]  /*81b0*/  LOP3.LUT R13, R13, 0x1, RZ, 0xc0, !PT ;  /* 0x000000010d0d7812 */ /* 0x000fe400078ec0ff */
[----:B-1----:R-:W-:-:S08]  /*81c0*/  LOP3.LUT R16, R15, 0x1f, RZ, 0xc0, !PT ;  /* 0x0000001f0f107812 */ /* 0x002fd000078ec0ff */
[----:B------:R-:W-:Y:S05]  /*81d0*/  @!P1 BRA `(.L_x_554) ;  /* 0x0000000800f49947 */ /* 0x000fea0003800000 */
[----:B------:R-:W-:Y:S01]  /*81e0*/  R2UR UR9, R13 ;  /* 0x000000000d0972ca */ /* 0x000fe200000e0000 */
[----:B------:R-:W-:Y:S02]  /*81f0*/  IMAD.MOV.U32 R17, RZ, RZ, RZ ;  /* 0x000000ffff117224 */ /* 0x000fe400078e00ff */
[----:B------:R-:W-:-:S10]  /*8200*/  IMAD.MOV.U32 R9, RZ, RZ, 0x1 ;  /* 0x00000001ff097424 */ /* 0x000fd400078e00ff */
[----:B------:R-:W-:-:S06]  /*8210*/  UIADD3 UR8, UR8, -UR9, URZ ;  /* 0x8000000908087290 */ /* 0x000fcc000fffe03f */
[----:B------:R-:W-:-:S07]  /*8220*/  IMAD.U32 R18, RZ, RZ, UR8 ;  /* 0x00000008ff127e24 */ /* 0x000fce000f8e00ff */
.L_x_563:
[----:B------:R-:W-:-:S04]  /*8230*/  SHF.L.U32 R21, R9, 0x1f, RZ ;  /* 0x0000001f09157819 */ /* 0x000fc800000006ff */
[----:B-1----:R-:W1:Y:S02]  /*8240*/  SYNCS.PHASECHK.TRANS64.TRYWAIT P1, [R0+URZ+0x26840], R21 ;  /* 0x02684015000075a7 */ /* 0x002e64000802017f */
[----:B-12---:R-:W-:Y:S05]  /*8250*/  @!P1 BRA `(.L_x_555) ;  /* 0x0000001800549947 */ /* 0x006fea0003800000 */
.L_x_580:
[----:B------:R-:W-:Y:S05]  /*8260*/  @P0 BRA `(.L_x_556) ;  /* 0x0000000000140947 */ /* 0x000fea0003800000 */
[----:B------:R-:W-:Y:S01]  /*8270*/  ISETP.NE.AND P1, PT, R16, RZ, PT ;  /* 0x000000ff1000720c */ /* 0x000fe20003f25270 */
[----:B------:R-:W-:-:S04]  /*8280*/  IMAD.MOV.U32 R3, RZ, RZ, 0x3100 ;  /* 0x00003100ff037424 */ /* 0x000fc800078e00ff */
[----:B------:R2:W-:Y:S08]  /*8290*/  SYNCS.ARRIVE.TRANS64 RZ, [R0+URZ+0x26830], R3 ;  /* 0x0268300300ff79a7 */ /* 0x0005f0000800003f */
[----:B------:R-:W-:Y:S05]  /*82a0*/  @!P1 BRA `(.L_x_556) ;  /* 0x0000000000049947 */ /* 0x000fea0003800000 */
[----:B------:R-:W-:Y:S01]  /*82b0*/  BPT.TRAP 0x1 ;  /* 0x000000040000795c */ /* 0x000fe20000300000 */
.L_x_556:
        /* <DEDUP_REMOVED lines=18> */
[----:B------:R-:W-:Y:S02]  /*83e0*/  UIADD3 UR19, UR19, UR43, URZ ;  /* 0x0000002b13137290 */ /* 0x000fe4000fffe03f */
[----:B------:R-:W-:Y:S01]  /*83f0*/  UIADD3 UR24, UR30, 0x1a000, URZ ;  /* 0x0001a0001e187890 */ /* 0x000fe2000fffe03f */
[----:B--2---:R-:W-:Y:S01]  /*8400*/  LEA R3, P2, R2, R14, 0x2 ;  /* 0x0000000e02037211 */ /* 0x004fe200078410ff */
[----:B------:R-:W-:Y:S01]  /*8410*/  UIADD3 UR30, UR30, 0x1e200, URZ ;  /* 0x0001e2001e1e7890 */ /* 0x000fe2000fffe03f */
[----:B------:R-:W-:Y:S02]  /*8420*/  UMOV UR33, UR17 ;  /* 0x0000001100217c82 */ /* 0x000fe40008000000 */
[----:B------:R-:W-:Y:S01]  /*8430*/  R2UR UR40, R3 ;  /* 0x00000000032872ca */ /* 0x000fe200000e0000 */
[----:B------:R-:W-:Y:S01]  /*8440*/  UMOV UR35, UR19 ;  /* 0x0000001300237c82 */ /* 0x000fe20008000000 */
[----:B------:R-:W-:Y:S01]  /*8450*/  LEA.HI.X.SX32 R3, R19, R8, 0x1, P1 ;  /* 0x0000000813037211 */ /* 0x000fe200008f0eff */
[----:B------:R-:W-:Y:S01]  /*8460*/  UMOV UR29, UR21 ;  /* 0x00000015001d7c82 */ /* 0x000fe20008000000 */
[----:B------:R-:W-:Y:S01]  /*8470*/  IADD3 R4, P1, R10, 0x1f0, RZ ;  /* 0x000001f00a047810 */ /* 0x000fe20007f3e0ff */
[----:B------:R-:W-:Y:S01]  /*8480*/  UMOV UR25, UR17 ;  /* 0x0000001100197c82 */ /* 0x000fe20008000000 */
[----:B------:R-:W-:Y:S01]  /*8490*/  LEA.HI.X R2, R2, R15, R3, 0x2, P2 ;  /* 0x0000000f02027211 */ /* 0x000fe200010f1403 */
[----:B------:R-:W-:Y:S01]  /*84a0*/  UMOV UR27, UR19 ;  /* 0x00000013001b7c82 */ /* 0x000fe20008000000 */
[----:B------:R-:W-:Y:S01]  /*84b0*/  R2UR UR8, R4 ;  /* 0x00000000040872ca */ /* 0x000fe200000e0000 */
[----:B------:R-:W-:Y:S01]  /*84c0*/  IMAD.X R5, RZ, RZ, R11, P1 ;  /* 0x000000ffff057224 */ /* 0x000fe200008e060b */
[----:B------:R-:W-:Y:S01]  /*84d0*/  R2UR UR41, R2 ;  /* 0x00000000022972ca */ /* 0x000fe200000e0000 */
[----:B------:R-:W-:Y:S01]  /*84e0*/  UMOV UR10, 0x10 ;  /* 0x00000010000a7882 */ /* 0x000fe20000000000 */
[----:B------:R-:W-:-:S02]  /*84f0*/  UMOV UR31, UR17 ;  /* 0x00000011001f7c82 */ /* 0x000fc40008000000 */
[----:B------:R-:W-:-:S13]  /*8500*/  R2UR UR9, R5 ;  /* 0x00000000050972ca */ /* 0x000fda00000e0000 */
[----:B------:R2:W-:Y:S01]  /*8510*/  UTMALDG.4D [UR16], [UR8], desc[UR22] ;  /* 0x00001610080075b4 */ /* 0x0005e20008019000 */
[----:B------:R2:W-:Y:S01]  /*8520*/  UTMALDG.4D [UR32], [UR8], desc[UR22] ;  /* 0x00001620080075b4 */ /* 0x0005e20008019000 */
[----:B------:R2:W-:Y:S01]  /*8530*/  UTMALDG.4D [UR24], [UR8], desc[UR22] ;  /* 0x00001618080075b4 */ /* 0x0005e20008019000 */
[----:B------:R2:W-:Y:S01]  /*8540*/  UBLKCP.S.G [UR30], [UR40], UR10 ;  /* 0x0000001e280073ba */ /* 0x0005e2000800020a */
[----:B------:R-:W3:Y:S02]  /*8550*/  SYNCS.PHASECHK.TRANS64.TRYWAIT P1, [R0+URZ+0x26828], R21 ;  /* 0x02682815000075a7 */ /* 0x000ee4000802017f */
[----:B--23--:R-:W-:Y:S05]  /*8560*/  @!P1 BRA `(.L_x_557) ;  /* 0x0000001400a49947 */ /* 0x00cfea0003800000 */
.L_x_581:
[----:B------:R-:W-:Y:S05]  /*8570*/  @P0 BRA `(.L_x_558) ;  /* 0x0000000000140947 */ /* 0x000fea0003800000 */
[----:B------:R-:W-:Y:S01]  /*8580*/  ISETP.NE.AND P1, PT, R16, RZ, PT ;  /* 0x000000ff1000720c */ /* 0x000fe20003f25270 */
[----:B------:R-:W-:-:S04]  /*8590*/  IMAD.MOV.U32 R3, RZ, RZ, 0x3100 ;  /* 0x00003100ff037424 */ /* 0x000fc800078e00ff */
[----:B------:R3:W-:Y:S08]  /*85a0*/  SYNCS.ARRIVE.TRANS64 RZ, [R0+URZ+0x26818], R3 ;  /* 0x0268180300ff79a7 */ /* 0x0007f0000800003f */
[----:B------:R-:W-:Y:S05]  /*85b0*/  @!P1 BRA `(.L_x_558) ;  /* 0x0000000000049947 */ /* 0x000fea0003800000 */
[----:B------:R-:W-:Y:S01]  /*85c0*/  BPT.TRAP 0x1 ;  /* 0x000000040000795c */ /* 0x000fe20000300000 */
.L_x_558:
[----:B------:R-:W-:Y:S01]  /*85d0*/  VIADD R19, R19, 0x40 ;  /* 0x0000004013137836 */ /* 0x000fe20000000000 */
[----:B------:R-:W-:Y:S01]  /*85e0*/  IADD3 R2, P1, R10, 0xf0, RZ ;  /* 0x000000f00a027810 */ /* 0x000fe20007f3e0ff */
[----:B------:R-:W-:Y:S01]  /*85f0*/  UMOV UR30, 0x0 ;  /* 0x00000000001e7882 */ /* 0x000fe20000000000 */
[----:B------:R-:W-:Y:S01]  /*8600*/  R2UR UR16, R0 ;  /* 0x00000000001072ca */ /* 0x000fe200000e0000 */
[C---:B------:R-:W-:Y:S01]  /*8610*/  VIADD R20, R19.reuse, UR43 ;  /* 0x0000002b13147c36 */ /* 0x040fe20008000000 */
[----:B------:R-:W-:Y:S01]  /*8620*/  R2UR UR8, R19 ;  /* 0x00000000130872ca */ /* 0x000fe200000e0000 */
[----:B---3--:R-:W-:Y:S01]  /*8630*/  IMAD.X R3, RZ, RZ, R11, P1 ;  /* 0x000000ffff037224 */ /* 0x008fe200008e060b */
        /* <DEDUP_REMOVED lines=13> */
[----:B------:R-:W-:Y:S02]  /*8710*/  UIADD3 UR16, UR16, 0x17000, URZ ;  /* 0x0001700010107890 */ /* 0x000fe4000fffe03f */
[----:B------:R-:W-:Y:S01]  /*8720*/  UIMAD.WIDE UR8, UR8, 0x4, UR14 ;  /* 0x00000004080878a5 */ /* 0x000fe2000f8e020e */
[----:B------:R3:W-:Y:S01]  /*8730*/  UTMALDG.4D [UR32], [UR22], desc[UR30] ;  /* 0x00001e20160075b4 */ /* 0x0007e20008019000 */
[----:B------:R-:W-:Y:S01]  /*8740*/  UMOV UR29, UR21 ;  /* 0x00000015001d7c82 */ /* 0x000fe20008000000 */
[----:B------:R-:W-:Y:S01]  /*8750*/  UMOV UR25, UR33 ;  /* 0x0000002100197c82 */ /* 0x000fe20008000000 */
[----:B------:R-:W-:Y:S01]  /*8760*/  UMOV UR27, UR35 ;  /* 0x00000023001b7c82 */ /* 0x000fe20008000000 */
[----:B------:R-:W-:Y:S01]  /*8770*/  UMOV UR18, 0x40 ;  /* 0x0000004000127882 */ /* 0x000fe20000000000 */
[----:B------:R-:W-:Y:S01]  /*8780*/  UMOV UR17, UR33 ;  /* 0x0000002100117c82 */ /* 0x000fe20008000000 */
[----:B------:R-:W-:Y:S01]  /*8790*/  UMOV UR19, UR35 ;  /* 0x0000002300137c82 */ /* 0x000fe20008000000 */
[----:B------:R-:W-:Y:S01]  /*87a0*/  UMOV UR41, UR33 ;  /* 0x0000002100297c82 */ /* 0x000fe20008000000 */
[----:B------:R3:W-:Y:S01]  /*87b0*/  UTMALDG.4D [UR24], [UR22], desc[UR30] ;  /* 0x00001e18160075b4 */ /* 0x0007e20008019000 */
[----:B------:R-:W-:Y:S01]  /*87c0*/  UMOV UR10, 0x10 ;  /* 0x00000010000a7882 */ /* 0x000fe20000000000 */
[----:B------:R3:W-:Y:S01]  /*87d0*/  UTMALDG.4D [UR16], [UR22], desc[UR30] ;  /* 0x00001e10160075b4 */ /* 0x0007e20008019000 */
[----:B------:R3:W-:Y:S01]  /*87e0*/  UBLKCP.S.G [UR40], [UR8], UR10 ;  /* 0x00000028080073ba */ /* 0x0007e2000800020a */
[----:B------:R-:W4:Y:S02]  /*87f0*/  SYNCS.PHASECHK.TRANS64.TRYWAIT P1, [R0+URZ+0x26848], R21 ;  /* 0x02684815000075a7 */ /* 0x000f24000802017f */
[----:B---34-:R-:W-:Y:S05]  /*8800*/  @!P1 BRA `(.L_x_559) ;  /* 0x0000001400109947 */ /* 0x018fea0003800000 */
.L_x_582:
[----:B-123--:R-:W-:Y:S01]  /*8810*/  SHF.R.S32.HI R21, RZ, 0x1f, R19 ;  /* 0x0000001fff157819 */ /* 0x00efe20000011413 */
[----:B------:R-:W-:Y:S06]  /*8820*/  @P0 BRA `(.L_x_560) ;  /* 0x00000000001c0947 */ /* 0x000fec0003800000 */
[----:B------:R-:W-:-:S04]  /*8830*/  IMAD.MOV.U32 R16, RZ, RZ, 0x3100 ;  /* 0x00003100ff107424 */ /* 0x000fc800078e00ff */
[----:B------:R1:W-:Y:S02]  /*8840*/  SYNCS.ARRIVE.TRANS64 RZ, [R0+URZ+0x26838], R16 ;  /* 0x0268381000ff79a7 */ /* 0x0003e4000800003f */
[----:B-1----:R-:W1:Y:S02]  /*8850*/  S2R R16, SR_TID.X ;  /* 0x0000000000107919 */ /* 0x002e640000002100 */
[----:B-1----:R-:W-:-:S04]  /*8860*/  LOP3.LUT R16, R16, 0x1f, RZ, 0xc0, !PT ;  /* 0x0000001f10107812 */ /* 0x002fc800078ec0ff */
[----:B------:R-:W-:-:S13]  /*8870*/  ISETP.NE.AND P1, PT, R16, RZ, PT ;  /* 0x000000ff1000720c */ /* 0x000fda0003f25270 */
[----:B------:R-:W-:Y:S05]  /*8880*/  @!P1 BRA `(.L_x_560) ;  /* 0x0000000000049947 */ /* 0x000fea0003800000 */
[----:B------:R-:W-:Y:S01]  /*8890*/  BPT.TRAP 0x1 ;  /* 0x000000040000795c */ /* 0x000fe20000300000 */
.L_x_560:
[----:B------:R-:W-:Y:S01]  /*88a0*/  IADD3 R19, P1, R19, UR6, RZ ;  /* 0x0000000613137c10 */ /* 0x000fe2000ff3e0ff */
[----:B------:R-:W-:Y:S01]  /*88b0*/  UMOV UR22, 0x0 ;  /* 0x0000000000167882 */ /* 0x000fe20000000000 */
[----:B------:R-:W-:Y:S01]  /*88c0*/  R2UR UR30, R0 ;  /* 0x00000000001e72ca */ /* 0x000fe200000e0000 */
[----:B------:R-:W-:Y:S01]  /*88d0*/  UMOV UR23, 0x14f00000 ;  /* 0x14f0000000177882 */ /* 0x000fe20000000000 */
[----:B------:R-:W-:Y:S01]  /*88e0*/  R2UR UR8, R4 ;  /* 0x00000000040872ca */ /* 0x000fe200000e0000 */
[----:B------:R-:W-:Y:S01]  /*88f0*/  IMAD.X R4, R21, 0x1, R8, P1 ;  /* 0x0000000115047824 */ /* 0x000fe200008e0608 */
[C---:B------:R-:W-:Y:S01]  /*8900*/  LEA R14, P1, R19.reuse, R14, 0x2 ;  /* 0x0000000e130e7211 */ /* 0x040fe200078210ff */
[----:B------:R-:W-:Y:S01]  /*8910*/  UMOV UR34, URZ ;  /* 0x0000003f00227c82 */ /* 0x000fe20008000000 */
[----:B------:R-:W-:Y:S01]  /*8920*/  R2UR UR35, R20 ;  /* 0x00000000142372ca */ /* 0x000fe200000e0000 */
[----:B------:R-:W-:Y:S01]  /*8930*/  UMOV UR36, UR20 ;  /* 0x0000001400247c82 */ /* 0x000fe20008000000 */
[----:B------:R-:W-:Y:S01]  /*8940*/  LEA.HI.X R15, R19, R15, R4, 0x2, P1 ;  /* 0x0000000f130f7211 */ /* 0x000fe200008f1404 */
[----:B------:R-:W-:Y:S01]  /*8950*/  UMOV UR37, UR21 ;  /* 0x0000001500257c82 */ /* 0x000fe20008000000 */
[----:B------:R-:W-:Y:S01]  /*8960*/  R2UR UR9, R5 ;  /* 0x00000000050972ca */ /* 0x000fe200000e0000 */
[----:B------:R-:W-:Y:S01]  /*8970*/  UMOV UR26, 0x20 ;  /* 0x00000020001a7882 */ /* 0x000fe20000000000 */
[----:B------:R-:W-:Y:S01]  /*8980*/  R2UR UR40, R14 ;  /* 0x000000000e2872ca */ /* 0x000fe200000e0000 */
[----:B------:R-:W-:Y:S01]  /*8990*/  UIADD3 UR32, UR30, 0x1b000, URZ ;  /* 0x0001b0001e207890 */ /* 0x000fe2000fffe03f */
[----:B------:R-:W-:Y:S01]  /*89a0*/  R2UR UR41, R15 ;  /* 0x000000000f2972ca */ /* 0x000fe200000e0000 */
[----:B------:R-:W-:Y:S01]  /*89b0*/  UIADD3 UR33, UR30, 0x26838, URZ ;  /* 0x000268381e217890 */ /* 0x000fe2000fffe03f */
[----:B------:R-:W-:Y:S01]  /*89c0*/  LOP3.LUT R9, R9, 0x1, RZ, 0x3c, !PT ;  /* 0x0000000109097812 */ /* 0x000fe200078e3cff */
[----:B------:R-:W-:-:S02]  /*89d0*/  UIADD3 UR24, UR30, 0x1c000, URZ ;  /* 0x0001c0001e187890 */ /* 0x000fc4000fffe03f */
[----:B------:R-:W-:Y:S01]  /*89e0*/  UIADD3 UR16, UR30, 0x1d000, URZ ;  /* 0x0001d0001e107890 */ /* 0x000fe2000fffe03f */
[----:B------:R-:W-:Y:S01]  /*89f0*/  SHF.L.U32 R5, R9, 0x1f, RZ ;  /* 0x0000001f09057819 */ /* 0x000fe200000006ff */
[----:B------:R-:W-:Y:S01]  /*8a00*/  UIADD3 UR30, UR30, 0x1e300, URZ ;  /* 0x0001e3001e1e7890 */ /* 0x000fe2000fffe03f */
[----:B------:R-:W-:Y:S01]  /*8a10*/  UMOV UR28, UR20 ;  /* 0x00000014001c7c82 */ /* 0x000fe20008000000 */
        /* <DEDUP_REMOVED lines=12> */
[----:B------:R-:W2:Y:S02]  /*8ae0*/  SYNCS.PHASECHK.TRANS64.TRYWAIT P1, [R0+URZ+0x26820], R5 ;  /* 0x02682005000075a7 */ /* 0x000ea4000802017f */
[----:B-12---:R-:W-:Y:S05]  /*8af0*/  @!P1 BRA `(.L_x_561) ;  /* 0x0000001000689947 */ /* 0x006fea0003800000 */
.L_x_584:
[----:B------:R-:W-:Y:S05]  /*8b00*/  @P0 BRA `(.L_x_562) ;  /* 0x0000000000140947 */ /* 0x000fea0003800000 */
[----:B------:R-:W-:Y:S01]  /*8b10*/  ISETP.NE.AND P1, PT, R16, RZ, PT ;  /* 0x000000ff1000720c */ /* 0x000fe20003f25270 */
[----:B-1----:R-:W-:-:S04]  /*8b20*/  IMAD.MOV.U32 R5, RZ, RZ, 0x3100 ;  /* 0x00003100ff057424 */ /* 0x002fc800078e00ff */
[----:B------:R2:W-:Y:S08]  /*8b30*/  SYNCS.ARRIVE.TRANS64 RZ, [R0+URZ+0x26810], R5 ;  /* 0x0268100500ff79a7 */ /* 0x0005f0000800003f */
[----:B------:R-:W-:Y:S05]  /*8b40*/  @!P1 BRA `(.L_x_562) ;  /* 0x0000000000049947 */ /* 0x000fea0003800000 */
[----:B------:R-:W-:Y:S01]  /*8b50*/  BPT.TRAP 0x1 ;  /* 0x000000040000795c */ /* 0x000fe20000300000 */
.L_x_562:
        /* <DEDUP_REMOVED lines=18> */
[----:B------:R-:W-:Y:S02]  /*8c80*/  UIADD3 UR35, UR40, UR43, URZ ;  /* 0x0000002b28237290 */ /* 0x000fe4000fffe03f */
[----:B------:R-:W-:Y:S02]  /*8c90*/  UIADD3 UR24, UR16, 0x13000, URZ ;  /* 0x0001300010187890 */ /* 0x000fe4000fffe03f */
[----:B------:R-:W-:-:S02]  /*8ca0*/  UIADD3 UR44, UR16, 0x1e000, URZ ;  /* 0x0001e000102c7890 */ /* 0x000fc4000fffe03f */
        /* <DEDUP_REMOVED lines=13> */
[----:B------:R3:W-:Y:S02]  /*8d80*/  UBLKCP.S.G [UR44], [UR8], UR39 ;  /* 0x0000002c080073ba */ /* 0x0007e40008000227 */
[----:B---3--:R-:W-:Y:S05]  /*8d90*/  @P1 BRA `(.L_x_563) ;  /* 0xfffffff400241947 */ /* 0x008fea000383ffff */
[----:B-12---:R-:W-:-:S07]  /*8da0*/  IMAD.U32 R5, RZ, RZ, UR40 ;  /* 0x00000028ff057e24 */ /* 0x006fce000f8e00ff */
.L_x_554:
[----:B------:R-:W-:-:S13]  /*8db0*/  ISETP.NE.AND P1, PT, R13, RZ, PT ;  /* 0x000000ff0d00720c */ /* 0x000fda0003f25270 */
[----:B------:R-:W-:Y:S05]  /*8dc0*/  @!P1 BRA `(.L_x_553) ;  /* 0x0000000400689947 */ /* 0x000fea0003800000 */
[----:B------:R-:W-:-:S04]  /*8dd0*/  SHF.L.U32 R7, R9, 0x1f, RZ ;  /* 0x0000001f09077819 */ /* 0x000fc800000006ff */
[----:B------:R-:W1:Y:S02]  /*8de0*/  SYNCS.PHASECHK.TRANS64.TRYWAIT P1, [R0+URZ+0x26840], R7 ;  /* 0x02684007000075a7 */ /* 0x000e64000802017f */
[----:B-1----:R-:W-:Y:S05]  /*8df0*/  @!P1 BRA `(.L_x_564) ;  /* 0x0000000c00c09947 */ /* 0x002fea0003800000 */
.L_x_585:
[----:B------:R-:W-:Y:S05]  /*8e00*/  @P0 BRA `(.L_x_565) ;  /* 0x0000000000140947 */ /* 0x000fea0003800000 */
[----:B------:R-:W-:Y:S01]  /*8e10*/  ISETP.NE.AND P1, PT, R16, RZ, PT ;  /* 0x000000ff1000720c */ /* 0x000fe20003f25270 */
[----:B------:R-:W-:-:S04]  /*8e20*/  IMAD.MOV.U32 R5, RZ, RZ, 0x3100 ;  /* 0x00003100ff057424 */ /* 0x000fc800078e00ff */
[----:B------:R2:W-:Y:S08]  /*8e30*/  SYNCS.ARRIVE.TRANS64 RZ, [R0+URZ+0x26830], R5 ;  /* 0x0268300500ff79a7 */ /* 0x0005f0000800003f */
[----:B------:R-:W-:Y:S05]  /*8e40*/  @!P1 BRA `(.L_x_565) ;  /* 0x0000000000049947 */ /* 0x000fea0003800000 */
[----:B------:R-:W-:Y:S01]  /*8e50*/  BPT.TRAP 0x1 ;  /* 0x000000040000795c */ /* 0x000fe20000300000 */
.L_x_565:
[----:B--2---:R-:W2:Y:S01]  /*8e60*/  LDC.64 R4, c[0x0][0x728] ;  /* 0x0001ca00ff047b82 */ /* 0x004ea20000000a00 */
        /* <DEDUP_REMOVED lines=31> */
[----:B------:R-:W-:Y:S01]  /*9060*/  UMOV UR41, UR33 ;  /* 0x0000002100297c82 */ /* 0x000fe20008000000 */
[----:B------:R-:W-:-:S02]  /*9070*/  UMOV UR10, 0x10 ;  /* 0x00000010000a7882 */ /* 0x000fc40000000000 */
[----:B------:R-:W-:-:S13]  /*9080*/  R2UR UR9, R4 ;  /* 0x00000000040972ca */ /* 0x000fda00000e0000 */
[----:B------:R2:W-:Y:S01]  /*9090*/  UTMALDG.4D [UR32], [UR8], desc[UR22] ;  /* 0x00001620080075b4 */ /* 0x0005e20008019000 */
[----:B------:R2:W-:Y:S01]  /*90a0*/  UTMALDG.4D [UR24], [UR8], desc[UR22] ;  /* 0x00001618080075b4 */ /* 0x0005e20008019000 */
[----:B------:R2:W-:Y:S01]  /*90b0*/  UTMALDG.4D [UR16], [UR8], desc[UR22] ;  /* 0x00001610080075b4 */ /* 0x0005e20008019000 */
[----:B------:R2:W-:Y:S01]  /*90c0*/  UBLKCP.S.G [UR40], [UR30], UR10 ;  /* 0x000000281e0073ba */ /* 0x0005e2000800020a */
[----:B------:R-:W3:Y:S02]  /*90d0*/  SYNCS.PHASECHK.TRANS64.TRYWAIT P1, [R0+URZ+0x26828], R7 ;  /* 0x02682807000075a7 */ /* 0x000ee4000802017f */
[----:B--23--:R-:W-:Y:S05]  /*90e0*/  @!P1 BRA `(.L_x_566) ;  /* 0x0000000c00189947 */ /* 0x00cfea0003800000 */
.L_x_586:
[----:B------:R-:W-:Y:S05]  /*90f0*/  @P0 BRA `(.L_x_567) ;  /* 0x0000000000140947 */ /* 0x000fea0003800000 */
[----:B------:R-:W-:Y:S01]  /*9100*/  ISETP.NE.AND P0, PT, R16, RZ, PT ;  /* 0x000000ff1000720c */ /* 0x000fe20003f05270 */
[----:B------:R-:W-:-:S04]  /*9110*/  IMAD.MOV.U32 R5, RZ, RZ, 0x3100 ;  /* 0x00003100ff057424 */ /* 0x000fc800078e00ff */
[----:B------:R3:W-:Y:S08]  /*9120*/  SYNCS.ARRIVE.TRANS64 RZ, [R0+URZ+0x26818], R5 ;  /* 0x0268180500ff79a7 */ /* 0x0007f0000800003f */
[----:B------:R-:W-:Y:S05]  /*9130*/  @!P0 BRA `(.L_x_567) ;  /* 0x0000000000048947 */ /* 0x000fea0003800000 */
[----:B------:R-:W-:Y:S01]  /*9140*/  BPT.TRAP 0x1 ;  /* 0x000000040000795c */ /* 0x000fe20000300000 */
.L_x_567:
        /* <DEDUP_REMOVED lines=17> */
[----:B------:R-:W-:Y:S02]  /*9260*/  UIADD3 UR35, UR10, UR43, URZ ;  /* 0x0000002b0a237290 */ /* 0x000fe4000fffe03f */
[----:B---3--:R-:W-:Y:S01]  /*9270*/  IMAD.U32 R5, RZ, RZ, UR10 ;  /* 0x0000000aff057e24 */ /* 0x008fe2000f8e00ff */
        /* <DEDUP_REMOVED lines=13> */
[----:B------:R3:W-:Y:S02]  /*9350*/  UBLKCP.S.G [UR40], [UR8], UR39 ;  /* 0x00000028080073ba */ /* 0x0007e40008000227 */
[----:B---3--:R-:W-:Y:S01]  /*9360*/  NOP ;  /* 0x0000000000007918 */ /* 0x008fe20000000000 */
.L_x_553:
[----:B------:R-:W3:Y:S01]  /*9370*/  S2R R2, SR_TID.X ;  /* 0x0000000000027919 */ /* 0x000ee20000002100 */
[----:B------:R-:W-:Y:S01]  /*9380*/  IMAD R3, R12, 0x8, R0 ;  /* 0x000000080c037824 */ /* 0x000fe200078e0200 */
[----:B---3--:R-:W-:Y:S02]  /*9390*/  LOP3.LUT R4, R2, 0x7f, RZ, 0xc0, !PT ;  /* 0x0000007f02047812 */ /* 0x008fe400078ec0ff */
[----:B------:R-:W-:Y:S02]  /*93a0*/  SHF.L.U32 R2, R9, 0x1f, RZ ;  /* 0x0000001f09027819 */ /* 0x000fe400000006ff */
[----:B------:R-:W-:Y:S02]  /*93b0*/  ISETP.NE.AND P1, PT, R4, RZ, PT ;  /* 0x000000ff0400720c */ /* 0x000fe40003f25270 */
[----:B------:R-:W3:Y:S02]  /*93c0*/  SYNCS.PHASECHK.TRANS64.TRYWAIT P0, [R3+URZ+0x26840], R2 ;  /* 0x02684002030075a7 */ /* 0x000ee4000800017f */
[----:B---3--:R-:W-:Y:S09]  /*93d0*/  @!P0 BRA `(.L_x_568) ;  /* 0x0000000800708947 */ /* 0x008ff20003800000 */
.L_x_587:
[----:B------:R-:W-:Y:S05]  /*93e0*/  @P1 BRA `(.L_x_569) ;  /* 0x0000000000181947 */ /* 0x000fea0003800000 */
[----:B------:R-:W4:Y:S01]  /*93f0*/  S2R R4, SR_TID.X ;  /* 0x0000000000047919 */ /* 0x000f220000002100 */
[----:B---3--:R-:W-:-:S04]  /*9400*/  IMAD.MOV.U32 R2, RZ, RZ, 0x3100 ;  /* 0x00003100ff027424 */ /* 0x008fc800078e00ff */
[----:B------:R3:W-:Y:S01]  /*9410*/  SYNCS.ARRIVE.TRANS64 RZ, [R3+URZ+0x26830], R2 ;  /* 0x0268300203ff79a7 */ /* 0x0007e2000800003f */
[----:B----4-:R-:W-:-:S13]  /*9420*/  LOP3.LUT P0, RZ, R4, 0x1f, RZ, 0xc0, !PT ;  /* 0x0000001f04ff7812 */ /* 0x010fda000780c0ff */
[----:B---3--:R-:W-:Y:S05]  /*9430*/  @!P0 BRA `(.L_x_569) ;  /* 0x0000000000048947 */ /* 0x008fea0003800000 */
[----:B------:R-:W-:Y:S01]  /*9440*/  BPT.TRAP 0x1 ;  /* 0x000000040000795c */ /* 0x000fe20000300000 */
.L_x_569:
[----:B------:R-:W-:Y:S01]  /*9450*/  R2UR UR35, R5 ;  /* 0x00000000052372ca */ /* 0x000fe200000e0000 */
[C-C-:B---3--:R-:W-:Y:S01]  /*9460*/  IMAD R2, R12.reuse, 0x3000, R0.reuse ;  /* 0x000030000c027824 */ /* 0x148fe200078e0200 */
[----:B------:R-:W-:Y:S01]  /*9470*/  R2UR UR33, R3 ;  /* 0x00000000032172ca */ /* 0x000fe200000e0000 */
[----:B-12---:R-:W-:Y:S01]  /*9480*/  IMAD R0, R12, 0x100, R0 ;  /* 0x000001000c007824 */ /* 0x006fe200078e0200 */
        /* <DEDUP_REMOVED lines=11> */
[----:B------:R-:W-:-:S02]  /*9540*/  UIADD3 UR35, UR35, UR43, URZ ;  /* 0x0000002b23237290 */ /* 0x000fc4000fffe03f */
[----:B------:R-:W-:Y:S02]  /*9550*/  UIADD3 UR33, UR33, 0x26830, URZ ;  /* 0x0002683021217890 */ /* 0x000fe4000fffe03f */
        /* <DEDUP_REMOVED lines=13> */
[----:B------:R-:W-:Y:S01]  /*9630*/  UMOV UR25, UR33 ;  /* 0x0000002100197c82 */ /* 0x000fe20008000000 */
[----:B------:R-:W-:Y:S01]  /*9640*/  UMOV UR27, UR35 ;  /* 0x00000023001b7c82 */ /* 0x000fe20008000000 */
[----:B------:R-:W-:Y:S01]  /*9650*/  R2UR UR23, R11 ;  /* 0x000000000b1772ca */ /* 0x000fe200000e0000 */
[----:B------:R-:W-:Y:S01]  /*9660*/  UMOV UR19, UR35 ;  /* 0x0000002300137c82 */ /* 0x000fe20008000000 */
[----:B------:R-:W-:Y:S01]  /*9670*/  UMOV UR41, UR33 ;  /* 0x0000002100297c82 */ /* 0x000fe20008000000 */
[----:B------:R-:W-:Y:S01]  /*9680*/  UMOV UR10, 0x10 ;  /* 0x00000010000a7882 */ /* 0x000fe20000000000 */
[----:B------:R-:W-:Y:S01]  /*9690*/  ISETP.NE.AND P0, PT, R0, 0x2, PT ;  /* 0x000000020000780c */ /* 0x000fe20003f05270 */
[----:B------:R-:W-:-:S03]  /*96a0*/  ULEA.HI.X UR9, UR17, UR9, UR18, 0x2, UP0 ;  /* 0x0000000911097291 */ /* 0x000fc600080f1412 */
[----:B------:R-:W-:Y:S01]  /*96b0*/  UMOV UR18, 0x40 ;  /* 0x0000004000127882 */ /* 0x000fe20000000000 */
[----:B------:R-:W-:Y:S01]  /*96c0*/  UMOV UR17, UR33 ;  /* 0x0000002100117c82 */ /* 0x000fe20008000000 */
[----:B------:R-:W-:Y:S02]  /*96d0*/  SEL R2, RZ, 0x1, P0 ;  /* 0x00000001ff027807 */ /* 0x000fe40000000000 */
[----:B------:R-:W-:Y:S01]  /*96e0*/  SEL R0, R0, RZ, P0 ;  /* 0x000000ff00007207 */ /* 0x000fe20000000000 */
[----:B------:R1:W-:Y:S01]  /*96f0*/  UTMALDG.4D [UR32], [UR22], desc[UR30] ;  /* 0x00001e20160075b4 */ /* 0x0003e20008019000 */
[----:B------:R-:W-:Y:S01]  /*9700*/  LOP3.LUT R9, R9, R2, RZ, 0x3c, !PT ;  /* 0x0000000209097212 */ /* 0x000fe200078e3cff */
[----:B------:R1:W-:Y:S01]  /*9710*/  UTMALDG.4D [UR24], [UR22], desc[UR30] ;  /* 0x00001e18160075b4 */ /* 0x0003e20008019000 */
[----:B------:R1:W-:Y:S01]  /*9720*/  UTMALDG.4D [UR16], [UR22], desc[UR30] ;  /* 0x00001e10160075b4 */ /* 0x0003e20008019000 */
[----:B------:R1:W-:Y:S02]  /*9730*/  UBLKCP.S.G [UR40], [UR8], UR10 ;  /* 0x00000028080073ba */ /* 0x0003e4000800020a */
[----:B-1----:R-:W-:-:S02]  /*9740*/  NOP ;  /* 0x0000000000007918 */ /* 0x002fc40000000000 */
.L_x_550:
[----:B------:R-:W-:Y:S05]  /*9750*/  BSYNC B0 ;  /* 0x0000000000007941 */ /* 0x000fea0003800000 */
.L_x_548:
[----:B------:R-:W-:-:S03]  /*9760*/  UMOV UR8, 0xffffffff ;  /* 0xffffffff00087882 */ /* 0x000fc60000000000 */
[----:B------:R-:W-:Y:S05]  /*9770*/  BRA.DIV UR8, `(.L_x_570) ;  /* 0x00000006089c7947 */ /* 0x000fea000b800000 */
[----:B------:R-:W-:-:S13]  /*9780*/  ELECT P0, URZ, PT ;  /* 0x00000000003f782f */ /* 0x000fda0003800000 */
.L_x_590:
[----:B------:R-:W-:Y:S05]  /*9790*/  @!P0 BRA `(.L_x_480) ;  /* 0x0000000000848947 */ /* 0x000fea0003800000 */
[----:B------:R-:W-:-:S06]  /*97a0*/  ULOP3.LUT UR8, UR38, 0x2, URZ, 0xfc, !UPT ;  /* 0x0000000226087892 */ /* 0x000fcc000f8efc3f */
[----:B------:R-:W-:-:S05]  /*97b0*/  IMAD.U32 R2, RZ, RZ, UR8 ;  /* 0x00000008ff027e24 */ /* 0x000fca000f8e00ff */
[----:B------:R-:W-:-:S13]  /*97c0*/  ISETP.NE.AND P2, PT, R2, 0x3, PT ;  /* 0x000000030200780c */ /* 0x000fda0003f45270 */
[----:B------:R-:W-:Y:S05]  /*97d0*/  @!P2 BRA `(.L_x_571) ;  /* 0x000000000004a947 */ /* 0x000fea0003800000 */
[----:B--2---:R-:W-:Y:S01]  /*97e0*/  BPT.TRAP 0x1 ;  /* 0x000000040000795c */ /* 0x004fe20000300000 */
.L_x_571:
        /* <DEDUP_REMOVED lines=15> */
.L_x_591:
[----:B------:R-:W3:Y:S02]  /*98e0*/  SYNCS.PHASECHK.TRANS64.TRYWAIT P0, [R3+URZ], R2 ;  /* 0x00000002030075a7 */ /* 0x000ee4000800017f */
[----:B---3--:R-:W-:Y:S05]  /*98f0*/  @!P0 BRA `(.L_x_573) ;  /* 0x0000000400748947 */ /* 0x008fea0003800000 */
.L_x_592:
[----:B------:R-:W-:Y:S05]  /*9900*/  @!P2 BRA `(.L_x_574) ;  /* 0x000000000004a947 */ /* 0x000fea0003800000 */
[----:B--2---:R-:W-:Y:S01]  /*9910*/  BPT.TRAP 0x1 ;  /* 0x000000040000795c */ /* 0x004fe20000300000 */
.L_x_574:
[----:B---3--:R-:W-:-:S04]  /*9920*/  VIADD R3, R7, 0x26840 ;  /* 0x0002684007037836 */ /* 0x008fc80000000000 */
[----:B------:R-:W-:-:S04]  /*9930*/  IMAD R0, R0, 0x8, R3 ;  /* 0x0000000800007824 */ /* 0x000fc800078e0203 */
[----:B------:R-:W3:Y:S02]  /*9940*/  SYNCS.PHASECHK.TRANS64.TRYWAIT P0, [R0+URZ], R5 ;  /* 0x00000005000075a7 */ /* 0x000ee4000800017f */
[----:B---3--:R-:W-:Y:S05]  /*9950*/  @!P0 BRA `(.L_x_575) ;  /* 0x0000000400708947 */ /* 0x008fea0003800000 */
.L_x_593:
[----:B------:R-:W-:-:S07]  /*9960*/  IMAD R3, R4, 0x8, R3 ;  /* 0x0000000804037824 */ /* 0x000fce00078e0203 */
.L_x_576:
[----:B----4-:R4:W1:Y:S02]  /*9970*/  SYNCS.PHASECHK.TRANS64.TRYWAIT P0, [R3+URZ], R2 ;  /* 0x00000002030075a7 */ /* 0x010864000800017f */
[----:B-1----:R-:W-:Y:S05]  /*9980*/  @!P0 NANOSLEEP.SYNCS 0x989680 ;  /* 0x009896800000895d */ /* 0x002fea0003900000 */
[----:B------:R-:W1:Y:S02]  /*9990*/  @!P0 SYNCS.PHASECHK.TRANS64 P0, [R3+URZ], R2 ;  /* 0x00000002030085a7 */ /* 0x000e64000800007f */
[----:B-1----:R-:W-:Y:S05]  /*99a0*/  @!P0 BRA `(.L_x_576) ;  /* 0xfffffffc00f08947 */ /* 0x002fea000383ffff */
.L_x_480:
[----:B--2---:R-:W-:Y:S05]  /*99b0*/  BSYNC B6 ;  /* 0x0000000000067941 */ /* 0x004fea0003800000 */
.L_x_474:
[----:B------:R-:W-:Y:S05]  /*99c0*/  EXIT ;  /* 0x000000000000794d */ /* 0x000fea0003800000 */
.L_x_490:
[----:B------:R-:W-:Y:S02]  /*99d0*/  IMAD.MOV.U32 R13, RZ, RZ, R16 ;  /* 0x000000ffff0d7224 */ /* 0x000fe400078e0010 */
[----:B------:R-:W-:Y:S02]  /*99e0*/  IMAD.MOV.U32 R12, RZ, RZ, RZ ;  /* 0x000000ffff0c7224 */ /* 0x000fe400078e00ff */
[----:B------:R-:W-:Y:S02]  /*99f0*/  IMAD.MOV.U32 R11, RZ, RZ, 0x1f ;  /* 0x0000001fff0b7424 */ /* 0x000fe400078e00ff */
[----:B------:R-:W-:-:S07]  /*9a00*/  IMAD.MOV.U32 R15, RZ, RZ, -0x1 ;  /* 0xffffffffff0f7424 */ /* 0x000fce00078e00ff */
[----:B-1---5:R-:W-:Y:S05]  /*9a10*/  WARPSYNC.COLLECTIVE R15, `(.L_x_577) ;  /* 0x000000000f087348 */ /* 0x022fea0003c00000 */
[----:B------:R2:W3:Y:S02]  /*9a20*/  SHFL.IDX P6, R14, R13, R12, R11 ;  /* 0x0000000c0d0e7389 */ /* 0x0004e400000c000b */
[----:B-123-5:R-:W-:Y:S01]  /*9a30*/  ENDCOLLECTIVE ;  /* 0x000000000000791b */ /* 0x02efe20003800000 */
.L_x_577:
[----:B------:R-:W-:Y:S05]  /*9a40*/  BRA `(.L_x_578) ;  /* 0xffffff7800487947 */ /* 0x000fea000383ffff */
.L_x_492:
[----:B-1----:R1:W3:Y:S02]  /*9a50*/  SYNCS.PHASECHK.TRANS64.TRYWAIT P0, [R18+URZ+0x26800], R5 ;  /* 0x02680005120075a7 */ /* 0x0022e4000800017f */
[----:B---3--:R-:W-:Y:S05]  /*9a60*/  @!P0 NANOSLEEP.SYNCS 0x989680 ;  /* 0x009896800000895d */ /* 0x008fea0003900000 */
[----:B------:R-:W3:Y:S02]  /*9a70*/  @!P0 SYNCS.PHASECHK.TRANS64 P0, [R18+URZ+0x26800], R5 ;  /* 0x02680005120085a7 */ /* 0x000ee4000800007f */
[----:B---3--:R-:W-:Y:S05]  /*9a80*/  @!P0 BRA `(.L_x_492) ;  /* 0xfffffffc00f08947 */ /* 0x008fea000383ffff */
[----:B------:R-:W-:Y:S05]  /*9a90*/  BRA `(.L_x_491) ;  /* 0xffffff78006c7947 */ /* 0x000fea000383ffff */
.L_x_497:
[----:B--2---:R-:W-:-:S04]  /*9aa0*/  IMAD.U32 R5, RZ, RZ, UR8 ;  /* 0x00000008ff057e24 */ /* 0x004fc8000f8e00ff */
[----:B------:R2:W3:Y:S03]  /*9ab0*/  SYNCS.PHASECHK.TRANS64.TRYWAIT P1, [R5+URZ+0x26810], R16 ;  /* 0x02681010050075a7 */ /* 0x0004e6000802017f */
[----:B---3--:R-:W-:Y:S05]  /*9ac0*/  @!P1 NANOSLEEP.SYNCS 0x989680 ;  /* 0x009896800000995d */ /* 0x008fea0003900000 */
[----:B------:R-:W3:Y:S02]  /*9ad0*/  @!P1 SYNCS.PHASECHK.TRANS64 P1, [R5+URZ+0x26810], R16 ;  /* 0x02681010050095a7 */ /* 0x000ee4000802007f */
[----:B---3--:R-:W-:Y:S05]  /*9ae0*/  @!P1 BRA `(.L_x_497) ;  /* 0xfffffffc00ec9947 */ /* 0x008fea000383ffff */
[----:B------:R-:W-:Y:S05]  /*9af0*/  BRA `(.L_x_496) ;  /* 0xffffff8000cc7947 */ /* 0x000fea000383ffff */
.L_x_501:
[----:B------:R-:W-:-:S04]  /*9b00*/  IMAD.U32 R5, RZ, RZ, UR8 ;  /* 0x00000008ff057e24 */ /* 0x000fc8000f8e00ff */
[----:B------:R1:W1:Y:S03]  /*9b10*/  SYNCS.PHASECHK.TRANS64.TRYWAIT P1, [R5+URZ+0x26830], R16 ;  /* 0x02683010050075a7 */ /* 0x000266000802017f */
[----:B-1----:R-:W-:Y:S05]  /*9b20*/  @!P1 NANOSLEEP.SYNCS 0x989680 ;  /* 0x009896800000995d */ /* 0x002fea0003900000 */
[----:B------:R-:W1:Y:S02]  /*9b30*/  @!P1 SYNCS.PHASECHK.TRANS64 P1, [R5+URZ+0x26830], R16 ;  /* 0x02683010050095a7 */ /* 0x000e64000802007f */
[----:B-1----:R-:W-:Y:S05]  /*9b40*/  @!P1 BRA `(.L_x_501) ;  /* 0xfffffffc00ec9947 */ /* 0x002fea000383ffff */
[----:B------:R-:W-:Y:S05]  /*9b50*/  BRA `(.L_x_500) ;  /* 0xffffff8400d87947 */ /* 0x000fea000383ffff */
.L_x_551:
[----:B-1----:R1:W2:Y:S02]  /*9b60*/  SYNCS.PHASECHK.TRANS64.TRYWAIT P0, [R0+URZ+0x26820], R3 ;  /* 0x02682003000075a7 */ /* 0x0022a4000800017f */
[----:B--2---:R-:W-:Y:S05]  /*9b70*/  @!P0 NANOSLEEP.SYNCS 0x989680 ;  /* 0x009896800000895d */ /* 0x004fea0003900000 */
[----:B------:R-:W2:Y:S02]  /*9b80*/  @!P0 SYNCS.PHASECHK.TRANS64 P0, [R0+URZ+0x26820], R3 ;  /* 0x02682003000085a7 */ /* 0x000ea4000800007f */
[----:B--2---:R-:W-:Y:S05]  /*9b90*/  @!P0 BRA `(.L_x_551) ;  /* 0xfffffffc00f08947 */ /* 0x004fea000383ffff */
[----:B------:R-:W-:Y:S05]  /*9ba0*/  BRA `(.L_x_579) ;  /* 0xffffffdc00787947 */ /* 0x000fea000383ffff */
.L_x_555:
[----:B-1----:R1:W2:Y:S02]  /*9bb0*/  SYNCS.PHASECHK.TRANS64.TRYWAIT P1, [R0+URZ+0x26840], R21 ;  /* 0x02684015000075a7 */ /* 0x0022a4000802017f */
[----:B--2---:R-:W-:Y:S05]  /*9bc0*/  @!P1 NANOSLEEP.SYNCS 0x989680 ;  /* 0x009896800000995d */ /* 0x004fea0003900000 */
[----:B------:R-:W2:Y:S02]  /*9bd0*/  @!P1 SYNCS.PHASECHK.TRANS64 P1, [R0+URZ+0x26840], R21 ;  /* 0x02684015000095a7 */ /* 0x000ea4000802007f */
[----:B--2---:R-:W-:Y:S05]  /*9be0*/  @!P1 BRA `(.L_x_555) ;  /* 0xfffffffc00f09947 */ /* 0x004fea000383ffff */
[----:B------:R-:W-:Y:S05]  /*9bf0*/  BRA `(.L_x_580) ;  /* 0xffffffe400987947 */ /* 0x000fea000383ffff */
.L_x_557:
[----:B--2---:R2:W3:Y:S02]  /*9c00*/  SYNCS.PHASECHK.TRANS64.TRYWAIT P1, [R0+URZ+0x26828], R21 ;  /* 0x02682815000075a7 */ /* 0x0044e4000802017f */
[----:B---3--:R-:W-:Y:S05]  /*9c10*/  @!P1 NANOSLEEP.SYNCS 0x989680 ;  /* 0x009896800000995d */ /* 0x008fea0003900000 */
[----:B------:R-:W3:Y:S02]  /*9c20*/  @!P1 SYNCS.PHASECHK.TRANS64 P1, [R0+URZ+0x26828], R21 ;  /* 0x02682815000095a7 */ /* 0x000ee4000802007f */
[----:B---3--:R-:W-:Y:S05]  /*9c30*/  @!P1 BRA `(.L_x_557) ;  /* 0xfffffffc00f09947 */ /* 0x008fea000383ffff */
[----:B------:R-:W-:Y:S05]  /*9c40*/  BRA `(.L_x_581) ;  /* 0xffffffe800487947 */ /* 0x000fea000383ffff */
.L_x_559:
[----:B---3--:R3:W4:Y:S02]  /*9c50*/  SYNCS.PHASECHK.TRANS64.TRYWAIT P1, [R0+URZ+0x26848], R21 ;  /* 0x02684815000075a7 */ /* 0x008724000802017f */
[----:B----4-:R-:W-:Y:S05]  /*9c60*/  @!P1 NANOSLEEP.SYNCS 0x989680 ;  /* 0x009896800000995d */ /* 0x010fea0003900000 */
[----:B------:R-:W4:Y:S02]  /*9c70*/  @!P1 SYNCS.PHASECHK.TRANS64 P1, [R0+URZ+0x26848], R21 ;  /* 0x02684815000095a7 */ /* 0x000f24000802007f */
[----:B----4-:R-:W-:Y:S05]  /*9c80*/  @!P1 BRA `(.L_x_559) ;  /* 0xfffffffc00f09947 */ /* 0x010fea000383ffff */
[----:B------:R-:W-:Y:S05]  /*9c90*/  BRA `(.L_x_582) ;  /* 0xffffffe800dc7947 */ /* 0x000fea000383ffff */
.L_x_561:
[----:B------:R-:W-:-:S07]  /*9ca0*/  SHF.L.U32 R5, R9, 0x1f, RZ ;  /* 0x0000001f09057819 */ /* 0x000fce00000006ff */
.L_x_583:
[----:B-1----:R1:W2:Y:S02]  /*9cb0*/  SYNCS.PHASECHK.TRANS64.TRYWAIT P1, [R0+URZ+0x26820], R5 ;  /* 0x02682005000075a7 */ /* 0x0022a4000802017f */
[----:B--2---:R-:W-:Y:S05]  /*9cc0*/  @!P1 NANOSLEEP.SYNCS 0x989680 ;  /* 0x009896800000995d */ /* 0x004fea0003900000 */
[----:B------:R-:W2:Y:S02]  /*9cd0*/  @!P1 SYNCS.PHASECHK.TRANS64 P1, [R0+URZ+0x26820], R5 ;  /* 0x02682005000095a7 */ /* 0x000ea4000802007f */
[----:B--2---:R-:W-:Y:S05]  /*9ce0*/  @!P1 BRA `(.L_x_583) ;  /* 0xfffffffc00f09947 */ /* 0x004fea000383ffff */
[----:B------:R-:W-:Y:S05]  /*9cf0*/  BRA `(.L_x_584) ;  /* 0xffffffec00807947 */ /* 0x000fea000383ffff */
.L_x_564:
[----:B-1----:R1:W2:Y:S02]  /*9d00*/  SYNCS.PHASECHK.TRANS64.TRYWAIT P1, [R0+URZ+0x26840], R7 ;  /* 0x02684007000075a7 */ /* 0x0022a4000802017f */
[----:B--2---:R-:W-:Y:S05]  /*9d10*/  @!P1 NANOSLEEP.SYNCS 0x989680 ;  /* 0x009896800000995d */ /* 0x004fea0003900000 */
[----:B------:R-:W2:Y:S02]  /*9d20*/  @!P1 SYNCS.PHASECHK.TRANS64 P1, [R0+URZ+0x26840], R7 ;  /* 0x02684007000095a7 */ /* 0x000ea4000802007f */
[----:B--2---:R-:W-:Y:S05]  /*9d30*/  @!P1 BRA `(.L_x_564) ;  /* 0xfffffffc00f09947 */ /* 0x004fea000383ffff */
[----:B------:R-:W-:Y:S05]  /*9d40*/  BRA `(.L_x_585) ;  /* 0xfffffff0002c7947 */ /* 0x000fea000383ffff */
.L_x_566:
[----:B--2---:R2:W3:Y:S02]  /*9d50*/  SYNCS.PHASECHK.TRANS64.TRYWAIT P1, [R0+URZ+0x26828], R7 ;  /* 0x02682807000075a7 */ /* 0x0044e4000802017f */
[----:B---3--:R-:W-:Y:S05]  /*9d60*/  @!P1 NANOSLEEP.SYNCS 0x989680 ;  /* 0x009896800000995d */ /* 0x008fea0003900000 */
[----:B------:R-:W3:Y:S02]  /*9d70*/  @!P1 SYNCS.PHASECHK.TRANS64 P1, [R0+URZ+0x26828], R7 ;  /* 0x02682807000095a7 */ /* 0x000ee4000802007f */
[----:B---3--:R-:W-:Y:S05]  /*9d80*/  @!P1 BRA `(.L_x_566) ;  /* 0xfffffffc00f09947 */ /* 0x008fea000383ffff */
[----:B------:R-:W-:Y:S05]  /*9d90*/  BRA `(.L_x_586) ;  /* 0xfffffff000d47947 */ /* 0x000fea000383ffff */
.L_x_568:
[----:B---3--:R3:W4:Y:S02]  /*9da0*/  SYNCS.PHASECHK.TRANS64.TRYWAIT P0, [R3+URZ+0x26840], R2 ;  /* 0x02684002030075a7 */ /* 0x008724000800017f */
[----:B----4-:R-:W-:Y:S05]  /*9db0*/  @!P0 NANOSLEEP.SYNCS 0x989680 ;  /* 0x009896800000895d */ /* 0x010fea0003900000 */
[----:B------:R-:W4:Y:S02]  /*9dc0*/  @!P0 SYNCS.PHASECHK.TRANS64 P0, [R3+URZ+0x26840], R2 ;  /* 0x02684002030085a7 */ /* 0x000f24000800007f */
[----:B----4-:R-:W-:Y:S05]  /*9dd0*/  @!P0 BRA `(.L_x_568) ;  /* 0xfffffffc00f08947 */ /* 0x010fea000383ffff */
[----:B------:R-:W-:Y:S05]  /*9de0*/  BRA `(.L_x_587) ;  /* 0xfffffff4007c7947 */ /* 0x000fea000383ffff */
.L_x_570:
[----:B------:R-:W-:Y:S01]  /*9df0*/  BSSY B0, `(.L_x_588) ;  /* 0x0000006000007945 */ /* 0x000fe20003800000 */
[----:B------:R-:W-:-:S07]  /*9e00*/  IMAD.MOV.U32 R15, RZ, RZ, -0x1 ;  /* 0xffffffffff0f7424 */ /* 0x000fce00078e00ff */
[----:B--2---:R-:W-:Y:S05]  /*9e10*/  WARPSYNC.COLLECTIVE R15, `(.L_x_589) ;  /* 0x000000000f0c7348 */ /* 0x004fea0003c00000 */
[----:B------:R-:W-:Y:S02]  /*9e20*/  ELECT P6, UR62, PT ;  /* 0x00000000003e782f */ /* 0x000fe400038c0000 */
[----:B------:R-:W-:Y:S01]  /*9e30*/  MOV R14, UR62 ;  /* 0x0000003e000e7c02 */ /* 0x000fe20008000f00 */
[----:B--2---:R-:W-:Y:S10]  /*9e40*/  ENDCOLLECTIVE ;  /* 0x000000000000791b */ /* 0x004ff40003800000 */
.L_x_589:
[----:B------:R-:W-:Y:S05]  /*9e50*/  BSYNC B0 ;  /* 0x0000000000007941 */ /* 0x000fea0003800000 */
.L_x_588:
[----:B------:R-:W-:Y:S01]  /*9e60*/  PLOP3.LUT P0, PT, P6, PT, PT, 0x80, 0x0 ;  /* 0x000000000000781c */ /* 0x000fe2000370f070 */
[----:B------:R-:W-:-:S12]  /*9e70*/  BRA `(.L_x_590) ;  /* 0xfffffff800447947 */ /* 0x000fd8000383ffff */
.L_x_572:
[----:B-1----:R1:W3:Y:S02]  /*9e80*/  SYNCS.PHASECHK.TRANS64.TRYWAIT P0, [R6+URZ], R5 ;  /* 0x00000005060075a7 */ /* 0x0022e4000800017f */
[----:B---3--:R-:W-:Y:S05]  /*9e90*/  @!P0 NANOSLEEP.SYNCS 0x989680 ;  /* 0x009896800000895d */ /* 0x008fea0003900000 */
[----:B------:R-:W3:Y:S02]  /*9ea0*/  @!P0 SYNCS.PHASECHK.TRANS64 P0, [R6+URZ], R5 ;  /* 0x00000005060085a7 */ /* 0x000ee4000800007f */
[----:B---3--:R-:W-:Y:S05]  /*9eb0*/  @!P0 BRA `(.L_x_572) ;  /* 0xfffffffc00f08947 */ /* 0x008fea000383ffff */
[----:B------:R-:W-:Y:S05]  /*9ec0*/  BRA `(.L_x_591) ;  /* 0xfffffff800847947 */ /* 0x000fea000383ffff */
.L_x_573:
[----:B---3--:R3:W4:Y:S02]  /*9ed0*/  SYNCS.PHASECHK.TRANS64.TRYWAIT P0, [R3+URZ], R2 ;  /* 0x00000002030075a7 */ /* 0x008724000800017f */
[----:B----4-:R-:W-:Y:S05]  /*9ee0*/  @!P0 NANOSLEEP.SYNCS 0x989680 ;  /* 0x009896800000895d */ /* 0x010fea0003900000 */
[----:B------:R-:W4:Y:S02]  /*9ef0*/  @!P0 SYNCS.PHASECHK.TRANS64 P0, [R3+URZ], R2 ;  /* 0x00000002030085a7 */ /* 0x000f24000800007f */
[----:B----4-:R-:W-:Y:S05]  /*9f00*/  @!P0 BRA `(.L_x_573) ;  /* 0xfffffffc00f08947 */ /* 0x010fea000383ffff */
[----:B------:R-:W-:Y:S05]  /*9f10*/  BRA `(.L_x_592) ;  /* 0xfffffff800787947 */ /* 0x000fea000383ffff */
.L_x_575:
[----:B---3--:R3:W4:Y:S02]  /*9f20*/  SYNCS.PHASECHK.TRANS64.TRYWAIT P0, [R0+URZ], R5 ;  /* 0x00000005000075a7 */ /* 0x008724000800017f */
[----:B----4-:R-:W-:Y:S05]  /*9f30*/  @!P0 NANOSLEEP.SYNCS 0x989680 ;  /* 0x009896800000895d */ /* 0x010fea0003900000 */
[----:B------:R-:W4:Y:S02]  /*9f40*/  @!P0 SYNCS.PHASECHK.TRANS64 P0, [R0+URZ], R5 ;  /* 0x00000005000085a7 */ /* 0x000f24000800007f */
[----:B----4-:R-:W-:Y:S05]  /*9f50*/  @!P0 BRA `(.L_x_575) ;  /* 0xfffffffc00f08947 */ /* 0x010fea000383ffff */
[----:B------:R-:W-:Y:S05]  /*9f60*/  BRA `(.L_x_593) ;  /* 0xfffffff8007c7947 */ /* 0x000fea000383ffff */
.L_x_594:
        /* <DEDUP_REMOVED lines=9> */
.L_x_3299:


//--------------------- .text._ZN7cutlass13device_kernelIN5flash11enable_sm90INS1_16FlashAttnBwdSm90INS1_25CollectiveMainloopBwdSm90ILi2ELi2ELi2EN4cute5tupleIJNS5_1CILi1EEES8_S8_EEENS6_IJNS7_ILi64EEENS7_ILi128EEENS7_ILi96EEEEEENS_6half_tEfNS_4arch4Sm90ELb0ELb0ELb0ELb1ELb1ELb1ELb0ELb0ELi2ELi1ELi2ELi1ELb1EEENS1_21CollectiveEpilogueBwdISD_SE_SG_Li256ELb1ELb0ELi1EEENS1_19SingleTileSchedulerILb1ELb0ELb0ELi128EEEEEEEEEvNT_6ParamsE --------------------------
	.section	.text._ZN7cutlass13device_kernelIN5flash11enable_sm90INS1_16FlashAttnBwdSm90INS1_25CollectiveMainloopBwdSm90ILi2ELi2ELi2EN4cute5tupleIJNS5_1CILi1EEES8_S8_EEENS6_IJNS7_ILi64EEENS7_ILi128EEENS7_ILi96EEEEEENS_6half_tEfNS_4arch4Sm90ELb0ELb0ELb0ELb1ELb1ELb1ELb0ELb0ELi2ELi1ELi2ELi1ELb1EEENS1_21CollectiveEpilogueBwdISD_SE_SG_Li256ELb1ELb0ELi1EEENS1_19SingleTileSchedulerILb1ELb0ELb0ELi128EEEEEEEEEvNT_6ParamsE,"ax",@progbits
	.align	128
.text._ZN7cutlass13device_kernelIN5flash11enable_sm90INS1_16FlashAttnBwdSm90INS1_25CollectiveMainloopBwdSm90ILi2ELi2ELi2EN4cute5tupleIJNS5_1CILi1EEES8_S8_EEENS6_IJNS7_ILi64EEENS7_ILi128EEENS7_ILi96EEEEEENS_6half_tEfNS_4arch4Sm90ELb0ELb0ELb0ELb1ELb1ELb1ELb0ELb0ELi2ELi1ELi2ELi1ELb1EEENS1_21CollectiveEpilogueBwdISD_SE_SG_Li256ELb1ELb0ELi1EEENS1_19SingleTileSchedulerILb1ELb0ELb0ELi128EEEEEEEEEvNT_6ParamsE:
        .type           _ZN7cutlass13device_kernelIN5flash11enable_sm90INS1_16FlashAttnBwdSm90INS1_25CollectiveMainloopBwdSm90ILi2ELi2ELi2EN4cute5tupleIJNS5_1CILi1EEES8_S8_EEENS6_IJNS7_ILi64EEENS7_ILi128EEENS7_ILi96EEEEEENS_6half_tEfNS_4arch4Sm90ELb0ELb0ELb0ELb1ELb1ELb1ELb0ELb0ELi2ELi1ELi2ELi1ELb1EEENS1_21CollectiveEpilogueBwdISD_SE_SG_Li256ELb1ELb0ELi1EEENS1_19SingleTileSchedulerILb1ELb0ELb0ELi128EEEEEEEEEvNT_6ParamsE,@function
        .size           _ZN7cutlass13device_kernelIN5flash11enable_sm90INS1_16FlashAttnBwdSm90INS1_25CollectiveMainloopBwdSm90ILi2ELi2ELi2EN4cute5tupleIJNS5_1CILi1EEES8_S8_EEENS6_IJNS7_ILi64EEENS7_ILi128EEENS7_ILi96EEEEEENS_6half_tEfNS_4arch4Sm90ELb0ELb0ELb0ELb1ELb1ELb1ELb0ELb0ELi2ELi1ELi2ELi1ELb1EEENS1_21CollectiveEpilogueBwdISD_SE_SG_Li256ELb1ELb0ELi1EEENS1_19SingleTileSchedulerILb1ELb0ELb0ELi128EEEEEEEEEvNT_6ParamsE,(.L_x_3300 - _ZN7cutlass13device_kernelIN5flash11enable_sm90INS1_16FlashAttnBwdSm90INS1_25CollectiveMainloopBwdSm90ILi2ELi2ELi2EN4cute5tupleIJNS5_1CILi1EEES8_S8_EEENS6_IJNS7_ILi64EEENS7_ILi128EEENS7_ILi96EEEEEENS_6half_tEfNS_4arch4Sm90ELb0ELb0ELb0ELb1ELb1ELb1ELb0ELb0ELi2ELi1ELi2ELi1ELb1EEENS1_21CollectiveEpilogueBwdISD_SE_SG_Li256ELb1ELb0ELi1EEENS1_19SingleTileSchedulerILb1ELb0ELb0ELi128EEEEEEEEEvNT_6ParamsE)
        .other          _ZN7cutlass13device_kernelIN5flash11enable_sm90INS1_16FlashAttnBwdSm90INS1_25CollectiveMainloopBwdSm90ILi2ELi2ELi2EN4cute5tupleIJNS5_1CILi1EEES8_S8_EEENS6_IJNS7_ILi64EEENS7_ILi128EEENS7_ILi96EEEEEENS_6half_tEfNS_4arch4Sm90ELb0ELb0ELb0ELb1ELb1ELb1ELb0ELb0ELi2ELi1ELi2ELi1ELb1EEENS1_21CollectiveEpilogueBwdISD_SE_SG_Li256ELb1ELb0ELi1EEENS1_19SingleTileSchedulerILb1ELb0ELb0ELi128EEEEEEEEEvNT_6ParamsE,@"STO_CUDA_ENTRY STV_DEFAULT"
_ZN7cutlass13device_kernelIN5flash11enable_sm90INS1_16FlashAttnBwdSm90INS1_25CollectiveMainloopBwdSm90ILi2ELi2ELi2EN4cute5tupleIJNS5_1CILi1EEES8_S8_EEENS6_IJNS7_ILi64EEENS7_ILi128EEENS7_ILi96EEEEEENS_6half_tEfNS_4arch4Sm90ELb0ELb0ELb0ELb1ELb1ELb1ELb0ELb0ELi2ELi1ELi2ELi1ELb1EEENS1_21CollectiveEpilogueBwdISD_SE_SG_Li256ELb1ELb0ELi1EEENS1_19SingleTileSchedulerILb1ELb0ELb0ELi128EEEEEEEEEvNT_6ParamsE:
        /* <DEDUP_REMOVED lines=23> */
.L_x_596:
[----:B------:R-:W-:Y:S05]  /*0170*/  BSYNC B0 ;  /* 0x0000000000007941 */ /* 0x000fea0003800000 */
.L_x_595:
        /* <DEDUP_REMOVED lines=37> */
.L_x_597:
        /* <DEDUP_REMOVED lines=22> */
.L_x_598:
[----:B------:R-:W-:Y:S01]  /*0530*/  PLOP3.LUT P0, PT, PT, PT, UP0, 0x80, 0x0 ;  /* 0x000000000000781c */ /* 0x000fe20003f0f008 */
[----:B------:R-:W-:Y:S01]  /*0540*/  NOP ;  /* 0x0000000000007918 */ /* 0x000fe20000000000 */
[----:B------:R-:W-:Y:S01]  /*0550*/  ULDC.64 UR46, c[0x0][0x208] ;  /* 0x00008200002e7ab9 */ /* 0x000fe20000000a00 */
[----:B------:R-:W-:Y:S01]  /*0560*/  BSSY B6, `(.L_x_599) ;  /* 0x00009ca000067945 */ /* 0x000fe20003800000 */
[----:B-12-4-:R-:W-:Y:S09]  /*0570*/  BAR.SYNC.DEFER_BLOCKING 0x0 ;  /* 0x0000000000007b1d */ /* 0x016ff20000010000 */
[----:B------:R-:W-:Y:S05]  /*0580*/  @!P0 BRA `(.L_x_600) ;  /* 0x0000005800c88947 */ /* 0x000fea0003800000 */
.L_x_601:
        /* <DEDUP_REMOVED lines=21> */
.L_x_602:
        /* <DEDUP_REMOVED lines=14> */
.L_x_604:
[----:B------:R-:W-:-:S05]  /*07c0*/  ULDC UR4, c[0x0][0x8bc] ;  /* 0x00022f0000047ab9 */ /* 0x000fca0000000800 */
.L_x_603:
        /* <DEDUP_REMOVED lines=21> */
.L_x_606:
        /* <DEDUP_REMOVED lines=14> */
.L_x_607:
        /* <DEDUP_REMOVED lines=10> */
.L_x_608:
        /* <DEDUP_REMOVED lines=11> */
.L_x_609:
        /* <DEDUP_REMOVED lines=72> */
.L_x_612:
        /* <DEDUP_REMOVED lines=15> */
.L_x_611:
        /* <DEDUP_REMOVED lines=22> */
.L_x_614:
        /* <DEDUP_REMOVED lines=15> */
.L_x_613:
[----:B------:R-:W-:Y:S01]  /*1310*/  SHF.R.S32.HI R25, RZ, 0x1f, R22 ;  /* 0x0000001fff197819 */ /* 0x000fe20000011416 */
[----:B------:R-:W-:-:S03]  /*1320*/  UMOV UR4, 0xffffffff ;  /* 0xffffffff00047882 */ /* 0x000fc60000000000 */
[----:B------:R-:W-:-:S04]  /*1330*/  LEA.HI R0, R25, R22, RZ, 0x7 ;  /* 0x0000001619007211 */ /* 0x000fc800078f38ff */
[----:B------:R-:W-:Y:S01]  /*1340*/  SHF.R.S32.HI R16, RZ, 0x7, R0 ;  /* 0x00000007ff107819 */ /* 0x000fe20000011400 */
[----:B------:R-:W-:Y:S06]  /*1350*/  BRA.DIV UR4, `(.L_x_615) ;  /* 0x0000008e04b07947 */ /* 0x000fec000b800000 */
[----:B------:R2:W3:Y:S02]  /*1360*/  SHFL.IDX PT, R14, R16, RZ, 0x1f ;  /* 0x00001fff100e7589 */ /* 0x0004e400000e0000 */
.L_x_719:
        /* <DEDUP_REMOVED lines=14> */
.L_x_616:
        /* <DEDUP_REMOVED lines=19> */
.L_x_618:
        /* <DEDUP_REMOVED lines=125> */
.L_x_629:
[----:B------:R-:W-:-:S06]  /*1d50*/  UISETP.NE.AND UP0, UPT, UR11, 0x3, UPT ;  /* 0x000000030b00788c */ /* 0x000fcc000bf05270 */
[----:B------:R-:W-:-:S13]  /*1d60*/  PLOP3.LUT P0, PT, PT, PT, UP0, 0x80, 0x0 ;  /* 0x000000000000781c */ /* 0x000fda0003f0f008 */
[----:B-1----:R-:W-:Y:S05]  /*1d70*/  @!P0 BRA `(.L_x_619) ;  /* 0x0000000000048947 */ /* 0x002fea0003800000 */
[----:B------:R-:W-:Y:S01]  /*1d80*/  BPT.TRAP 0x1 ;  /* 0x000000040000795c */ /* 0x000fe20000300000 */
.L_x_619:
[----:B------:R-:W-:Y:S01]  /*1d90*/  R2UR UR8, R18 ;  /* 0x00000000120872ca */ /* 0x000fe200000e0000 */
[----:B------:R-:W-:-:S05]  /*1da0*/  IMAD.U32 R16, RZ, RZ, UR5 ;  /* 0x00000005ff107e24 */ /* 0x000fca000f8e00ff */
[----:B------:R-:W-:-:S07]  /*1db0*/  SHF.L.U32 R16, R16, 0x1f, RZ ;  /* 0x0000001f10107819 */ /* 0x000fce00000006ff */
[----:B------:R-:W-:-:S09]  /*1dc0*/  ULEA UR8, UR6, UR8, 0x3 ;  /* 0x0000000806087291 */ /* 0x000fd2000f8e183f */
[----:B------:R1:W2:Y:S01]  /*1dd0*/  SYNCS.PHASECHK.TRANS64.TRYWAIT P1, [UR8+0x26810], R16 ;  /* 0x02681010ff0075a7 */ /* 0x0002a20008020148 */
[----:B------:R-:W-:Y:S05]  /*1de0*/  @!P0 BRA `(.L_x_620) ;  /* 0x0000000000048947 */ /* 0x000fea0003800000 */
[----:B------:R-:W-:Y:S01]  /*1df0*/  BPT.TRAP 0x1 ;  /* 0x000000040000795c */ /* 0x000fe20000300000 */
.L_x_620:
[----:B--2---:R-:W-:Y:S05]  /*1e00*/  @P1 BRA `(.L_x_621) ;  /* 0x0000000000081947 */ /* 0x004fea0003800000 */
[----:B------:R-:W2:Y:S02]  /*1e10*/  SYNCS.PHASECHK.TRANS64.TRYWAIT P1, [UR8+0x26810], R16 ;  /* 0x02681010ff0075a7 */ /* 0x000ea40008020148 */
[----:B--2---:R-:W-:Y:S05]  /*1e20*/  @!P1 BRA `(.L_x_622) ;  /* 0x0000008400309947 */ /* 0x004fea0003800000 */
.L_x_621:
        /* <DEDUP_REMOVED lines=67> */
.L_x_623:
[----:B------:R1:W1:Y:S01]  /*2260*/  SYNCS.PHASECHK.TRANS64.TRYWAIT P1, [UR8+0x26830], R16 ;  /* 0x02683010ff0075a7 */ /* 0x0002620008020148 */
[----:B------:R-:W-:Y:S05]  /*2270*/  @!P0 BRA `(.L_x_624) ;  /* 0x0000000000048947 */ /* 0x000fea0003800000 */
[----:B------:R-:W-:Y:S01]  /*2280*/  BPT.TRAP 0x1 ;  /* 0x000000040000795c */ /* 0x000fe20000300000 */
.L_x_624:
[----:B-1----:R-:W-:Y:S05]  /*2290*/  @P1 BRA `(.L_x_625) ;  /* 0x0000000000081947 */ /* 0x002fea0003800000 */
[----:B------:R-:W1:Y:S02]  /*22a0*/  SYNCS.PHASECHK.TRANS64.TRYWAIT P1, [UR8+0x26830], R16 ;  /* 0x02683010ff0075a7 */ /* 0x000e640008020148 */
[----:B-1----:R-:W-:Y:S05]  /*22b0*/  @!P1 BRA `(.L_x_626) ;  /* 0x0000008000249947 */ /* 0x002fea0003800000 */
.L_x_625:
        /* <DEDUP_REMOVED lines=440> */
.L_x_627:
        /* <DEDUP_REMOVED lines=46> */
.L_x_628:
        /* <DEDUP_REMOVED lines=62> */
.L_x_610:
        /* <DEDUP_REMOVED lines=150> */
.L_x_631:
        /* <DEDUP_REMOVED lines=60> */
.L_x_633:
[----:B------:R-:W-:Y:S05]  /*5220*/  BSYNC B0 ;  /* 0x0000000000007941 */ /* 0x000fea0003800000 */
.L_x_632:
        /* <DEDUP_REMOVED lines=22> */
.L_x_635:
[----:B------:R-:W-:Y:S05]  /*5390*/  BSYNC B0 ;  /* 0x0000000000007941 */ /* 0x000fea0003800000 */
.L_x_634:
        /* <DEDUP_REMOVED lines=26> */
.L_x_637:
[----:B------:R-:W-:Y:S05]  /*5540*/  BSYNC B0 ;  /* 0x0000000000007941 */ /* 0x000fea0003800000 */
.L_x_636:
        /* <DEDUP_REMOVED lines=23> */
.L_x_630:
        /* <DEDUP_REMOVED lines=41> */
.L_x_638:
        /* <DEDUP_REMOVED lines=47> */
.L_x_640:
[----:B------:R-:W-:Y:S05]  /*5c40*/  BSYNC B0 ;  /* 0x0000000000007941 */ /* 0x000fea0003800000 */
.L_x_639:
        /* <DEDUP_REMOVED lines=21> */
.L_x_642:
[----:B------:R-:W-:Y:S05]  /*5da0*/  BSYNC B0 ;  /* 0x0000000000007941 */ /* 0x000fea0003800000 */
.L_x_641:
        /* <DEDUP_REMOVED lines=25> */
.L_x_644:
[----:B------:R-:W-:Y:S05]  /*5f40*/  BSYNC B0 ;  /* 0x0000000000007941 */ /* 0x000fea0003800000 */
.L_x_643:
        /* <DEDUP_REMOVED lines=22> */
.L_x_600:
        /* <DEDUP_REMOVED lines=9> */
[----:B------:R-:W1:Y:S01]  /*6140*/  S2UR UR25, SR_CTAID.X ;  /* 0x00000000001979c3 */ /* 0x000e620000002500 */
[----:B------:R-:W-:-:S04]  /*6150*/  ISETP.NE.U32.AND P0, PT, RZ, UR4, PT ;  /* 0x00000004ff007c0c */ /* 0x000fc8000bf05070 */
[----:B------:R-:W-:-:S03]  /*6160*/  ISETP.NE.AND.EX P0, PT, RZ, UR5, PT, P0 ;  /* 0x00000005ff007c0c */ /* 0x000fc6000bf05300 */
[----:B------:R-:W2:Y:S10]  /*6170*/  S2UR UR12, SR_CTAID.Z ;  /* 0x00000000000c79c3 */ /* 0x000eb40000002700 */
[----:B------:R-:W-:Y:S05]  /*6180*/  @!P0 BRA `(.L_x_646) ;  /* 0x00000000001c8947 */ /* 0x000fea0003800000 */
[----:B------:R-:W-:Y:S02]  /*6190*/  ULDC.64 UR4, c[0x0][0x8d8] ;  /* 0x0002360000047ab9 */ /* 0x000fe40000000a00 */
[----:B--2---:R-:W-:-:S06]  /*61a0*/  UIMAD.WIDE UR4, UR12, 0x4, UR4 ;  /* 0x000000040c0478a5 */ /* 0x004fcc000f8e0204 */
[----:B------:R-:W-:Y:S02]  /*61b0*/  IMAD.U32 R2, RZ, RZ, UR4 ;  /* 0x00000004ff027e24 */ /* 0x000fe4000f8e00ff */
[----:B------:R-:W-:-:S05]  /*61c0*/  IMAD.U32 R3, RZ, RZ, UR5 ;  /* 0x00000005ff037e24 */ /* 0x000fca000f8e00ff */
[----:B------:R-:W2:Y:S02]  /*61d0*/  LDG.E R2, desc[UR46][R2.64] ;  /* 0x0000002e02027981 */ /* 0x000ea4000c1e1900 */
[----:B--2---:R-:W-:Y:S01]  /*61e0*/  R2UR UR4, R2 ;  /* 0x00000000020472ca */ /* 0x004fe200000e0000 */
[----:B------:R-:W-:-:S14]  /*61f0*/  BRA `(.L_x_647) ;  /* 0x0000000000387947 */ /* 0x000fdc0003800000 */
.L_x_646:
[----:B------:R-:W-:Y:S02]  /*6200*/  ULDC.64 UR4, c[0x0][0x8d0] ;  /* 0x0002340000047ab9 */ /* 0x000fe40000000a00 */
[----:B------:R-:W-:-:S04]  /*6210*/  ISETP.NE.U32.AND P0, PT, RZ, UR4, PT ;  /* 0x00000004ff007c0c */ /* 0x000fc8000bf05070 */
[----:B------:R-:W-:-:S13]  /*6220*/  ISETP.NE.AND.EX P0, PT, RZ, UR5, PT, P0 ;  /* 0x00000005ff007c0c */ /* 0x000fda000bf05300 */
[----:B------:R-:W-:Y:S05]  /*6230*/  @!P0 BRA `(.L_x_648) ;  /* 0x0000000000248947 */ /* 0x000fea0003800000 */
[----:B------:R-:W-:Y:S02]  /*6240*/  ULDC.64 UR4, c[0x0][0x8d0] ;  /* 0x0002340000047ab9 */ /* 0x000fe40000000a00 */
[----:B--2---:R-:W-:-:S06]  /*6250*/  UIMAD.WIDE UR4, UR12, 0x4, UR4 ;  /* 0x000000040c0478a5 */ /* 0x004fcc000f8e0204 */
[----:B------:R-:W-:Y:S02]  /*6260*/  IMAD.U32 R2, RZ, RZ, UR4 ;  /* 0x00000004ff027e24 */ /* 0x000fe4000f8e00ff */
[----:B------:R-:W-:-:S05]  /*6270*/  IMAD.U32 R3, RZ, RZ, UR5 ;  /* 0x00000005ff037e24 */ /* 0x000fca000f8e00ff */
[----:B------:R-:W2:Y:S04]  /*6280*/  LDG.E R0, desc[UR46][R2.64] ;  /* 0x0000002e02007981 */ /* 0x000ea8000c1e1900 */
[----:B------:R-:W2:Y:S02]  /*6290*/  LDG.E R5, desc[UR46][R2.64+0x4] ;  /* 0x0000042e02057981 */ /* 0x000ea4000c1e1900 */
[----:B--2---:R-:W-:-:S05]  /*62a0*/  IMAD.IADD R0, R5, 0x1, -R0 ;  /* 0x0000000105007824 */ /* 0x004fca00078e0a00 */
[----:B------:R-:W-:Y:S01]  /*62b0*/  R2UR UR4, R0 ;  /* 0x00000000000472ca */ /* 0x000fe200000e0000 */
[----:B------:R-:W-:-:S14]  /*62c0*/  BRA `(.L_x_647) ;  /* 0x0000000000047947 */ /* 0x000fdc0003800000 */
.L_x_648:
[----:B------:R-:W-:-:S05]  /*62d0*/  ULDC UR4, c[0x0][0x8bc] ;  /* 0x00022f0000047ab9 */ /* 0x000fca0000000800 */
.L_x_647:
[----:B-1----:R-:W-:-:S04]  /*62e0*/  USHF.L.U32 UR5, UR25, 0x7, URZ ;  /* 0x0000000719057899 */ /* 0x002fc8000800063f */
[----:B------:R-:W-:-:S04]  /*62f0*/  UISETP.GE.AND UP0, UPT, UR5, UR4, UPT ;  /* 0x000000040500728c */ /* 0x000fc8000bf06270 */
[----:B--2---:R-:W-:-:S06]  /*6300*/  USEL UR12, UR12, 0xffffffff, !UP0 ;  /* 0xffffffff0c0c7887 */ /* 0x004fcc000c000000 */
        /* <DEDUP_REMOVED lines=10> */
[----:B------:R-:W-:Y:S02]  /*63b0*/  ULDC.64 UR4, c[0x0][0x780] ;  /* 0x0001e00000047ab9 */ /* 0x000fe40000000a00 */
[----:B------:R-:W-:-:S03]  /*63c0*/  UISETP.NE.U32.AND UP1, UPT, UR4, URZ, UPT ;  /* 0x0000003f0400728c */ /* 0x000fc6000bf25070 */
[----:B------:R-:W2:Y:S01]  /*63d0*/  @P0 LDG.E R0, desc[UR46][R2.64] ;  /* 0x0000002e02000981 */ /* 0x000ea2000c1e1900 */
[----:B------:R-:W-:-:S06]  /*63e0*/  UISETP.NE.AND.EX UP1, UPT, UR5, URZ, UPT, UP1 ;  /* 0x0000003f0500728c */ /* 0x000fcc000bf25310 */
[----:B------:R-:W-:-:S05]  /*63f0*/  PLOP3.LUT P1, PT, PT, PT, UP1, 0x80, 0x0 ;  /* 0x000000000000781c */ /* 0x000fca0003f2f018 */
[----:B------:R-:W-:Y:S02]  /*6400*/  @UP1 ULDC.64 UR4, c[0x0][0x780] ;  /* 0x0001e00000041ab9 */ /* 0x000fe40000000a00 */
[----:B------:R-:W-:-:S06]  /*6410*/  @UP1 UIMAD.WIDE UR4, UR12, 0x4, UR4 ;  /* 0x000000040c0418a5 */ /* 0x000fcc000f8e0204 */
[----:B------:R-:W-:Y:S02]  /*6420*/  IMAD.U32 R4, RZ, RZ, UR4 ;  /* 0x00000004ff047e24 */ /* 0x000fe4000f8e00ff */
[----:B------:R-:W-:-:S05]  /*6430*/  IMAD.U32 R5, RZ, RZ, UR5 ;  /* 0x00000005ff057e24 */ /* 0x000fca000f8e00ff */
[----:B------:R-:W3:Y:S01]  /*6440*/  @P1 LDG.E R4, desc[UR46][R4.64] ;  /* 0x0000002e04041981 */ /* 0x000ee2000c1e1900 */
[----:B------:R-:W-:Y:S01]  /*6450*/  PLOP3.LUT P2, PT, PT, PT, UP0, 0x80, 0x0 ;  /* 0x000000000000781c */ /* 0x000fe20003f4f008 */
[----:B------:R-:W1:-:S12]  /*6460*/  S2UR UR19, SR_CTAID.Y ;  /* 0x00000000001379c3 */ /* 0x000e580000002600 */
[----:B--2---:R-:W-:-:S13]  /*6470*/  @P2 R2UR UR4, R0 ;  /* 0x00000000000422ca */ /* 0x004fda00000e0000 */
[----:B------:R-:W-:-:S04]  /*6480*/  @UP0 ULEA UR4, UR12, UR4, 0x6 ;  /* 0x000000040c040291 */ /* 0x000fc8000f8e303f */
[----:B------:R-:W-:-:S04]  /*6490*/  @UP0 USHF.R.S32.HI UR5, URZ, 0x1f, UR4 ;  /* 0x0000001f3f050899 */ /* 0x000fc80008011404 */
[----:B------:R-:W-:-:S03]  /*64a0*/  @UP0 ULEA.HI UR5, UR5, UR4, URZ, 0x6 ;  /* 0x0000000405050291 */ /* 0x000fc6000f8f303f */
[----:B------:R-:W-:Y:S01]  /*64b0*/  ULDC UR4, c[0x0][0x280] ;  /* 0x0000a00000047ab9 */ /* 0x000fe20000000800 */
[----:B------:R-:W-:Y:S01]  /*64c0*/  @UP0 USHF.R.S32.HI UR5, URZ, 0x6, UR5 ;  /* 0x000000063f050899 */ /* 0x000fe20008011405 */
[----:B---3--:R-:W-:Y:S01]  /*64d0*/  @P1 R2UR UR4, R4 ;  /* 0x00000000040412ca */ /* 0x008fe200000e0000 */
[----:B-1----:R-:W-:-:S14]  /*64e0*/  @P1 BRA `(.L_x_649) ;  /* 0x0000000000181947 */ /* 0x002fdc0003800000 */
[----:B------:R-:W-:Y:S05]  /*64f0*/  @!P0 BRA `(.L_x_649) ;  /* 0x0000000000148947 */ /* 0x000fea0003800000 */
[----:B------:R-:W2:Y:S04]  /*6500*/  LDG.E R4, desc[UR46][R2.64] ;  /* 0x0000002e02047981 */ /* 0x000ea8000c1e1900 */
[----:B------:R-:W3:Y:S01]  /*6510*/  LDG.E R0, desc[UR46][R2.64+0x4] ;  /* 0x0000042e02007981 */ /* 0x000ee2000c1e1900 */
[----:B--2---:R-:W-:Y:S02]  /*6520*/  R2UR UR6, R4 ;  /* 0x00000000040672ca */ /* 0x004fe400000e0000 */
[----:B---3--:R-:W-:-:S13]  /*6530*/  R2UR UR4, R0 ;  /* 0x00000000000472ca */ /* 0x008fda00000e0000 */
[----:B------:R-:W-:-:S12]  /*6540*/  UIADD3 UR4, -UR6, UR4, URZ ;  /* 0x0000000406047290 */ /* 0x000fd8000fffe13f */
.L_x_649:
[----:B------:R-:W-:Y:S02]  /*6550*/  UISETP.GE.AND UP1, UPT, UR4, 0x1, UPT ;  /* 0x000000010400788c */ /* 0x000fe4000bf26270 */
[----:B------:R-:W-:Y:S01]  /*6560*/  @UP0 UIMAD UR5, UR5, 0x1800, URZ ;  /* 0x00001800050508a4 */ /* 0x000fe2000f8e023f */
[----:B------:R-:W-:Y:S01]  /*6570*/  UMOV UR6, URZ ;  /* 0x0000003f00067c82 */ /* 0x000fe20008000000 */
[----:B------:R-:W-:Y:S02]  /*6580*/  UMOV UR7, URZ ;  /* 0x0000003f00077c82 */ /* 0x000fe40008000000 */
[----:B------:R-:W-:Y:S01]  /*6590*/  PLOP3.LUT P0, PT, PT, PT, UP1, 0x80, 0x0 ;  /* 0x000000000000781c */ /* 0x000fe20003f0f018 */
[----:B------:R-:W-:Y:S02]  /*65a0*/  @UP0 USHF.R.S32.HI UR8, URZ, 0x1f, UR5 ;  /* 0x0000001f3f080899 */ /* 0x000fe40008011405 */
[----:B------:R-:W-:Y:S01]  /*65b0*/  USHF.R.S32.HI UR20, URZ, 0x1f, UR19 ;  /* 0x0000001f3f147899 */ /* 0x000fe20008011413 */
[----:B------:R-:W-:-:S04]  /*65c0*/  @UP0 UMOV UR6, UR5 ;  /* 0x0000000500060c82 */ /* 0x000fc80008000000 */
[----:B------:R-:W-:-:S05]  /*65d0*/  @UP0 UMOV UR7, UR8 ;  /* 0x0000000800070c82 */ /* 0x000fca0008000000 */
[----:B------:R-:W-:Y:S05]  /*65e0*/  @!P0 BRA `(.L_x_605) ;  /* 0x0000003c00048947 */ /* 0x000fea0003800000 */
[----:B------:R-:W1:Y:S01]  /*65f0*/  S2R R0, SR_TID.X ;  /* 0x0000000000007919 */ /* 0x000e620000002100 */
[----:B------:R-:W-:Y:S01]  /*6600*/  ULDC.64 UR10, c[0x0][0x2d8] ;  /* 0x0000b600000a7ab9 */ /* 0x000fe20000000a00 */
[----:B------:R-:W-:Y:S02]  /*6610*/  UIADD3 UR5, UR4, 0x3f, URZ ;  /* 0x0000003f04057890 */ /* 0x000fe4000fffe03f */
[----:B------:R-:W-:Y:S02]  /*6620*/  UIMAD UR8, UR20, UR10, URZ ;  /* 0x0000000a140872a4 */ /* 0x000fe4000f8e023f */
[----:B------:R-:W-:Y:S02]  /*6630*/  UISETP.GE.AND UP1, UPT, UR4, 0x41, UPT ;  /* 0x000000410400788c */ /* 0x000fe4000bf26270 */
[----:B------:R-:W-:Y:S02]  /*6640*/  USHF.R.S32.HI UR4, URZ, 0x1f, UR5 ;  /* 0x0000001f3f047899 */ /* 0x000fe40008011405 */
[----:B------:R-:W-:-:S02]  /*6650*/  UIMAD UR9, UR19, UR11, UR8 ;  /* 0x0000000b130972a4 */ /* 0x000fc4000f8e0208 */
[----:B------:R-:W-:Y:S01]  /*6660*/  USHF.R.S32.HI UR8, URZ, 0x1f, UR12 ;  /* 0x0000001f3f087899 */ /* 0x000fe2000801140c */
[----:B------:R-:W-:Y:S01]  /*6670*/  PLOP3.LUT P1, PT, PT, PT, UP1, 0x80, 0x0 ;  /* 0x000000000000781c */ /* 0x000fe20003f2f018 */
[----:B------:R-:W-:Y:S02]  /*6680*/  UIMAD.WIDE.U32 UR14, UR19, UR10, URZ ;  /* 0x0000000a130e72a5 */ /* 0x000fe4000f8e003f */
[----:B------:R-:W-:Y:S02]  /*6690*/  ULEA.HI UR4, UR4, UR5, URZ, 0x6 ;  /* 0x0000000504047291 */ /* 0x000fe4000f8f303f */
[----:B------:R-:W-:Y:S02]  /*66a0*/  USEL UR13, UR8, URZ, !UP0 ;  /* 0x0000003f080d7287 */ /* 0x000fe4000c000000 */
[----:B------:R-:W-:Y:S02]  /*66b0*/  UIADD3 UR8, UP2, UR6, UR14, URZ ;  /* 0x0000000e06087290 */ /* 0x000fe4000ff5e03f */
[----:B------:R-:W-:-:S02]  /*66c0*/  UIADD3 UR5, UR15, UR9, URZ ;  /* 0x000000090f057290 */ /* 0x000fc4000fffe03f */
[----:B------:R-:W-:Y:S01]  /*66d0*/  USHF.R.S32.HI UR4, URZ, 0x6, UR4 ;  /* 0x000000063f047899 */ /* 0x000fe20008011404 */
[----:B------:R-:W-:Y:S01]  /*66e0*/  ULDC UR10, c[0x0][0x288] ;  /* 0x0000a200000a7ab9 */ /* 0x000fe20000000800 */
[----:B------:R-:W-:Y:S01]  /*66f0*/  USEL UR18, UR12, URZ, !UP0 ;  /* 0x0000003f0c127287 */ /* 0x000fe2000c000000 */
[----:B------:R-:W-:Y:S01]  /*6700*/  ULDC.64 UR16, c[0x0][0x2e0] ;  /* 0x0000b80000107ab9 */ /* 0x000fe20000000a00 */
[----:B------:R-:W-:Y:S02]  /*6710*/  UIMAD UR12, UR12, UR10, URZ ;  /* 0x0000000a0c0c72a4 */ /* 0x000fe4000f8e023f */
[----:B------:R-:W-:Y:S01]  /*6720*/  UIADD3.X UR9, UR7, UR5, URZ, UP2, !UPT ;  /* 0x0000000507097290 */ /* 0x000fe200097fe43f */
[----:B-1----:R-:W-:Y:S01]  /*6730*/  LOP3.LUT R0, R0, 0x1f, RZ, 0xc0, !PT ;  /* 0x0000001f00007812 */ /* 0x002fe200078ec0ff */
[----:B------:R-:W-:Y:S01]  /*6740*/  ULDC UR11, c[0x0][0x760] ;  /* 0x0001d800000b7ab9 */ /* 0x000fe20000000800 */
[----:B------:R-:W-:Y:S02]  /*6750*/  UIMAD UR13, UR13, UR16, URZ ;  /* 0x000000100d0d72a4 */ /* 0x000fe4000f8e023f */
[----:B------:R-:W-:-:S02]  /*6760*/  UISETP.LT.AND UP2, UPT, UR4, 0x1, UPT ;  /* 0x000000010400788c */ /* 0x000fc4000bf41270 */
[----:B------:R-:W-:Y:S02]  /*6770*/  UIMAD UR10, UR10, UR11, URZ ;  /* 0x0000000b0a0a72a4 */ /* 0x000fe4000f8e023f */
[----:B------:R-:W-:Y:S02]  /*6780*/  UIADD3 UR11, UP0, UR12, UR19, URZ ;  /* 0x000000130c0b7290 */ /* 0x000fe4000ff1e03f */
[----:B------:R-:W-:Y:S02]  /*6790*/  UIMAD UR13, UR18, UR17, UR13 ;  /* 0x00000011120d72a4 */ /* 0x000fe4000f8e020d */
[----:B------:R-:W-:Y:S02]  /*67a0*/  USEL UR19, UR4, 0x1, !UP2 ;  /* 0x0000000104137887 */ /* 0x000fe4000d000000 */
[----:B------:R-:W-:Y:S01]  /*67b0*/  UIMAD.WIDE.U32 UR8, UR18, UR16, UR8 ;  /* 0x00000010120872a5 */ /* 0x000fe2000f8e0008 */
[----:B------:R-:W-:Y:S01]  /*67c0*/  ELECT P0, URZ, PT ;  /* 0x00000000003f782f */ /* 0x000fe20003800000 */
[----:B------:R-:W-:-:S02]  /*67d0*/  ULEA.HI.X.SX32 UR12, UR12, UR20, 0x1, UP0 ;  /* 0x000000140c0c7291 */ /* 0x000fc400080f0e3f */
[----:B------:R-:W-:Y:S02]  /*67e0*/  ULOP3.LUT UR32, UR19, 0x1, URZ, 0xc0, !UPT ;  /* 0x0000000113207892 */ /* 0x000fe4000f8ec03f */
[----:B------:R-:W-:Y:S01]  /*67f0*/  UIADD3 UR27, UR9, UR13, URZ ;  /* 0x0000000d091b7290 */ /* 0x000fe2000fffe03f */
[----:B------:R-:W-:Y:S01]  /*6800*/  UMOV UR4, URZ ;  /* 0x0000003f00047c82 */ /* 0x000fe20008000000 */
[----:B------:R-:W-:Y:S10]  /*6810*/  @!P1 BRA `(.L_x_650) ;  /* 0x0000000800bc9947 */ /* 0x000ff40003800000 */
[----:B------:R-:W-:Y:S01]  /*6820*/  UMOV UR15, UR5 ;  /* 0x00000005000f7c82 */ /* 0x000fe20008000000 */
[----:B------:R-:W-:Y:S01]  /*6830*/  ULDC.64 UR4, c[0x0][0x2c0] ;  /* 0x0000b00000047ab9 */ /* 0x000fe20000000a00 */
[----:B------:R-:W-:-:S04]  /*6840*/  UIMAD.WIDE.U32 UR16, UR18, UR16, UR14 ;  /* 0x00000010121072a5 */ /* 0x000fc8000f8e000e */
[----:B------:R-:W-:-:S04]  /*6850*/  UIADD3 UR23, UP0, UR6, UR16, URZ ;  /* 0x0000001006177290 */ /* 0x000fc8000ff1e03f */
[----:B------:R-:W-:Y:S02]  /*6860*/  UIADD3.X UR6, UR7, UR13, UR17, UP0, !UPT ;  /* 0x0000000d07067290 */ /* 0x000fe400087fe411 */
[----:B------:R-:W-:Y:S02]  /*6870*/  ULEA UR22, UP0, UR23, UR4, 0x2 ;  /* 0x0000000417167291 */ /* 0x000fe4000f80103f */
[----:B------:R-:W-:Y:S02]  /*6880*/  UIADD3 UR13, UR19, -UR32, URZ ;  /* 0x80000020130d7290 */ /* 0x000fe4000fffe03f */
[----:B------:R-:W-:Y:S02]  /*6890*/  ULEA.HI.X UR23, UR23, UR5, UR6, 0x2, UP0 ;  /* 0x0000000517177291 */ /* 0x000fe400080f1406 */
[----:B------:R-:W-:Y:S02]  /*68a0*/  UIADD3 UR18, UP0, UR22, 0x3000, URZ ;  /* 0x0000300016127890 */ /* 0x000fe4000ff1e03f */
[----:B------:R-:W-:-:S02]  /*68b0*/  UIADD3 UR20, UP1, UR22, 0x6000, URZ ;  /* 0x0000600016147890 */ /* 0x000fc4000ff3e03f */
[----:B------:R-:W-:Y:S02]  /*68c0*/  UIADD3 UR22, UP2, UR22, 0x9000, URZ ;  /* 0x0000900016167890 */ /* 0x000fe4000ff5e03f */
[----:B------:R-:W-:Y:S02]  /*68d0*/  UIADD3.X UR19, URZ, UR23, URZ, UP0, !UPT ;  /* 0x000000173f137290 */ /* 0x000fe400087fe43f */
[----:B------:R-:W-:Y:S02]  /*68e0*/  UIADD3.X UR21, URZ, UR23, URZ, UP1, !UPT ;  /* 0x000000173f157290 */ /* 0x000fe40008ffe43f */
[----:B------:R-:W-:Y:S01]  /*68f0*/  UIADD3.X UR23, URZ, UR23, URZ, UP2, !UPT ;  /* 0x000000173f177290 */ /* 0x000fe200097fe43f */
[----:B------:R-:W-:Y:S01]  /*6900*/  UMOV UR5, URZ ;  /* 0x0000003f00057c82 */ /* 0x000fe20008000000 */
[----:B------:R-:W-:-:S10]  /*6910*/  UMOV UR4, URZ ;  /* 0x0000003f00047c82 */ /* 0x000fd40008000000 */
.L_x_675:
        /* <DEDUP_REMOVED lines=17> */
.L_x_653:
[----:B------:R-:W2:Y:S04]  /*6a30*/  LDG.E.STRONG.GPU R4, desc[UR46][R2.64] ;  /* 0x0000002e02047981 */ /* 0x000ea8000c1ef900 */
[----:B--2---:R-:W-:Y:S01]  /*6a40*/  CCTL.IVALL ;  /* 0x00000000ff00798f */ /* 0x004fe20002000000 */
[----:B------:R-:W-:Y:S05]  /*6a50*/  YIELD ;  /* 0x0000000000007946 */ /* 0x000fea0003800000 */
[----:B------:R-:W-:-:S13]  /*6a60*/  ISETP.NE.AND P2, PT, R4, UR25, PT ;  /* 0x0000001904007c0c */ /* 0x000fda000bf45270 */
[----:B------:R-:W-:Y:S05]  /*6a70*/  @P2 BRA `(.L_x_653) ;  /* 0xfffffffc00ec2947 */ /* 0x000fea000383ffff */
.L_x_652:
[----:B------:R-:W-:Y:S05]  /*6a80*/  BSYNC B0 ;  /* 0x0000000000007941 */ /* 0x000fea0003800000 */
.L_x_651:
[----:B------:R-:W-:-:S03]  /*6a90*/  UMOV UR16, 0xffffffff ;  /* 0xffffffff00107882 */ /* 0x000fc60000000000 */
[----:B------:R-:W-:Y:S05]  /*6aa0*/  BRA.DIV UR16, `(.L_x_654) ;  /* 0x0000003a10407947 */ /* 0x000fea000b800000 */
[----:B------:R-:W-:Y:S01]  /*6ab0*/  NOP ;  /* 0x0000000000007918 */ /* 0x000fe20000000000 */
.L_x_722:
        /* <DEDUP_REMOVED lines=19> */
.L_x_656:
[----:B------:R-:W-:Y:S05]  /*6bf0*/  BSYNC B0 ;  /* 0x0000000000007941 */ /* 0x000fea0003800000 */
.L_x_655:
        /* <DEDUP_REMOVED lines=13> */
.L_x_658:
[----:B------:R-:W-:Y:S05]  /*6cd0*/  BSYNC B0 ;  /* 0x0000000000007941 */ /* 0x000fea0003800000 */
.L_x_657:
[----:B------:R-:W-:Y:S06]  /*6ce0*/  BAR.ARV 0xa, 0xa0 ;  /* 0x0282800000007b1d */ /* 0x000fec0000002000 */
[----:B------:R-:W-:Y:S04]  /*6cf0*/  BSSY B0, `(.L_x_659) ;  /* 0x0000003000007945 */ /* 0x000fe80003800000 */
[----:B------:R-:W-:Y:S05]  /*6d00*/  @!P0 BRA `(.L_x_660) ;  /* 0x0000000000048947 */ /* 0x000fea0003800000 */
[----:B------:R-:W-:-:S04]  /*6d10*/  DEPBAR.LE SB0, 0x0 ;  /* 0x000080000000791a */ /* 0x000fc80000000000 */
.L_x_660:
[----:B------:R-:W-:Y:S05]  /*6d20*/  BSYNC B0 ;  /* 0x0000000000007941 */ /* 0x000fea0003800000 */
.L_x_659:
        /* <DEDUP_REMOVED lines=19> */
.L_x_662:
[----:B------:R-:W-:Y:S05]  /*6e60*/  BSYNC B0 ;  /* 0x0000000000007941 */ /* 0x000fea0003800000 */
.L_x_661:
        /* <DEDUP_REMOVED lines=9> */
.L_x_665:
[----:B------:R-:W2:Y:S04]  /*6f00*/  LDG.E.STRONG.GPU R4, desc[UR46][R2.64] ;  /* 0x0000002e02047981 */ /* 0x000ea8000c1ef900 */
[----:B--2---:R-:W-:Y:S01]  /*6f10*/  CCTL.IVALL ;  /* 0x00000000ff00798f */ /* 0x004fe20002000000 */
[----:B------:R-:W-:Y:S05]  /*6f20*/  YIELD ;  /* 0x0000000000007946 */ /* 0x000fea0003800000 */
[----:B------:R-:W-:-:S13]  /*6f30*/  ISETP.NE.AND P2, PT, R4, UR25, PT ;  /* 0x0000001904007c0c */ /* 0x000fda000bf45270 */
[----:B------:R-:W-:Y:S05]  /*6f40*/  @P2 BRA `(.L_x_665) ;  /* 0xfffffffc00ec2947 */ /* 0x000fea000383ffff */
.L_x_664:
[----:B------:R-:W-:Y:S05]  /*6f50*/  BSYNC B0 ;  /* 0x0000000000007941 */ /* 0x000fea0003800000 */
.L_x_663:
[----:B------:R-:W-:-:S03]  /*6f60*/  UMOV UR6, 0xffffffff ;  /* 0xffffffff00067882 */ /* 0x000fc60000000000 */
[----:B------:R-:W-:Y:S05]  /*6f70*/  BRA.DIV UR6, `(.L_x_666) ;  /* 0x0000003606287947 */ /* 0x000fea000b800000 */
[----:B------:R-:W-:Y:S01]  /*6f80*/  NOP ;  /* 0x0000000000007918 */ /* 0x000fe20000000000 */
.L_x_725:
        /* <DEDUP_REMOVED lines=13> */
.L_x_668:
[----:B------:R-:W-:Y:S05]  /*7060*/  BSYNC B0 ;  /* 0x0000000000007941 */ /* 0x000fea0003800000 */
.L_x_667:
        /* <DEDUP_REMOVED lines=13> */
.L_x_670:
[----:B------:R-:W-:Y:S05]  /*7140*/  BSYNC B0 ;  /* 0x0000000000007941 */ /* 0x000fea0003800000 */
.L_x_669:
[----:B------:R-:W-:Y:S06]  /*7150*/  BAR.ARV 0xa, 0xa0 ;  /* 0x0282800000007b1d */ /* 0x000fec0000002000 */
[----:B------:R-:W-:Y:S04]  /*7160*/  BSSY B0, `(.L_x_671) ;  /* 0x0000003000007945 */ /* 0x000fe80003800000 */
[----:B------:R-:W-:Y:S05]  /*7170*/  @!P0 BRA `(.L_x_672) ;  /* 0x0000000000048947 */ /* 0x000fea0003800000 */
[----:B------:R-:W-:-:S04]  /*7180*/  DEPBAR.LE SB0, 0x0 ;  /* 0x000080000000791a */ /* 0x000fc80000000000 */
.L_x_672:
[----:B------:R-:W-:Y:S05]  /*7190*/  BSYNC B0 ;  /* 0x0000000000007941 */ /* 0x000fea0003800000 */
.L_x_671:
        /* <DEDUP_REMOVED lines=19> */
.L_x_674:
[----:B------:R-:W-:Y:S05]  /*72d0*/  BSYNC B0 ;  /* 0x0000000000007941 */ /* 0x000fea0003800000 */
.L_x_673:
[----:B------:R-:W-:Y:S02]  /*72e0*/  UIADD3 UR4, UR4, 0x2, URZ ;  /* 0x0000000204047890 */ /* 0x000fe4000fffe03f */
[----:B------:R-:W-:Y:S01]  /*72f0*/  UIADD3 UR5, UR5, 0x1, URZ ;  /* 0x0000000105057890 */ /* 0x000fe2000fffe03f */
[----:B------:R-:W-:Y:S11]  /*7300*/  @P1 BRA `(.L_x_675) ;  /* 0xfffffff400841947 */ /* 0x000ff6000383ffff */
.L_x_650:
        /* <DEDUP_REMOVED lines=13> */
.L_x_678:
[----:B------:R-:W2:Y:S04]  /*73e0*/  LDG.E.STRONG.GPU R0, desc[UR46][R2.64] ;  /* 0x0000002e02007981 */ /* 0x000ea8000c1ef900 */
[----:B--2---:R-:W-:Y:S01]  /*73f0*/  CCTL.IVALL ;  /* 0x00000000ff00798f */ /* 0x004fe20002000000 */
[----:B------:R-:W-:Y:S05]  /*7400*/  YIELD ;  /* 0x0000000000007946 */ /* 0x000fea0003800000 */
[----:B------:R-:W-:-:S13]  /*7410*/  ISETP.NE.AND P1, PT, R0, UR25, PT ;  /* 0x0000001900007c0c */ /* 0x000fda000bf25270 */
[----:B------:R-:W-:Y:S05]  /*7420*/  @P1 BRA `(.L_x_678) ;  /* 0xfffffffc00ec1947 */ /* 0x000fea000383ffff */
.L_x_677:
[----:B------:R-:W-:Y:S05]  /*7430*/  BSYNC B0 ;  /* 0x0000000000007941 */ /* 0x000fea0003800000 */
.L_x_676:
[----:B------:R-:W-:-:S03]  /*7440*/  UMOV UR5, 0xffffffff ;  /* 0xffffffff00057882 */ /* 0x000fc60000000000 */
[----:B------:R-:W-:Y:S05]  /*7450*/  BRA.DIV UR5, `(.L_x_679) ;  /* 0x00000032050c7947 */ /* 0x000fea000b800000 */
[----:B------:R-:W-:Y:S01]  /*7460*/  NOP ;  /* 0x0000000000007918 */ /* 0x000fe20000000000 */
.L_x_728:
        /* <DEDUP_REMOVED lines=22> */
.L_x_681:
[----:B------:R-:W-:Y:S05]  /*75d0*/  BSYNC B0 ;  /* 0x0000000000007941 */ /* 0x000fea0003800000 */
.L_x_680:
[----:B------:R-:W-:Y:S06]  /*75e0*/  BAR.SYNC.DEFER_BLOCKING 0xe, 0xa0 ;  /* 0x0382800000007b1d */ /* 0x000fec0000010000 */
[----:B------:R-:W-:Y:S04]  /*75f0*/  BSSY B0, `(.L_x_682) ;  /* 0x0000013000007945 */ /* 0x000fe80003800000 */
[----:B------:R-:W-:Y:S05]  /*7600*/  @!P0 BRA `(.L_x_683) ;  /* 0x0000000000448947 */ /* 0x000fea0003800000 */
[----:B------:R-:W1:Y:S01]  /*7610*/  S2UR UR14, SR_CgaCtaId ;  /* 0x00000000000e79c3 */ /* 0x000e620000008800 */
[----:B------:R-:W-:Y:S01]  /*7620*/  R2UR UR5, R6 ;  /* 0x00000000060572ca */ /* 0x000fe200000e0000 */
[----:B------:R-:W-:Y:S01]  /*7630*/  UMOV UR13, 0x400 ;  /* 0x00000400000d7882 */ /* 0x000fe20000000000 */
[----:B------:R-:W-:-:S11]  /*7640*/  ULDC.64 UR6, c[0x0][0x2c0] ;  /* 0x0000b00000067ab9 */ /* 0x000fd60000000a00 */
[----:B------:R-:W-:-:S04]  /*7650*/  UIADD3 UR5, UR5, 0xc00, URZ ;  /* 0x00000c0005057890 */ /* 0x000fc8000fffe03f */
[----:B------:R-:W-:-:S04]  /*7660*/  UIADD3 UR15, UP0, UR5, UR8, URZ ;  /* 0x00000008050f7290 */ /* 0x000fc8000ff1e03f */
[----:B------:R-:W-:Y:S02]  /*7670*/  ULEA.HI.X.SX32 UR5, UR5, UR27, 0x1, UP0 ;  /* 0x0000001b05057291 */ /* 0x000fe400080f0e3f */
[----:B-1----:R-:W-:Y:S02]  /*7680*/  ULEA UR13, UR14, UR13, 0x18 ;  /* 0x0000000d0e0d7291 */ /* 0x002fe4000f8ec03f */
[----:B------:R-:W-:Y:S02]  /*7690*/  ULEA UR6, UP0, UR15, UR6, 0x2 ;  /* 0x000000060f067291 */ /* 0x000fe4000f80103f */
[----:B------:R-:W-:Y:S02]  /*76a0*/  UIADD3 UR13, UR13, 0xf000, URZ ;  /* 0x0000f0000d0d7890 */ /* 0x000fe4000fffe03f */
[----:B------:R-:W-:Y:S01]  /*76b0*/  ULEA.HI.X UR7, UR15, UR7, UR5, 0x2, UP0 ;  /* 0x000000070f077291 */ /* 0x000fe200080f1405 */
[----:B------:R-:W-:Y:S02]  /*76c0*/  UMOV UR14, 0x0 ;  /* 0x00000000000e7882 */ /* 0x000fe40000000000 */
[----:B------:R-:W-:Y:S01]  /*76d0*/  UMOV UR5, 0x300 ;  /* 0x0000030000057882 */ /* 0x000fe20000000000 */
[----:B------:R-:W-:-:S05]  /*76e0*/  UMOV UR15, 0x14f00000 ;  /* 0x14f00000000f7882 */ /* 0x000fca0000000000 */
[----:B------:R1:W-:Y:S01]  /*76f0*/  UBLKRED.G.S.ADD.F32.RN [UR6], [UR13], UR5, desc[UR14] ;  /* 0x00000e060d0073bb */ /* 0x0003e200080a1405 */
[----:B------:R0:W-:Y:S01]  /*7700*/  UTMACMDFLUSH ;  /* 0x00000000000079b7 */ /* 0x0001e20000000000 */
[----:B-1----:R-:W-:-:S04]  /*7710*/  DEPBAR.LE SB0, 0x1 ;  /* 0x000080400000791a */ /* 0x002fc80000000000 */
.L_x_683:
[----:B------:R-:W-:Y:S05]  /*7720*/  BSYNC B0 ;  /* 0x0000000000007941 */ /* 0x000fea0003800000 */
.L_x_682:
[----:B------:R-:W-:Y:S06]  /*7730*/  BAR.ARV 0xa, 0xa0 ;  /* 0x0282800000007b1d */ /* 0x000fec0000002000 */
[----:B------:R-:W-:Y:S04]  /*7740*/  BSSY B0, `(.L_x_684) ;  /* 0x0000003000007945 */ /* 0x000fe80003800000 */
[----:B------:R-:W-:Y:S05]  /*7750*/  @!P0 BRA `(.L_x_685) ;  /* 0x0000000000048947 */ /* 0x000fea0003800000 */
[----:B------:R-:W-:-:S04]  /*7760*/  DEPBAR.LE SB0, 0x0 ;  /* 0x000080000000791a */ /* 0x000fc80000000000 */
.L_x_685:
[----:B------:R-:W-:Y:S05]  /*7770*/  BSYNC B0 ;  /* 0x0000000000007941 */ /* 0x000fea0003800000 */
.L_x_684:
        /* <DEDUP_REMOVED lines=19> */
.L_x_645:
        /* <DEDUP_REMOVED lines=13> */
.L_x_686:
        /* <DEDUP_REMOVED lines=14> */
.L_x_688:
[----:B------:R-:W-:-:S05]  /*7a60*/  ULDC UR4, c[0x0][0x8bc] ;  /* 0x00022f0000047ab9 */ /* 0x000fca0000000800 */
.L_x_687:
        /* <DEDUP_REMOVED lines=56> */
.L_x_690:
        /* <DEDUP_REMOVED lines=63> */
.L_x_729:
        /* <DEDUP_REMOVED lines=13> */
.L_x_693:
        /* <DEDUP_REMOVED lines=125> */
.L_x_704:
[----:B------:R-:W-:-:S04]  /*8a80*/  SHF.L.U32 R21, R9, 0x1f, RZ ;  /* 0x0000001f09157819 */ /* 0x000fc800000006ff */
[----:B-1----:R-:W1:Y:S02]  /*8a90*/  SYNCS.PHASECHK.TRANS64.TRYWAIT P1, [R0+URZ+0x26840], R21 ;  /* 0x02684015000075a7 */ /* 0x002e64000802017f */
[----:B-12---:R-:W-:Y:S05]  /*8aa0*/  @!P1 BRA `(.L_x_696) ;  /* 0x0000001800a89947 */ /* 0x006fea0003800000 */
.L_x_730:
[----:B------:R-:W-:Y:S05]  /*8ab0*/  @P0 BRA `(.L_x_697) ;  /* 0x0000000000140947 */ /* 0x000fea0003800000 */
[----:B------:R-:W-:Y:S01]  /*8ac0*/  ISETP.NE.AND P1, PT, R16, RZ, PT ;  /* 0x000000ff1000720c */ /* 0x000fe20003f25270 */
[----:B------:R-:W-:-:S04]  /*8ad0*/  IMAD.MOV.U32 R3, RZ, RZ, 0x3100 ;  /* 0x00003100ff037424 */ /* 0x000fc800078e00ff */
[----:B------:R2:W-:Y:S08]  /*8ae0*/  SYNCS.ARRIVE.TRANS64 RZ, [R0+URZ+0x26830], R3 ;  /* 0x0268300300ff79a7 */ /* 0x0005f0000800003f */
[----:B------:R-:W-:Y:S05]  /*8af0*/  @!P1 BRA `(.L_x_697) ;  /* 0x0000000000049947 */ /* 0x000fea0003800000 */
[----:B------:R-:W-:Y:S01]  /*8b00*/  BPT.TRAP 0x1 ;  /* 0x000000040000795c */ /* 0x000fe20000300000 */
.L_x_697:
        /* <DEDUP_REMOVED lines=43> */
.L_x_731:
[----:B------:R-:W-:Y:S05]  /*8dc0*/  @P0 BRA `(.L_x_699) ;  /* 0x0000000000140947 */ /* 0x000fea0003800000 */
[----:B------:R-:W-:Y:S01]  /*8dd0*/  ISETP.NE.AND P1, PT, R16, RZ, PT ;  /* 0x000000ff1000720c */ /* 0x000fe20003f25270 */
[----:B------:R-:W-:-:S04]  /*8de0*/  IMAD.MOV.U32 R3, RZ, RZ, 0x3100 ;  /* 0x00003100ff037424 */ /* 0x000fc800078e00ff */
[----:B------:R3:W-:Y:S08]  /*8df0*/  SYNCS.ARRIVE.TRANS64 RZ, [R0+URZ+0x26818], R3 ;  /* 0x0268180300ff79a7 */ /* 0x0007f0000800003f */
[----:B------:R-:W-:Y:S05]  /*8e00*/  @!P1 BRA `(.L_x_699) ;  /* 0x0000000000049947 */ /* 0x000fea0003800000 */
[----:B------:R-:W-:Y:S01]  /*8e10*/  BPT.TRAP 0x1 ;  /* 0x000000040000795c */ /* 0x000fe20000300000 */
.L_x_699:
        /* <DEDUP_REMOVED lines=36> */
.L_x_732:
        /* <DEDUP_REMOVED lines=9> */
.L_x_701:
        /* <DEDUP_REMOVED lines=38> */
.L_x_734:
[----:B------:R-:W-:Y:S05]  /*9350*/  @P0 BRA `(.L_x_703) ;  /* 0x0000000000140947 */ /* 0x000fea0003800000 */
[----:B------:R-:W-:Y:S01]  /*9360*/  ISETP.NE.AND P1, PT, R16, RZ, PT ;  /* 0x000000ff1000720c */ /* 0x000fe20003f25270 */
[----:B-1----:R-:W-:-:S04]  /*9370*/  IMAD.MOV.U32 R5, RZ, RZ, 0x3100 ;  /* 0x00003100ff057424 */ /* 0x002fc800078e00ff */
[----:B------:R2:W-:Y:S08]  /*9380*/  SYNCS.ARRIVE.TRANS64 RZ, [R0+URZ+0x26810], R5 ;  /* 0x0268100500ff79a7 */ /* 0x0005f0000800003f */
[----:B------:R-:W-:Y:S05]  /*9390*/  @!P1 BRA `(.L_x_703) ;  /* 0x0000000000049947 */ /* 0x000fea0003800000 */
[----:B------:R-:W-:Y:S01]  /*93a0*/  BPT.TRAP 0x1 ;  /* 0x000000040000795c */ /* 0x000fe20000300000 */
.L_x_703:
        /* <DEDUP_REMOVED lines=37> */
.L_x_695:
[----:B------:R-:W-:-:S13]  /*9600*/  ISETP.NE.AND P1, PT, R13, RZ, PT ;  /* 0x000000ff0d00720c */ /* 0x000fda0003f25270 */
[----:B------:R-:W-:Y:S05]  /*9610*/  @!P1 BRA `(.L_x_694) ;  /* 0x0000000400689947 */ /* 0x000fea0003800000 */
[----:B------:R-:W-:-:S04]  /*9620*/  SHF.L.U32 R7, R9, 0x1f, RZ ;  /* 0x0000001f09077819 */ /* 0x000fc800000006ff */
[----:B------:R-:W1:Y:S02]  /*9630*/  SYNCS.PHASECHK.TRANS64.TRYWAIT P1, [R0+URZ+0x26840], R7 ;  /* 0x02684007000075a7 */ /* 0x000e64000802017f */
[----:B-1----:R-:W-:Y:S05]  /*9640*/  @!P1 BRA `(.L_x_705) ;  /* 0x0000001000149947 */ /* 0x002fea0003800000 */
.L_x_735:
[----:B------:R-:W-:Y:S05]  /*9650*/  @P0 BRA `(.L_x_706) ;  /* 0x0000000000140947 */ /* 0x000fea0003800000 */
[----:B------:R-:W-:Y:S01]  /*9660*/  ISETP.NE.AND P1, PT, R16, RZ, PT ;  /* 0x000000ff1000720c */ /* 0x000fe20003f25270 */
[----:B------:R-:W-:-:S04]  /*9670*/  IMAD.MOV.U32 R5, RZ, RZ, 0x3100 ;  /* 0x00003100ff057424 */ /* 0x000fc800078e00ff */
[----:B------:R2:W-:Y:S08]  /*9680*/  SYNCS.ARRIVE.TRANS64 RZ, [R0+URZ+0x26830], R5 ;  /* 0x0268300500ff79a7 */ /* 0x0005f0000800003f */
[----:B------:R-:W-:Y:S05]  /*9690*/  @!P1 BRA `(.L_x_706) ;  /* 0x0000000000049947 */ /* 0x000fea0003800000 */
[----:B------:R-:W-:Y:S01]  /*96a0*/  BPT.TRAP 0x1 ;  /* 0x000000040000795c */ /* 0x000fe20000300000 */
.L_x_706:
        /* <DEDUP_REMOVED lines=41> */
.L_x_736:
[----:B------:R-:W-:Y:S05]  /*9940*/  @P0 BRA `(.L_x_708) ;  /* 0x0000000000140947 */ /* 0x000fea0003800000 */
[----:B------:R-:W-:Y:S01]  /*9950*/  ISETP.NE.AND P0, PT, R16, RZ, PT ;  /* 0x000000ff1000720c */ /* 0x000fe20003f05270 */
[----:B------:R-:W-:-:S04]  /*9960*/  IMAD.MOV.U32 R5, RZ, RZ, 0x3100 ;  /* 0x00003100ff057424 */ /* 0x000fc800078e00ff */
[----:B------:R3:W-:Y:S08]  /*9970*/  SYNCS.ARRIVE.TRANS64 RZ, [R0+URZ+0x26818], R5 ;  /* 0x0268180500ff79a7 */ /* 0x0007f0000800003f */
[----:B------:R-:W-:Y:S05]  /*9980*/  @!P0 BRA `(.L_x_708) ;  /* 0x0000000000048947 */ /* 0x000fea0003800000 */
[----:B------:R-:W-:Y:S01]  /*9990*/  BPT.TRAP 0x1 ;  /* 0x000000040000795c */ /* 0x000fe20000300000 */
.L_x_708:
        /* <DEDUP_REMOVED lines=34> */
.L_x_694:
[----:B------:R-:W3:Y:S01]  /*9bc0*/  S2R R2, SR_TID.X ;  /* 0x0000000000027919 */ /* 0x000ee20000002100 */
[----:B------:R-:W-:Y:S01]  /*9bd0*/  IMAD R3, R12, 0x8, R0 ;  /* 0x000000080c037824 */ /* 0x000fe200078e0200 */
[----:B---3--:R-:W-:Y:S02]  /*9be0*/  LOP3.LUT R4, R2, 0x7f, RZ, 0xc0, !PT ;  /* 0x0000007f02047812 */ /* 0x008fe400078ec0ff */
[----:B------:R-:W-:Y:S02]  /*9bf0*/  SHF.L.U32 R2, R9, 0x1f, RZ ;  /* 0x0000001f09027819 */ /* 0x000fe400000006ff */
[----:B------:R-:W-:Y:S02]  /*9c00*/  ISETP.NE.AND P1, PT, R4, RZ, PT ;  /* 0x000000ff0400720c */ /* 0x000fe40003f25270 */
[----:B------:R-:W3:Y:S02]  /*9c10*/  SYNCS.PHASECHK.TRANS64.TRYWAIT P0, [R3+URZ+0x26840], R2 ;  /* 0x02684002030075a7 */ /* 0x000ee4000800017f */
[----:B---3--:R-:W-:Y:S09]  /*9c20*/  @!P0 BRA `(.L_x_709) ;  /* 0x0000000800c48947 */ /* 0x008ff20003800000 */
.L_x_737:
[----:B------:R-:W-:Y:S05]  /*9c30*/  @P1 BRA `(.L_x_710) ;  /* 0x0000000000181947 */ /* 0x000fea0003800000 */
[----:B------:R-:W4:Y:S01]  /*9c40*/  S2R R4, SR_TID.X ;  /* 0x0000000000047919 */ /* 0x000f220000002100 */
[----:B---3--:R-:W-:-:S04]  /*9c50*/  IMAD.MOV.U32 R2, RZ, RZ, 0x3100 ;  /* 0x00003100ff027424 */ /* 0x008fc800078e00ff */
[----:B------:R3:W-:Y:S01]  /*9c60*/  SYNCS.ARRIVE.TRANS64 RZ, [R3+URZ+0x26830], R2 ;  /* 0x0268300203ff79a7 */ /* 0x0007e2000800003f */
[----:B----4-:R-:W-:-:S13]  /*9c70*/  LOP3.LUT P0, RZ, R4, 0x1f, RZ, 0xc0, !PT ;  /* 0x0000001f04ff7812 */ /* 0x010fda000780c0ff */
[----:B---3--:R-:W-:Y:S05]  /*9c80*/  @!P0 BRA `(.L_x_710) ;  /* 0x0000000000048947 */ /* 0x008fea0003800000 */
[----:B------:R-:W-:Y:S01]  /*9c90*/  BPT.TRAP 0x1 ;  /* 0x000000040000795c */ /* 0x000fe20000300000 */
.L_x_710:
        /* <DEDUP_REMOVED lines=48> */
.L_x_691:
[----:B------:R-:W-:Y:S05]  /*9fa0*/  BSYNC B0 ;  /* 0x0000000000007941 */ /* 0x000fea0003800000 */
.L_x_689:
[----:B------:R-:W-:-:S03]  /*9fb0*/  UMOV UR8, 0xffffffff ;  /* 0xffffffff00087882 */ /* 0x000fc60000000000 */
[----:B------:R-:W-:Y:S05]  /*9fc0*/  BRA.DIV UR8, `(.L_x_711) ;  /* 0x0000000608f07947 */ /* 0x000fea000b800000 */
[----:B------:R-:W-:-:S13]  /*9fd0*/  ELECT P0, URZ, PT ;  /* 0x00000000003f782f */ /* 0x000fda0003800000 */
.L_x_740:
[----:B------:R-:W-:Y:S05]  /*9fe0*/  @!P0 BRA `(.L_x_605) ;  /* 0x0000000000848947 */ /* 0x000fea0003800000 */
[----:B------:R-:W-:-:S06]  /*9ff0*/  ULOP3.LUT UR8, UR38, 0x2, URZ, 0xfc, !UPT ;  /* 0x0000000226087892 */ /* 0x000fcc000f8efc3f */
[----:B------:R-:W-:-:S05]  /*a000*/  IMAD.U32 R2, RZ, RZ, UR8 ;  /* 0x00000008ff027e24 */ /* 0x000fca000f8e00ff */
[----:B------:R-:W-:-:S13]  /*a010*/  ISETP.NE.AND P2, PT, R2, 0x3, PT ;  /* 0x000000030200780c */ /* 0x000fda0003f45270 */
[----:B------:R-:W-:Y:S05]  /*a020*/  @!P2 BRA `(.L_x_712) ;  /* 0x000000000004a947 */ /* 0x000fea0003800000 */
[----:B--2---:R-:W-:Y:S01]  /*a030*/  BPT.TRAP 0x1 ;  /* 0x000000040000795c */ /* 0x004fe20000300000 */
.L_x_712:
        /* <DEDUP_REMOVED lines=15> */
.L_x_741:
[----:B------:R-:W3:Y:S02]  /*a130*/  SYNCS.PHASECHK.TRANS64.TRYWAIT P0, [R3+URZ], R2 ;  /* 0x00000002030075a7 */ /* 0x000ee4000800017f */
[----:B---3--:R-:W-:Y:S05]  /*a140*/  @!P0 BRA `(.L_x_714) ;  /* 0x0000000400c88947 */ /* 0x008fea0003800000 */
.L_x_742:
[----:B------:R-:W-:Y:S05]  /*a150*/  @!P2 BRA `(.L_x_715) ;  /* 0x000000000004a947 */ /* 0x000fea0003800000 */
[----:B--2---:R-:W-:Y:S01]  /*a160*/  BPT.TRAP 0x1 ;  /* 0x000000040000795c */ /* 0x004fe20000300000 */
.L_x_715:
[----:B---3--:R-:W-:-:S04]  /*a170*/  VIADD R3, R7, 0x26840 ;  /* 0x0002684007037836 */ /* 0x008fc80000000000 */
[----:B------:R-:W-:-:S04]  /*a180*/  IMAD R0, R0, 0x8, R3 ;  /* 0x0000000800007824 */ /* 0x000fc800078e0203 */
[----:B------:R-:W3:Y:S02]  /*a190*/  SYNCS.PHASECHK.TRANS64.TRYWAIT P0, [R0+URZ], R5 ;  /* 0x00000005000075a7 */ /* 0x000ee4000800017f */
[----:B---3--:R-:W-:Y:S05]  /*a1a0*/  @!P0 BRA `(.L_x_716) ;  /* 0x0000000400c48947 */ /* 0x008fea0003800000 */
.L_x_743:
[----:B------:R-:W-:-:S07]  /*a1b0*/  IMAD R3, R4, 0x8, R3 ;  /* 0x0000000804037824 */ /* 0x000fce00078e0203 */
.L_x_717:
[----:B----4-:R4:W1:Y:S02]  /*a1c0*/  SYNCS.PHASECHK.TRANS64.TRYWAIT P0, [R3+URZ], R2 ;  /* 0x00000002030075a7 */ /* 0x010864000800017f */
[----:B-1----:R-:W-:Y:S05]  /*a1d0*/  @!P0 NANOSLEEP.SYNCS 0x989680 ;  /* 0x009896800000895d */ /* 0x002fea0003900000 */
[----:B------:R-:W1:Y:S02]  /*a1e0*/  @!P0 SYNCS.PHASECHK.TRANS64 P0, [R3+URZ], R2 ;  /* 0x00000002030085a7 */ /* 0x000e64000800007f */
[----:B-1----:R-:W-:Y:S05]  /*a1f0*/  @!P0 BRA `(.L_x_717) ;  /* 0xfffffffc00f08947 */ /* 0x002fea000383ffff */
.L_x_605:
[----:B--2---:R-:W-:Y:S05]  /*a200*/  BSYNC B6 ;  /* 0x0000000000067941 */ /* 0x004fea0003800000 */
.L_x_599:
[----:B------:R-:W-:Y:S05]  /*a210*/  EXIT ;  /* 0x000000000000794d */ /* 0x000fea0003800000 */
.L_x_615:
[----:B------:R-:W-:Y:S02]  /*a220*/  IMAD.MOV.U32 R13, RZ, RZ, R16 ;  /* 0x000000ffff0d7224 */ /* 0x000fe400078e0010 */
[----:B------:R-:W-:Y:S02]  /*a230*/  IMAD.MOV.U32 R12, RZ, RZ, RZ ;  /* 0x000000ffff0c7224 */ /* 0x000fe400078e00ff */
[----:B------:R-:W-:Y:S02]  /*a240*/  IMAD.MOV.U32 R11, RZ, RZ, 0x1f ;  /* 0x0000001fff0b7424 */ /* 0x000fe400078e00ff */
[----:B------:R-:W-:-:S07]  /*a250*/  IMAD.MOV.U32 R15, RZ, RZ, -0x1 ;  /* 0xffffffffff0f7424 */ /* 0x000fce00078e00ff */
[----:B-1---5:R-:W-:Y:S05]  /*a260*/  WARPSYNC.COLLECTIVE R15, `(.L_x_718) ;  /* 0x000000000f087348 */ /* 0x022fea0003c00000 */
[----:B------:R2:W3:Y:S02]  /*a270*/  SHFL.IDX P6, R14, R13, R12, R11 ;  /* 0x0000000c0d0e7389 */ /* 0x0004e400000c000b */
[----:B-123-5:R-:W-:Y:S01]  /*a280*/  ENDCOLLECTIVE ;  /* 0x000000000000791b */ /* 0x02efe20003800000 */
.L_x_718:
[----:B------:R-:W-:Y:S05]  /*a290*/  BRA `(.L_x_719) ;  /* 0xffffff7000347947 */ /* 0x000fea000383ffff */
.L_x_617:
[----:B-1----:R1:W3:Y:S02]  /*a2a0*/  SYNCS.PHASECHK.TRANS64.TRYWAIT P0, [R18+URZ+0x26800], R5 ;  /* 0x02680005120075a7 */ /* 0x0022e4000800017f */
[----:B---3--:R-:W-:Y:S05]  /*a2b0*/  @!P0 NANOSLEEP.SYNCS 0x989680 ;  /* 0x009896800000895d */ /* 0x008fea0003900000 */
[----:B------:R-:W3:Y:S02]  /*a2c0*/  @!P0 SYNCS.PHASECHK.TRANS64 P0, [R18+URZ+0x26800], R5 ;  /* 0x02680005120085a7 */ /* 0x000ee4000800007f */
[----:B---3--:R-:W-:Y:S05]  /*a2d0*/  @!P0 BRA `(.L_x_617) ;  /* 0xfffffffc00f08947 */ /* 0x008fea000383ffff */
[----:B------:R-:W-:Y:S05]  /*a2e0*/  BRA `(.L_x_616) ;  /* 0xffffff7000587947 */ /* 0x000fea000383ffff */
.L_x_622:
[----:B--2---:R-:W-:-:S04]  /*a2f0*/  IMAD.U32 R5, RZ, RZ, UR8 ;  /* 0x00000008ff057e24 */ /* 0x004fc8000f8e00ff */
[----:B------:R2:W3:Y:S03]  /*a300*/  SYNCS.PHASECHK.TRANS64.TRYWAIT P1, [R5+URZ+0x26810], R16 ;  /* 0x02681010050075a7 */ /* 0x0004e6000802017f */
[----:B---3--:R-:W-:Y:S05]  /*a310*/  @!P1 NANOSLEEP.SYNCS 0x989680 ;  /* 0x009896800000995d */ /* 0x008fea0003900000 */
[----:B------:R-:W3:Y:S02]  /*a320*/  @!P1 SYNCS.PHASECHK.TRANS64 P1, [R5+URZ+0x26810], R16 ;  /* 0x02681010050095a7 */ /* 0x000ee4000802007f */
[----:B---3--:R-:W-:Y:S05]  /*a330*/  @!P1 BRA `(.L_x_622) ;  /* 0xfffffffc00ec9947 */ /* 0x008fea000383ffff */
[----:B------:R-:W-:Y:S05]  /*a340*/  BRA `(.L_x_621) ;  /* 0xffffff7800b87947 */ /* 0x000fea000383ffff */
.L_x_626:
[----:B------:R-:W-:-:S04]  /*a350*/  IMAD.U32 R5, RZ, RZ, UR8 ;  /* 0x00000008ff057e24 */ /* 0x000fc8000f8e00ff */
[----:B------:R1:W1:Y:S03]  /*a360*/  SYNCS.PHASECHK.TRANS64.TRYWAIT P1, [R5+URZ+0x26830], R16 ;  /* 0x02683010050075a7 */ /* 0x000266000802017f */
[----:B-1----:R-:W-:Y:S05]  /*a370*/  @!P1 NANOSLEEP.SYNCS 0x989680 ;  /* 0x009896800000995d */ /* 0x002fea0003900000 */
[----:B------:R-:W1:Y:S02]  /*a380*/  @!P1 SYNCS.PHASECHK.TRANS64 P1, [R5+URZ+0x26830], R16 ;  /* 0x02683010050095a7 */ /* 0x000e64000802007f */
[----:B-1----:R-:W-:Y:S05]  /*a390*/  @!P1 BRA `(.L_x_626) ;  /* 0xfffffffc00ec9947 */ /* 0x002fea000383ffff */
[----:B------:R-:W-:Y:S05]  /*a3a0*/  BRA `(.L_x_625) ;  /* 0xffffff7c00c47947 */ /* 0x000fea000383ffff */
.L_x_654:
[----:B------:R-:W-:Y:S01]  /*a3b0*/  BSSY B0, `(.L_x_720) ;  /* 0x0000005000007945 */ /* 0x000fe20003800000 */
[----:B------:R-:W-:-:S07]  /*a3c0*/  IMAD.MOV.U32 R15, RZ, RZ, -0x1 ;  /* 0xffffffffff0f7424 */ /* 0x000fce00078e00ff */
[----:B------:R-:W-:Y:S05]  /*a3d0*/  WARPSYNC.COLLECTIVE R15, `(.L_x_721) ;  /* 0x000000000f087348 */ /* 0x000fea0003c00000 */
[----:B------:R-:W-:Y:S01]  /*a3e0*/  NOP ;  /* 0x0000000000007918 */ /* 0x000fe20000000000 */
[----:B------:R-:W-:Y:S01]  /*a3f0*/  ENDCOLLECTIVE ;  /* 0x000000000000791b */ /* 0x000fe20003800000 */
.L_x_721:
[----:B------:R-:W-:Y:S05]  /*a400*/  BSYNC B0 ;  /* 0x0000000000007941 */ /* 0x000fea0003800000 */
.L_x_720:
[----:B------:R-:W-:Y:S05]  /*a410*/  BRA `(.L_x_722) ;  /* 0xffffffc400a87947 */ /* 0x000fea000383ffff */
.L_x_666:
[----:B------:R-:W-:Y:S01]  /*a420*/  BSSY B0, `(.L_x_723) ;  /* 0x0000005000007945 */ /* 0x000fe20003800000 */
[----:B------:R-:W-:-:S07]  /*a430*/  IMAD.MOV.U32 R15, RZ, RZ, -0x1 ;  /* 0xffffffffff0f7424 */ /* 0x000fce00078e00ff */
[----:B------:R-:W-:Y:S05]  /*a440*/  WARPSYNC.COLLECTIVE R15, `(.L_x_724) ;  /* 0x000000000f087348 */ /* 0x000fea0003c00000 */
[----:B------:R-:W-:Y:S01]  /*a450*/  NOP ;  /* 0x0000000000007918 */ /* 0x000fe20000000000 */
[----:B------:R-:W-:Y:S01]  /*a460*/  ENDCOLLECTIVE ;  /* 0x000000000000791b */ /* 0x000fe20003800000 */
.L_x_724:
[----:B------:R-:W-:Y:S05]  /*a470*/  BSYNC B0 ;  /* 0x0000000000007941 */ /* 0x000fea0003800000 */
.L_x_723:
[----:B------:R-:W-:Y:S05]  /*a480*/  BRA `(.L_x_725) ;  /* 0xffffffc800c07947 */ /* 0x000fea000383ffff */
.L_x_679:
[----:B------:R-:W-:Y:S01]  /*a490*/  BSSY B0, `(.L_x_726) ;  /* 0x0000005000007945 */ /* 0x000fe20003800000 */
[----:B------:R-:W-:-:S07]  /*a4a0*/  IMAD.MOV.U32 R15, RZ, RZ, -0x1 ;  /* 0xffffffffff0f7424 */ /* 0x000fce00078e00ff */
[----:B------:R-:W-:Y:S05]  /*a4b0*/  WARPSYNC.COLLECTIVE R15, `(.L_x_727) ;  /* 0x000000000f087348 */ /* 0x000fea0003c00000 */
[----:B------:R-:W-:Y:S01]  /*a4c0*/  NOP ;  /* 0x0000000000007918 */ /* 0x000fe20000000000 */
[----:B------:R-:W-:Y:S01]  /*a4d0*/  ENDCOLLECTIVE ;  /* 0x000000000000791b */ /* 0x000fe20003800000 */
.L_x_727:
[----:B------:R-:W-:Y:S05]  /*a4e0*/  BSYNC B0 ;  /* 0x0000000000007941 */ /* 0x000fea0003800000 */
.L_x_726:
[----:B------:R-:W-:Y:S05]  /*a4f0*/  BRA `(.L_x_728) ;  /* 0xffffffcc00dc7947 */ /* 0x000fea000383ffff */
.L_x_692:
[----:B-1----:R1:W2:Y:S02]  /*a500*/  SYNCS.PHASECHK.TRANS64.TRYWAIT P0, [R0+URZ+0x26820], R3 ;  /* 0x02682003000075a7 */ /* 0x0022a4000800017f */
[----:B--2---:R-:W-:Y:S05]  /*a510*/  @!P0 NANOSLEEP.SYNCS 0x989680 ;  /* 0x009896800000895d */ /* 0x004fea0003900000 */
[----:B------:R-:W2:Y:S02]  /*a520*/  @!P0 SYNCS.PHASECHK.TRANS64 P0, [R0+URZ+0x26820], R3 ;  /* 0x02682003000085a7 */ /* 0x000ea4000800007f */
[----:B--2---:R-:W-:Y:S05]  /*a530*/  @!P0 BRA `(.L_x_692) ;  /* 0xfffffffc00f08947 */ /* 0x004fea000383ffff */
[----:B------:R-:W-:Y:S05]  /*a540*/  BRA `(.L_x_729) ;  /* 0xffffffdc00247947 */ /* 0x000fea000383ffff */
.L_x_696:
[----:B-1----:R1:W2:Y:S02]  /*a550*/  SYNCS.PHASECHK.TRANS64.TRYWAIT P1, [R0+URZ+0x26840], R21 ;  /* 0x02684015000075a7 */ /* 0x0022a4000802017f */
[----:B--2---:R-:W-:Y:S05]  /*a560*/  @!P1 NANOSLEEP.SYNCS 0x989680 ;  /* 0x009896800000995d */ /* 0x004fea0003900000 */
[----:B------:R-:W2:Y:S02]  /*a570*/  @!P1 SYNCS.PHASECHK.TRANS64 P1, [R0+URZ+0x26840], R21 ;  /* 0x02684015000095a7 */ /* 0x000ea4000802007f */
[----:B--2---:R-:W-:Y:S05]  /*a580*/  @!P1 BRA `(.L_x_696) ;  /* 0xfffffffc00f09947 */ /* 0x004fea000383ffff */
[----:B------:R-:W-:Y:S05]  /*a590*/  BRA `(.L_x_730) ;  /* 0xffffffe400447947 */ /* 0x000fea000383ffff */
.L_x_698:
[----:B--2---:R2:W3:Y:S02]  /*a5a0*/  SYNCS.PHASECHK.TRANS64.TRYWAIT P1, [R0+URZ+0x26828], R21 ;  /* 0x02682815000075a7 */ /* 0x0044e4000802017f */
[----:B---3--:R-:W-:Y:S05]  /*a5b0*/  @!P1 NANOSLEEP.SYNCS 0x989680 ;  /* 0x009896800000995d */ /* 0x008fea0003900000 */
[----:B------:R-:W3:Y:S02]  /*a5c0*/  @!P1 SYNCS.PHASECHK.TRANS64 P1, [R0+URZ+0x26828], R21 ;  /* 0x02682815000095a7 */ /* 0x000ee4000802007f */
[----:B---3--:R-:W-:Y:S05]  /*a5d0*/  @!P1 BRA `(.L_x_698) ;  /* 0xfffffffc00f09947 */ /* 0x008fea000383ffff */
[----:B------:R-:W-:Y:S05]  /*a5e0*/  BRA `(.L_x_731) ;  /* 0xffffffe400f47947 */ /* 0x000fea000383ffff */
.L_x_700:
[----:B---3--:R3:W4:Y:S02]  /*a5f0*/  SYNCS.PHASECHK.TRANS64.TRYWAIT P1, [R0+URZ+0x26848], R21 ;  /* 0x02684815000075a7 */ /* 0x008724000802017f */
[----:B----4-:R-:W-:Y:S05]  /*a600*/  @!P1 NANOSLEEP.SYNCS 0x989680 ;  /* 0x009896800000995d */ /* 0x010fea0003900000 */
[----:B------:R-:W4:Y:S02]  /*a610*/  @!P1 SYNCS.PHASECHK.TRANS64 P1, [R0+URZ+0x26848], R21 ;  /* 0x02684815000095a7 */ /* 0x000f24000802007f */
[----:B----4-:R-:W-:Y:S05]  /*a620*/  @!P1 BRA `(.L_x_700) ;  /* 0xfffffffc00f09947 */ /* 0x010fea000383ffff */
[----:B------:R-:W-:Y:S05]  /*a630*/  BRA `(.L_x_732) ;  /* 0xffffffe800887947 */ /* 0x000fea000383ffff */
.L_x_702:
[----:B------:R-:W-:-:S07]  /*a640*/  SHF.L.U32 R5, R9, 0x1f, RZ ;  /* 0x0000001f09057819 */ /* 0x000fce00000006ff */
.L_x_733:
[----:B-1----:R1:W2:Y:S02]  /*a650*/  SYNCS.PHASECHK.TRANS64.TRYWAIT P1, [R0+URZ+0x26820], R5 ;  /* 0x02682005000075a7 */ /* 0x0022a4000802017f */
[----:B--2---:R-:W-:Y:S05]  /*a660*/  @!P1 NANOSLEEP.SYNCS 0x989680 ;  /* 0x009896800000995d */ /* 0x004fea0003900000 */
[----:B------:R-:W2:Y:S02]  /*a670*/  @!P1 SYNCS.PHASECHK.TRANS64 P1, [R0+URZ+0x26820], R5 ;  /* 0x02682005000095a7 */ /* 0x000ea4000802007f */
[----:B--2---:R-:W-:Y:S05]  /*a680*/  @!P1 BRA `(.L_x_733) ;  /* 0xfffffffc00f09947 */ /* 0x004fea000383ffff */
[----:B------:R-:W-:Y:S05]  /*a690*/  BRA `(.L_x_734) ;  /* 0xffffffec002c7947 */ /* 0x000fea000383ffff */
.L_x_705:
[----:B-1----:R1:W2:Y:S02]  /*a6a0*/  SYNCS.PHASECHK.TRANS64.TRYWAIT P1, [R0+URZ+0x26840], R7 ;  /* 0x02684007000075a7 */ /* 0x0022a4000802017f */
[----:B--2---:R-:W-:Y:S05]  /*a6b0*/  @!P1 NANOSLEEP.SYNCS 0x989680 ;  /* 0x009896800000995d */ /* 0x004fea0003900000 */
[----:B------:R-:W2:Y:S02]  /*a6c0*/  @!P1 SYNCS.PHASECHK.TRANS64 P1, [R0+URZ+0x26840], R7 ;  /* 0x02684007000095a7 */ /* 0x000ea4000802007f */
[----:B--2---:R-:W-:Y:S05]  /*a6d0*/  @!P1 BRA `(.L_x_705) ;  /* 0xfffffffc00f09947 */ /* 0x004fea000383ffff */
[----:B------:R-:W-:Y:S05]  /*a6e0*/  BRA `(.L_x_735) ;  /* 0xffffffec00d87947 */ /* 0x000fea000383ffff */
.L_x_707:
[----:B--2---:R2:W3:Y:S02]  /*a6f0*/  SYNCS.PHASECHK.TRANS64.TRYWAIT P1, [R0+URZ+0x26828], R7 ;  /* 0x02682807000075a7 */ /* 0x0044e4000802017f */
[----:B---3--:R-:W-:Y:S05]  /*a700*/  @!P1 NANOSLEEP.SYNCS 0x989680 ;  /* 0x009896800000995d */ /* 0x008fea0003900000 */
[----:B------:R-:W3:Y:S02]  /*a710*/  @!P1 SYNCS.PHASECHK.TRANS64 P1, [R0+URZ+0x26828], R7 ;  /* 0x02682807000095a7 */ /* 0x000ee4000802007f */
[----:B---3--:R-:W-:Y:S05]  /*a720*/  @!P1 BRA `(.L_x_707) ;  /* 0xfffffffc00f09947 */ /* 0x008fea000383ffff */
[----:B------:R-:W-:Y:S05]  /*a730*/  BRA `(.L_x_736) ;  /* 0xfffffff000807947 */ /* 0x000fea000383ffff */
.L_x_709:
[----:B---3--:R3:W4:Y:S02]  /*a740*/  SYNCS.PHASECHK.TRANS64.TRYWAIT P0, [R3+URZ+0x26840], R2 ;  /* 0x02684002030075a7 */ /* 0x008724000800017f */
[----:B----4-:R-:W-:Y:S05]  /*a750*/  @!P0 NANOSLEEP.SYNCS 0x989680 ;  /* 0x009896800000895d */ /* 0x010fea0003900000 */
[----:B------:R-:W4:Y:S02]  /*a760*/  @!P0 SYNCS.PHASECHK.TRANS64 P0, [R3+URZ+0x26840], R2 ;  /* 0x02684002030085a7 */ /* 0x000f24000800007f */
[----:B----4-:R-:W-:Y:S05]  /*a770*/  @!P0 BRA `(.L_x_709) ;  /* 0xfffffffc00f08947 */ /* 0x010fea000383ffff */
[----:B------:R-:W-:Y:S05]  /*a780*/  BRA `(.L_x_737) ;  /* 0xfffffff400287947 */ /* 0x000fea000383ffff */
.L_x_711:
[----:B------:R-:W-:Y:S01]  /*a790*/  BSSY B0, `(.L_x_738) ;  /* 0x0000006000007945 */ /* 0x000fe20003800000 */
[----:B------:R-:W-:-:S07]  /*a7a0*/  IMAD.MOV.U32 R15, RZ, RZ, -0x1 ;  /* 0xffffffffff0f7424 */ /* 0x000fce00078e00ff */
[----:B--2---:R-:W-:Y:S05]  /*a7b0*/  WARPSYNC.COLLECTIVE R15, `(.L_x_739) ;  /* 0x000000000f0c7348 */ /* 0x004fea0003c00000 */
[----:B------:R-:W-:Y:S02]  /*a7c0*/  ELECT P6, UR62, PT ;  /* 0x00000000003e782f */ /* 0x000fe400038c0000 */
[----:B------:R-:W-:Y:S01]  /*a7d0*/  MOV R14, UR62 ;  /* 0x0000003e000e7c02 */ /* 0x000fe20008000f00 */
[----:B--2---:R-:W-:Y:S10]  /*a7e0*/  ENDCOLLECTIVE ;  /* 0x000000000000791b */ /* 0x004ff40003800000 */
.L_x_739:
[----:B------:R-:W-:Y:S05]  /*a7f0*/  BSYNC B0 ;  /* 0x0000000000007941 */ /* 0x000fea0003800000 */
.L_x_738:
[----:B------:R-:W-:Y:S01]  /*a800*/  PLOP3.LUT P0, PT, P6, PT, PT, 0x80, 0x0 ;  /* 0x000000000000781c */ /* 0x000fe2000370f070 */
[----:B------:R-:W-:-:S12]  /*a810*/  BRA `(.L_x_740) ;  /* 0xfffffff400f07947 */ /* 0x000fd8000383ffff */
.L_x_713:
[----:B-1----:R1:W3:Y:S02]  /*a820*/  SYNCS.PHASECHK.TRANS64.TRYWAIT P0, [R6+URZ], R5 ;  /* 0x00000005060075a7 */ /* 0x0022e4000800017f */
[----:B---3--:R-:W-:Y:S05]  /*a830*/  @!P0 NANOSLEEP.SYNCS 0x989680 ;  /* 0x009896800000895d */ /* 0x008fea0003900000 */
[----:B------:R-:W3:Y:S02]  /*a840*/  @!P0 SYNCS.PHASECHK.TRANS64 P0, [R6+URZ], R5 ;  /* 0x00000005060085a7 */ /* 0x000ee4000800007f */
[----:B---3--:R-:W-:Y:S05]  /*a850*/  @!P0 BRA `(.L_x_713) ;  /* 0xfffffffc00f08947 */ /* 0x008fea000383ffff */
[----:B------:R-:W-:Y:S05]  /*a860*/  BRA `(.L_x_741) ;  /* 0xfffffff800307947 */ /* 0x000fea000383ffff */
.L_x_714:
[----:B---3--:R3:W4:Y:S02]  /*a870*/  SYNCS.PHASECHK.TRANS64.TRYWAIT P0, [R3+URZ], R2 ;  /* 0x00000002030075a7 */ /* 0x008724000800017f */
[----:B----4-:R-:W-:Y:S05]  /*a880*/  @!P0 NANOSLEEP.SYNCS 0x989680 ;  /* 0x009896800000895d */ /* 0x010fea0003900000 */
[----:B------:R-:W4:Y:S02]  /*a890*/  @!P0 SYNCS.PHASECHK.TRANS64 P0, [R3+URZ], R2 ;  /* 0x00000002030085a7 */ /* 0x000f24000800007f */
[----:B----4-:R-:W-:Y:S05]  /*a8a0*/  @!P0 BRA `(.L_x_714) ;  /* 0xfffffffc00f08947 */ /* 0x010fea000383ffff */
[----:B------:R-:W-:Y:S05]  /*a8b0*/  BRA `(.L_x_742) ;  /* 0xfffffff800247947 */ /* 0x000fea000383ffff */
.L_x_716:
[----:B---3--:R3:W4:Y:S02]  /*a8c0*/  SYNCS.PHASECHK.TRANS64.TRYWAIT P0, [R0+URZ], R5 ;  /* 0x00000005000075a7 */ /* 0x008724000800017f */
[----:B----4-:R-:W-:Y:S05]  /*a8d0*/  @!P0 NANOSLEEP.SYNCS 0x989680 ;  /* 0x009896800000895d */ /* 0x010fea0003900000 */
[----:B------:R-:W4:Y:S02]  /*a8e0*/  @!P0 SYNCS.PHASECHK.TRANS64 P0, [R0+URZ], R5 ;  /* 0x00000005000085a7 */ /* 0x000f24000800007f */
[----:B----4-:R-:W-:Y:S05]  /*a8f0*/  @!P0 BRA `(.L_x_716) ;  /* 0xfffffffc00f08947 */ /* 0x010fea000383ffff */
[----:B------:R-:W-:Y:S05]  /*a900*/  BRA `(.L_x_743) ;  /* 0xfffffff800287947 */ /* 0x000fea000383ffff */
.L_x_744:
        /* <DEDUP_REMOVED lines=15> */
.L_x_3300:


//--------------------- .text._ZN7cutlass13device_kernelIN5flash11enable_sm90INS1_16FlashAttnBwdSm90INS1_25CollectiveMainloopBwdSm90ILi2ELi2ELi2EN4cute5tupleIJNS5_1CILi1EEES8_S8_EEENS6_IJNS7_ILi64EEENS7_ILi128EEENS7_ILi96EEEEEENS_6half_tEfNS_4arch4Sm90ELb0ELb0ELb0ELb1ELb0ELb1ELb0ELb0ELi2ELi1ELi2ELi1ELb1EEENS1_24CollectiveEpilogueBwdGQAISD_fSG_Li256ELb1ELb0EEENS1_19SingleTileSchedulerILb1ELb0ELb0ELi128EEEEEEEEEvNT_6ParamsE --------------------------
	.section	.text._ZN7cutlass13device_kernelIN5flash11enable_sm90INS1_16FlashAttnBwdSm90INS1_25CollectiveMainloopBwdSm90ILi2ELi2ELi2EN4cute5tupleIJNS5_1CILi1EEES8_S8_EEENS6_IJNS7_ILi64EEENS7_ILi128EEENS7_ILi96EEEEEENS_6half_tEfNS_4arch4Sm90ELb0ELb0ELb0ELb1ELb0ELb1ELb0ELb0ELi2ELi1ELi2ELi1ELb1EEENS1_24CollectiveEpilogueBwdGQAISD_fSG_Li256ELb1ELb0EEENS1_19SingleTileSchedulerILb1ELb0ELb0ELi128EEEEEEEEEvNT_6ParamsE,"ax",@progbits
	.align	128
.text._ZN7cutlass13device_kernelIN5flash11enable_sm90INS1_16FlashAttnBwdSm90INS1_25CollectiveMainloopBwdSm90ILi2ELi2ELi2EN4cute5tupleIJNS5_1CILi1EEES8_S8_EEENS6_IJNS7_ILi64EEENS7_ILi128EEENS7_ILi96EEEEEENS_6half_tEfNS_4arch4Sm90ELb0ELb0ELb0ELb1ELb0ELb1ELb0ELb0ELi2ELi1ELi2ELi1ELb1EEENS1_24CollectiveEpilogueBwdGQAISD_fSG_Li256ELb1ELb0EEENS1_19SingleTileSchedulerILb1ELb0ELb0ELi128EEEEEEEEEvNT_6ParamsE:
        .type           _ZN7cutlass13device_kernelIN5flash11enable_sm90INS1_16FlashAttnBwdSm90INS1_25CollectiveMainloopBwdSm90ILi2ELi2ELi2EN4cute5tupleIJNS5_1CILi1EEES8_S8_EEENS6_IJNS7_ILi64EEENS7_ILi128EEENS7_ILi96EEEEEENS_6half_tEfNS_4arch4Sm90ELb0ELb0ELb0ELb1ELb0ELb1ELb0ELb0ELi2ELi1ELi2ELi1ELb1EEENS1_24CollectiveEpilogueBwdGQAISD_fSG_Li256ELb1ELb0EEENS1_19SingleTileSchedulerILb1ELb0ELb0ELi128EEEEEEEEEvNT_6ParamsE,@function
        .size           _ZN7cutlass13device_kernelIN5flash11enable_sm90INS1_16FlashAttnBwdSm90INS1_25CollectiveMainloopBwdSm90ILi2ELi2ELi2EN4cute5tupleIJNS5_1CILi1EEES8_S8_EEENS6_IJNS7_ILi64EEENS7_ILi128EEENS7_ILi96EEEEEENS_6half_tEfNS_4arch4Sm90ELb0ELb0ELb0ELb1ELb0ELb1ELb0ELb0ELi2ELi1ELi2ELi1ELb1EEENS1_24CollectiveEpilogueBwdGQAISD_fSG_Li256ELb1ELb0EEENS1_19SingleTileSchedulerILb1ELb0ELb0ELi128EEEEEEEEEvNT_6ParamsE,(.L_x_3301 - _ZN7cutlass13device_kernelIN5flash11enable_sm90INS1_16FlashAttnBwdSm90INS1_25CollectiveMainloopBwdSm90ILi2ELi2ELi2EN4cute5tupleIJNS5_1CILi1EEES8_S8_EEENS6_IJNS7_ILi64EEENS7_ILi128EEENS7_ILi96EEEEEENS_6half_tEfNS_4arch4Sm90ELb0ELb0ELb0ELb1ELb0ELb1ELb0ELb0ELi2ELi1ELi2ELi1ELb1EEENS1_24CollectiveEpilogueBwdGQAISD_fSG_Li256ELb1ELb0EEENS1_19SingleTileSchedulerILb1ELb0ELb0ELi128EEEEEEEEEvNT_6ParamsE)
        .other          _ZN7cutlass13device_kernelIN5flash11enable_sm90INS1_16FlashAttnBwdSm90INS1_25CollectiveMainloopBwdSm90ILi2ELi2ELi2EN4cute5tupleIJNS5_1CILi1EEES8_S8_EEENS6_IJNS7_ILi64EEENS7_ILi128EEENS7_ILi96EEEEEENS_6half_tEfNS_4arch4Sm90ELb0ELb0ELb0ELb1ELb0ELb1ELb0ELb0ELi2ELi1ELi2ELi1ELb1EEENS1_24CollectiveEpilogueBwdGQAISD_fSG_Li256ELb1ELb0EEENS1_19SingleTileSchedulerILb1ELb0ELb0ELi128EEEEEEEEEvNT_6ParamsE,@"STO_CUDA_ENTRY STV_DEFAULT"
_ZN7cutlass13device_kernelIN5flash11enable_sm90INS1_16FlashAttnBwdSm90INS1_25CollectiveMainloopBwdSm90ILi2ELi2ELi2EN4cute5tupleIJNS5_1CILi1EEES8_S8_EEENS6_IJNS7_ILi64EEENS7_ILi128EEENS7_ILi96EEEEEENS_6half_tEfNS_4arch4Sm90ELb0ELb0ELb0ELb1ELb0ELb1ELb0ELb0ELi2ELi1ELi2ELi1ELb1EEENS1_24CollectiveEpilogueBwdGQAISD_fSG_Li256ELb1ELb0EEENS1_19SingleTileSchedulerILb1ELb0ELb0ELi128EEEEEEEEEvNT_6ParamsE:
        /* <DEDUP_REMOVED lines=23> */
.L_x_746:
[----:B------:R-:W-:Y:S05]  /*0170*/  BSYNC B0 ;  /* 0x0000000000007941 */ /* 0x000fea0003800000 */
.L_x_745:
        /* <DEDUP_REMOVED lines=37> */
.L_x_747:
        /* <DEDUP_REMOVED lines=22> */
.L_x_748:
[----:B------:R-:W-:Y:S01]  /*0530*/  PLOP3.LUT P0, PT, PT, PT, UP0, 0x80, 0x0 ;  /* 0x000000000000781c */ /* 0x000fe20003f0f008 */
[----:B------:R-:W-:Y:S01]  /*0540*/  NOP ;  /* 0x0000000000007918 */ /* 0x000fe20000000000 */
[----:B------:R-:W-:Y:S01]  /*0550*/  ULDC.64 UR46, c[0x0][0x208] ;  /* 0x00008200002e7ab9 */ /* 0x000fe20000000a00 */
[----:B------:R-:W-:Y:S01]  /*0560*/  BSSY B6, `(.L_x_749) ;  /* 0x000081e000067945 */ /* 0x000fe20003800000 */
[----:B-12-4-:R-:W-:Y:S09]  /*0570*/  BAR.SYNC.DEFER_BLOCKING 0x0 ;  /* 0x0000000000007b1d */ /* 0x016ff20000010000 */
[----:B------:R-:W-:Y:S05]  /*0580*/  @!P0 BRA `(.L_x_750) ;  /* 0x00000048002c8947 */ /* 0x000fea0003800000 */
.L_x_751:
        /* <DEDUP_REMOVED lines=21> */
.L_x_752:
        /* <DEDUP_REMOVED lines=14> */
.L_x_754:
[----:B------:R-:W-:-:S05]  /*07c0*/  ULDC UR4, c[0x0][0x8c4] ;  /* 0x0002310000047ab9 */ /* 0x000fca0000000800 */
.L_x_753:
        /* <DEDUP_REMOVED lines=21> */
.L_x_756:
        /* <DEDUP_REMOVED lines=14> */
.L_x_757:
        /* <DEDUP_REMOVED lines=10> */
.L_x_758:
        /* <DEDUP_REMOVED lines=11> */
.L_x_759:
        /* <DEDUP_REMOVED lines=35> */
[----:B-1----:R-:W-:Y:S02]  /*0d80*/  CS2R R4, SRZ ;  /* 0x0000000000047805 */ /* 0x002fe4000001ff00 */
        /* <DEDUP_REMOVED lines=35> */
.L_x_762:
        /* <DEDUP_REMOVED lines=15> */
.L_x_761:
        /* <DEDUP_REMOVED lines=22> */
.L_x_764:
        /* <DEDUP_REMOVED lines=15> */
.L_x_763:
[----:B------:R-:W-:Y:S01]  /*1300*/  SHF.R.S32.HI R25, RZ, 0x1f, R22 ;  /* 0x0000001fff197819 */ /* 0x000fe20000011416 */
[----:B------:R-:W-:-:S03]  /*1310*/  UMOV UR4, 0xffffffff ;  /* 0xffffffff00047882 */ /* 0x000fc60000000000 */
[----:B------:R-:W-:-:S04]  /*1320*/  LEA.HI R0, R25, R22, RZ, 0x7 ;  /* 0x0000001619007211 */ /* 0x000fc800078f38ff */
[----:B------:R-:W-:Y:S01]  /*1330*/  SHF.R.S32.HI R16, RZ, 0x7, R0 ;  /* 0x00000007ff107819 */ /* 0x000fe20000011400 */
[----:B------:R-:W-:Y:S06]  /*1340*/  BRA.DIV UR4, `(.L_x_765) ;  /* 0x0000007604047947 */ /* 0x000fec000b800000 */
[----:B------:R1:W2:Y:S02]  /*1350*/  SHFL.IDX PT, R14, R16, RZ, 0x1f ;  /* 0x00001fff100e7589 */ /* 0x0002a400000e0000 */
.L_x_842:
[----:B------:R-:W-:Y:S02]  /*1360*/  SHF.L.U32 R5, RZ, 0x1f, RZ ;  /* 0x0000001fff057819 */ /* 0x000fe400000006ff */
[----:B------:R-:W-:Y:S01]  /*1370*/  LOP3.LUT R3, R0, 0xffffff80, RZ, 0xc0, !PT ;  /* 0xffffff8000037812 */ /* 0x000fe200078ec0ff */
[----:B------:R-:W-:Y:S01]  /*1380*/  VIADD R0, R18, 0x6000 ;  /* 0x0000600012007836 */ /* 0x000fe20000000000 */
[----:B------:R-:W3:Y:S03]  /*1390*/  SYNCS.PHASECHK.TRANS64.TRYWAIT P1, [R18+URZ+0x26800], R5 ;  /* 0x02680005120075a7 */ /* 0x000ee6000802017f */
[----:B------:R-:W-:Y:S01]  /*13a0*/  IMAD.IADD R27, R22, 0x1, -R3 ;  /* 0x00000001161b7824 */ /* 0x000fe200078e0a03 */
[----:B------:R-:W-:Y:S02]  /*13b0*/  LOP3.LUT P0, RZ, R0, 0x1bf, RZ, 0xc0, !PT ;  /* 0x000001bf00ff7812 */ /* 0x000fe4000780c0ff */
[----:B--2---:R-:W-:-:S02]  /*13c0*/  LEA.HI R0, R14, R14, RZ, 0x1 ;  /* 0x0000000e0e007211 */ /* 0x004fc400078f08ff */
[----:B------:R-:W-:Y:S02]  /*13d0*/  SHF.R.S32.HI R24, RZ, 0x1f, R27 ;  /* 0x0000001fff187819 */ /* 0x000fe4000001141b */
[----:B------:R-:W-:Y:S02]  /*13e0*/  LOP3.LUT R23, R0, 0xfffffffe, RZ, 0xc0, !PT ;  /* 0xfffffffe00177812 */ /* 0x000fe400078ec0ff */
[----:B------:R-:W-:-:S04]  /*13f0*/  LEA.HI R26, R24, R27, RZ, 0x2 ;  /* 0x0000001b181a7211 */ /* 0x000fc800078f10ff */
[----:B------:R-:W-:Y:S01]  /*1400*/  LOP3.LUT R0, R26, 0x7ffffffc, RZ, 0xc0, !PT ;  /* 0x7ffffffc1a007812 */ /* 0x000fe200078ec0ff */
[----:B---3--:R-:W-:Y:S06]  /*1410*/  @P1 BRA `(.L_x_766) ;  /* 0x0000000000081947 */ /* 0x008fec0003800000 */
[----:B------:R-:W2:Y:S02]  /*1420*/  SYNCS.PHASECHK.TRANS64.TRYWAIT P1, [R18+URZ+0x26800], R5 ;  /* 0x02680005120075a7 */ /* 0x000ea4000802017f */
[----:B--2---:R-:W-:Y:S05]  /*1430*/  @!P1 BRA `(.L_x_767) ;  /* 0x0000007000e89947 */ /* 0x004fea0003800000 */
.L_x_766:
        /* <DEDUP_REMOVED lines=18> */
[----:B-1--45:R-:W-:Y:S05]  /*1560*/  CALL.ABS.NOINC R14 ;  /* 0x000000000e007343 */ /* 0x032fea0003c00000 */
.L_x_768:
[----:B------:R-:W-:Y:S01]  /*1570*/  LEA.HI R0, R25, R22, RZ, 0x4 ;  /* 0x0000001619007211 */ /* 0x000fe200078f20ff */
[----:B------:R-:W-:Y:S05]  /*1580*/  WARPSYNC.ALL ;  /* 0x0000000000007948 */ /* 0x000fea0003800000 */
[----:B------:R-:W-:-:S05]  /*1590*/  LOP3.LUT R3, R0, 0xfffffff0, RZ, 0xc0, !PT ;  /* 0xfffffff000037812 */ /* 0x000fca00078ec0ff */
[----:B--2---:R-:W-:Y:S01]  /*15a0*/  IMAD.IADD R5, R22, 0x1, -R3 ;  /* 0x0000000116057824 */ /* 0x004fe200078e0a03 */
        /* <DEDUP_REMOVED lines=33> */
[----:B------:R-:W2:Y:S01]  /*17c0*/  LDSM.16.M88.4 R184, [R7+0x6000] ;  /* 0x0060000007b8783b */ /* 0x000ea20000000200 */
        /* <DEDUP_REMOVED lines=27> */
[----:B-1----:R-:W-:Y:S01]  /*1980*/  IMAD R16, R16, 0x300, R27 ;  /* 0x0000030010107824 */ /* 0x002fe200078e021b */
        /* <DEDUP_REMOVED lines=18> */
[----:B------:R-:W1:Y:S01]  /*1ab0*/  LDSM.16.M88.4 R196, [R0+0x6000] ;  /* 0x0060000000c4783b */ /* 0x000e620000000200 */
        /* <DEDUP_REMOVED lines=33> */
[----:B--2---:R-:W-:Y:S01]  /*1cd0*/  IMAD R0, R5, 0x4, R18 ;  /* 0x0000000405007824 */ /* 0x004fe200078e0212 */
[----:B------:R-:W-:Y:S02]  /*1ce0*/  USHF.R.S32.HI UR7, URZ, 0x6, UR6 ;  /* 0x000000063f077899 */ /* 0x000fe40008011406 */
[----:B------:R-:W-:Y:S01]  /*1cf0*/  ULOP3.LUT UR11, UR38, 0x1, URZ, 0xfc, !UPT ;  /* 0x00000001260b7892 */ /* 0x000fe2000f8efc3f */
[----:B------:R-:W-:Y:S01]  /*1d00*/  UMOV UR4, URZ ;  /* 0x0000003f00047c82 */ /* 0x000fe20008000000 */
[----:B------:R-:W-:Y:S01]  /*1d10*/  UMOV UR5, URZ ;  /* 0x0000003f00057c82 */ /* 0x000fe20008000000 */
[----:B------:R-:W-:Y:S01]  /*1d20*/  UMOV UR6, URZ ;  /* 0x0000003f00067c82 */ /* 0x000fe20008000000 */
[----:B-1-34-:R-:W-:-:S08]  /*1d30*/  ULDC UR13, c[0x0][0x744] ;  /* 0x0001d100000d7ab9 */ /* 0x01afd00000000800 */
.L_x_779:
[----:B------:R-:W-:-:S06]  /*1d40*/  UISETP.NE.AND UP0, UPT, UR11, 0x3, UPT ;  /* 0x000000030b00788c */ /* 0x000fcc000bf05270 */
[----:B------:R-:W-:-:S13]  /*1d50*/  PLOP3.LUT P0, PT, PT, PT, UP0, 0x80, 0x0 ;  /* 0x000000000000781c */ /* 0x000fda0003f0f008 */
[----:B-1----:R-:W-:Y:S05]  /*1d60*/  @!P0 BRA `(.L_x_769) ;  /* 0x0000000000048947 */ /* 0x002fea0003800000 */
[----:B------:R-:W-:Y:S01]  /*1d70*/  BPT.TRAP 0x1 ;  /* 0x000000040000795c */ /* 0x000fe20000300000 */
.L_x_769:
[----:B------:R-:W-:Y:S01]  /*1d80*/  R2UR UR8, R18 ;  /* 0x00000000120872ca */ /* 0x000fe200000e0000 */
[----:B------:R-:W-:-:S05]  /*1d90*/  IMAD.U32 R16, RZ, RZ, UR5 ;  /* 0x00000005ff107e24 */ /* 0x000fca000f8e00ff */
[----:B------:R-:W-:-:S07]  /*1da0*/  SHF.L.U32 R16, R16, 0x1f, RZ ;  /* 0x0000001f10107819 */ /* 0x000fce00000006ff */
[----:B------:R-:W-:-:S09]  /*1db0*/  ULEA UR8, UR6, UR8, 0x3 ;  /* 0x0000000806087291 */ /* 0x000fd2000f8e183f */
[----:B------:R1:W2:Y:S01]  /*1dc0*/  SYNCS.PHASECHK.TRANS64.TRYWAIT P1, [UR8+0x26810], R16 ;  /* 0x02681010ff0075a7 */ /* 0x0002a20008020148 */
[----:B------:R-:W-:Y:S05]  /*1dd0*/  @!P0 BRA `(.L_x_770) ;  /* 0x0000000000048947 */ /* 0x000fea0003800000 */
[----:B------:R-:W-:Y:S01]  /*1de0*/  BPT.TRAP 0x1 ;  /* 0x000000040000795c */ /* 0x000fe20000300000 */
.L_x_770:
[----:B--2---:R-:W-:Y:S05]  /*1df0*/  @P1 BRA `(.L_x_771) ;  /* 0x0000000000081947 */ /* 0x004fea0003800000 */
[----:B------:R-:W2:Y:S02]  /*1e00*/  SYNCS.PHASECHK.TRANS64.TRYWAIT P1, [UR8+0x26810], R16 ;  /* 0x02681010ff0075a7 */ /* 0x000ea40008020148 */
[----:B--2---:R-:W-:Y:S05]  /*1e10*/  @!P1 BRA `(.L_x_772) ;  /* 0x0000006800849947 */ /* 0x004fea0003800000 */
.L_x_771:
        /* <DEDUP_REMOVED lines=67> */
.L_x_773:
[----:B------:R1:W1:Y:S01]  /*2250*/  SYNCS.PHASECHK.TRANS64.TRYWAIT P1, [UR8+0x26830], R16 ;  /* 0x02683010ff0075a7 */ /* 0x0002620008020148 */
[----:B------:R-:W-:Y:S05]  /*2260*/  @!P0 BRA `(.L_x_774) ;  /* 0x0000000000048947 */ /* 0x000fea0003800000 */
[----:B------:R-:W-:Y:S01]  /*2270*/  BPT.TRAP 0x1 ;  /* 0x000000040000795c */ /* 0x000fe20000300000 */
.L_x_774:
[----:B-1----:R-:W-:Y:S05]  /*2280*/  @P1 BRA `(.L_x_775) ;  /* 0x0000000000081947 */ /* 0x002fea0003800000 */
[----:B------:R-:W1:Y:S02]  /*2290*/  SYNCS.PHASECHK.TRANS64.TRYWAIT P1, [UR8+0x26830], R16 ;  /* 0x02683010ff0075a7 */ /* 0x000e640008020148 */
[----:B-1----:R-:W-:Y:S05]  /*22a0*/  @!P1 BRA `(.L_x_776) ;  /* 0x0000006400789947 */ /* 0x002fea0003800000 */
.L_x_775:
        /* <DEDUP_REMOVED lines=440> */
.L_x_777:
        /* <DEDUP_REMOVED lines=46> */
.L_x_778:
        /* <DEDUP_REMOVED lines=13> */
[----:B------:R-:W-:Y:S01]  /*41e0*/  IMAD.MOV.U32 R4, RZ, RZ, R40 ;  /* 0x000000ffff047224 */ /* 0x000fe200078e0028 */
[----:B------:R-:W-:Y:S01]  /*41f0*/  PLOP3.LUT P0, PT, PT, PT, PT, 0x8, 0x0 ;  /* 0x000000000000781c */ /* 0x000fe20003f0e170 */
[----:B-1----:R-:W-:Y:S02]  /*4200*/  IMAD.MOV.U32 R5, RZ, RZ, R41 ;  /* 0x000000ffff057224 */ /* 0x002fe400078e0029 */
[----:B------:R-:W-:Y:S01]  /*4210*/  FMUL.FTZ R72, R72, UR4 ;  /* 0x0000000448487c20 */ /* 0x000fe20008410000 */
[----:B------:R-:W-:Y:S02]  /*4220*/  IMAD.MOV.U32 R6, RZ, RZ, R42 ;  /* 0x000000ffff067224 */ /* 0x000fe400078e002a */
[----:B------:R-:W-:Y:S01]  /*4230*/  FMUL.FTZ R73, R73, UR4 ;  /* 0x0000000449497c20 */ /* 0x000fe20008410000 */
[----:B------:R-:W-:Y:S02]  /*4240*/  IMAD.MOV.U32 R7, RZ, RZ, R43 ;  /* 0x000000ffff077224 */ /* 0x000fe400078e002b */
        /* <DEDUP_REMOVED lines=46> */
.L_x_760:
[----:B------:R-:W-:Y:S05]  /*4530*/  @P0 BRA `(.L_x_755) ;  /* 0x0000004000800947 */ /* 0x000fea0003800000 */
[----:B------:R-:W-:Y:S01]  /*4540*/  ULDC.64 UR4, c[0x0][0x878] ;  /* 0x00021e0000047ab9 */ /* 0x000fe20000000a00 */
[----:B------:R-:W1:Y:S01]  /*4550*/  S2R R8, SR_TID.X ;  /* 0x0000000000087919 */ /* 0x000e620000002100 */
[----:B------:R-:W-:Y:S01]  /*4560*/  UISETP.NE.U32.AND UP0, UPT, UR4, URZ, UPT ;  /* 0x0000003f0400728c */ /* 0x000fe2000bf05070 */
[----:B------:R-:W2:Y:S08]  /*4570*/  S2UR UR10, SR_CTAID.Y ;  /* 0x00000000000a79c3 */ /* 0x000eb00000002600 */
[----:B------:R-:W-:Y:S01]  /*4580*/  S2UR UR8, SR_CTAID.X ;  /* 0x00000000000879c3 */ /* 0x000fe20000002500 */
[----:B------:R-:W-:Y:S01]  /*4590*/  UISETP.NE.AND.EX UP0, UPT, UR5, URZ, UPT, UP0 ;  /* 0x0000003f0500728c */ /* 0x000fe2000bf05300 */
[----:B------:R-:W-:Y:S01]  /*45a0*/  UMOV UR9, 0x400 ;  /* 0x0000040000097882 */ /* 0x000fe20000000000 */
[----:B------:R-:W-:Y:S01]  /*45b0*/  ULDC.64 UR12, c[0x0][0x818] ;  /* 0x00020600000c7ab9 */ /* 0x000fe20000000a00 */
[----:B------:R-:W-:-:S03]  /*45c0*/  ULDC.64 UR14, c[0x0][0x840] ;  /* 0x00021000000e7ab9 */ /* 0x000fc60000000a00 */
[----:B------:R-:W-:-:S05]  /*45d0*/  PLOP3.LUT P0, PT, PT, PT, UP0, 0x80, 0x0 ;  /* 0x000000000000781c */ /* 0x000fca0003f0f008 */
[----:B------:R-:W-:Y:S02]  /*45e0*/  @UP0 ULDC.64 UR4, c[0x0][0x878] ;  /* 0x00021e0000040ab9 */ /* 0x000fe40000000a00 */
[----:B------:R-:W-:-:S06]  /*45f0*/  @UP0 UIMAD.WIDE UR4, UR36, 0x4, UR4 ;  /* 0x00000004240408a5 */ /* 0x000fcc000f8e0204 */
[----:B------:R-:W-:Y:S02]  /*4600*/  IMAD.U32 R2, RZ, RZ, UR4 ;  /* 0x00000004ff027e24 */ /* 0x000fe4000f8e00ff */
[----:B------:R-:W-:Y:S01]  /*4610*/  IMAD.U32 R3, RZ, RZ, UR5 ;  /* 0x00000005ff037e24 */ /* 0x000fe2000f8e00ff */
[----:B------:R-:W3:Y:S01]  /*4620*/  S2UR UR11, SR_CgaCtaId ;  /* 0x00000000000b79c3 */ /* 0x000ee20000008800 */
[----:B------:R-:W-:-:S03]  /*4630*/  ULDC UR5, c[0x0][0x850] ;  /* 0x0002140000057ab9 */ /* 0x000fc60000000800 */
[----:B------:R1:W4:Y:S01]  /*4640*/  @P0 LDG.E R2, desc[UR46][R2.64] ;  /* 0x0000002e02020981 */ /* 0x000322000c1e1900 */
[----:B------:R-:W-:Y:S01]  /*4650*/  UISETP.NE.AND UP1, UPT, UR5, 0x1, UPT ;  /* 0x000000010500788c */ /* 0x000fe2000bf25270 */
[----:B------:R-:W-:Y:S01]  /*4660*/  BSSY B0, `(.L_x_780) ;  /* 0x0000059000007945 */ /* 0x000fe20003800000 */
[----:B-1----:R-:W-:-:S09]  /*4670*/  VIADD R3, R8, 0xffffff80 ;  /* 0xffffff8008037836 */ /* 0x002fd20000000000 */
[----:B------:R-:W-:Y:S01]  /*4680*/  @UP1 ULDC UR16, c[0x0][0x858] ;  /* 0x0002160000101ab9 */ /* 0x000fe20000000800 */
[----:B------:R-:W-:Y:S01]  /*4690*/  SHF.R.S32.HI R0, RZ, 0x1f, R3 ;  /* 0x0000001fff007819 */ /* 0x000fe20000011403 */
[----:B------:R-:W-:Y:S01]  /*46a0*/  BAR.SYNC.DEFER_BLOCKING 0x1, 0x100 ;  /* 0x0044000000007b1d */ /* 0x000fe20000010000 */
[----:B----4-:R-:W-:Y:S02]  /*46b0*/  @P0 R2UR UR4, R2 ;  /* 0x00000000020402ca */ /* 0x010fe400000e0000 */
[----:B------:R-:W-:Y:S02]  /*46c0*/  LEA.HI R2, R0, R3, RZ, 0x7 ;  /* 0x0000000300027211 */ /* 0x000fe400078f38ff */
[----:B------:R-:W-:Y:S02]  /*46d0*/  ISETP.NE.AND P0, PT, R3, RZ, PT ;  /* 0x000000ff0300720c */ /* 0x000fe40003f05270 */
[----:B------:R-:W-:Y:S02]  /*46e0*/  LOP3.LUT R0, R2, 0x3fffff80, RZ, 0xc0, !PT ;  /* 0x3fffff8002007812 */ /* 0x000fe400078ec0ff */
[----:B------:R-:W-:-:S03]  /*46f0*/  SHF.R.S32.HI R9, RZ, 0x7, R2 ;  /* 0x00000007ff097819 */ /* 0x000fc60000011402 */
[----:B------:R-:W-:Y:S02]  /*4700*/  IMAD.IADD R0, R3, 0x1, -R0 ;  /* 0x0000000103007824 */ /* 0x000fe400078e0a00 */
[----:B------:R-:W-:Y:S02]  /*4710*/  @UP0 ULEA UR6, UR36, UR4, 0x7 ;  /* 0x0000000424060291 */ /* 0x000fe4000f8e383f */
[----:B------:R-:W-:Y:S01]  /*4720*/  IMAD R0, R9, 0x600, R0 ;  /* 0x0000060009007824 */ /* 0x000fe200078e0200 */
[----:B------:R-:W-:Y:S01]  /*4730*/  @UP1 ULDC UR4, c[0x0][0x854] ;  /* 0x0002150000041ab9 */ /* 0x000fe20000000800 */
[----:B------:R-:W-:Y:S02]  /*4740*/  @UP0 USHF.R.S32.HI UR7, URZ, 0x1f, UR6 ;  /* 0x0000001f3f070899 */ /* 0x000fe40008011406 */
[----:B--2---:R-:W-:Y:S01]  /*4750*/  UIMAD.WIDE.U32 UR4, UR10, UR4, URZ ;  /* 0x000000040a0472a5 */ /* 0x004fe2000f8e003f */
[----:B------:R-:W-:Y:S01]  /*4760*/  IMAD.SHL.U32 R0, R0, 0x4, RZ ;  /* 0x0000000400007824 */ /* 0x000fe200078e00ff */
[----:B------:R-:W-:-:S02]  /*4770*/  @UP0 ULEA.HI UR7, UR7, UR6, URZ, 0x7 ;  /* 0x0000000607070291 */ /* 0x000fc4000f8f383f */
[----:B------:R-:W-:Y:S02]  /*4780*/  @UP1 USHF.R.U32.HI UR10, URZ, UR16, UR5 ;  /* 0x000000103f0a1299 */ /* 0x000fe40008011605 */
[----:B------:R-:W-:Y:S02]  /*4790*/  @UP0 USHF.R.S32.HI UR7, URZ, 0x7, UR7 ;  /* 0x000000073f070899 */ /* 0x000fe40008011407 */
[----:B---3--:R-:W-:Y:S02]  /*47a0*/  ULEA UR4, UR11, UR9, 0x18 ;  /* 0x000000090b047291 */ /* 0x008fe4000f8ec03f */
[----:B------:R-:W-:Y:S02]  /*47b0*/  @UP0 UIMAD UR6, UR7, 0x3000, URZ ;  /* 0x00003000070608a4 */ /* 0x000fe4000f8e023f */
[----:B------:R-:W-:Y:S02]  /*47c0*/  UIMAD UR5, UR8, 0x3000, URZ ;  /* 0x00003000080578a4 */ /* 0x000fe4000f8e023f */
[----:B------:R-:W-:Y:S01]  /*47d0*/  @UP0 USHF.R.S32.HI UR7, URZ, 0x1f, UR6 ;  /* 0x0000001f3f070899 */ /* 0x000fe20008011406 */
[----:B------:R-:W-:Y:S01]  /*47e0*/  LEA R0, R0, UR4, 0x2 ;  /* 0x0000000400007c11 */ /* 0x000fe2000f8e10ff */
[----:B------:R-:W-:Y:S01]  /*47f0*/  USHF.R.S32.HI UR11, URZ, 0x1f, UR10 ;  /* 0x0000001f3f0b7899 */ /* 0x000fe2000801140a */
[----:B------:R-:W-:Y:S01]  /*4800*/  @!UP0 UMOV UR6, URZ ;  /* 0x0000003f00068c82 */ /* 0x000fe20008000000 */
[----:B------:R-:W-:Y:S01]  /*4810*/  ULDC.64 UR16, c[0x0][0x848] ;  /* 0x0002120000107ab9 */ /* 0x000fe20000000a00 */
[----:B------:R-:W-:Y:S01]  /*4820*/  UIADD3 UR8, UP1, UR5, UR6, URZ ;  /* 0x0000000605087290 */ /* 0x000fe2000ff3e03f */
[----:B------:R1:W-:Y:S01]  /*4830*/  STS.128 [R0], R24 ;  /* 0x0000001800007388 */ /* 0x0003e20000000c00 */
[----:B------:R-:W-:Y:S01]  /*4840*/  @!UP0 UMOV UR7, URZ ;  /* 0x0000003f00078c82 */ /* 0x000fe20008000000 */
[----:B------:R-:W-:-:S02]  /*4850*/  UIMAD UR6, UR11, UR12, URZ ;  /* 0x0000000c0b0672a4 */ /* 0x000fc4000f8e023f */
[----:B------:R-:W-:Y:S01]  /*4860*/  ULEA.HI.X.SX32 UR9, UR5, UR7, 0x1, UP1 ;  /* 0x0000000705097291 */ /* 0x000fe200088f0e3f */
[----:B------:R1:W-:Y:S01]  /*4870*/  STS.128 [R0+0x800], R28 ;  /* 0x0008001c00007388 */ /* 0x0003e20000000c00 */
[----:B------:R-:W-:Y:S02]  /*4880*/  UIMAD UR5, UR11, UR14, URZ ;  /* 0x0000000e0b0572a4 */ /* 0x000fe4000f8e023f */
[----:B------:R-:W-:Y:S01]  /*4890*/  UIMAD UR11, UR10, UR13, UR6 ;  /* 0x0000000d0a0b72a4 */ /* 0x000fe2000f8e0206 */
[----:B------:R1:W-:Y:S01]  /*48a0*/  STS.128 [R0+0x1000], R32 ;  /* 0x0010002000007388 */ /* 0x0003e20000000c00 */
[----:B------:R-:W-:Y:S02]  /*48b0*/  UIMAD.WIDE.U32 UR6, UR10, UR12, UR8 ;  /* 0x0000000c0a0672a5 */ /* 0x000fe4000f8e0008 */
[----:B------:R-:W-:Y:S01]  /*48c0*/  UIMAD UR12, UR10, UR15, UR5 ;  /* 0x0000000f0a0c72a4 */ /* 0x000fe2000f8e0205 */
[----:B------:R1:W-:Y:S01]  /*48d0*/  STS.128 [R0+0x1800], R36 ;  /* 0x0018002400007388 */ /* 0x0003e20000000c00 */
[----:B------:R-:W-:-:S02]  /*48e0*/  USHF.R.S32.HI UR5, URZ, 0x1f, UR36 ;  /* 0x0000001f3f057899 */ /* 0x000fc40008011424 */
[----:B------:R-:W-:Y:S01]  /*48f0*/  UIMAD.WIDE.U32 UR8, UR10, UR14, UR8 ;  /* 0x0000000e0a0872a5 */ /* 0x000fe2000f8e0008 */
[----:B------:R1:W-:Y:S01]  /*4900*/  STS.128 [R0+0x2000], R4 ;  /* 0x0020000400007388 */ /* 0x0003e20000000c00 */
[----:B------:R-:W-:Y:S01]  /*4910*/  USEL UR5, UR5, URZ, !UP0 ;  /* 0x0000003f05057287 */ /* 0x000fe2000c000000 */
[----:B------:R-:W-:Y:S02]  /*4920*/  ULDC.64 UR14, c[0x0][0x820] ;  /* 0x00020800000e7ab9 */ /* 0x000fe40000000a00 */
[----:B------:R1:W-:Y:S01]  /*4930*/  STS.128 [R0+0x2800], R44 ;  /* 0x0028002c00007388 */ /* 0x0003e20000000c00 */
[----:B------:R-:W-:Y:S02]  /*4940*/  USEL UR36, UR36, URZ, !UP0 ;  /* 0x0000003f24247287 */ /* 0x000fe4000c000000 */
[----:B------:R-:W-:Y:S01]  /*4950*/  UIMAD UR10, UR5, UR14, URZ ;  /* 0x0000000e050a72a4 */ /* 0x000fe2000f8e023f */
[----:B------:R1:W-:Y:S01]  /*4960*/  STS.128 [R0+0x3000], R48 ;  /* 0x0030003000007388 */ /* 0x0003e20000000c00 */
[----:B------:R-:W-:-:S02]  /*4970*/  UIADD3 UR7, UR7, UR11, URZ ;  /* 0x0000000b07077290 */ /* 0x000fc4000fffe03f */
[----:B------:R-:W-:Y:S01]  /*4980*/  UIMAD UR5, UR5, UR16, URZ ;  /* 0x00000010050572a4 */ /* 0x000fe2000f8e023f */
[----:B------:R1:W-:Y:S01]  /*4990*/  STS.128 [R0+0x3800], R52 ;  /* 0x0038003400007388 */ /* 0x0003e20000000c00 */
[----:B------:R-:W-:Y:S02]  /*49a0*/  UIADD3 UR9, UR9, UR12, URZ ;  /* 0x0000000c09097290 */ /* 0x000fe4000fffe03f */
[----:B------:R-:W-:Y:S01]  /*49b0*/  UIMAD UR10, UR36, UR15, UR10 ;  /* 0x0000000f240a72a4 */ /* 0x000fe2000f8e020a */
[----:B------:R1:W-:Y:S01]  /*49c0*/  STS.128 [R0+0x4000], R56 ;  /* 0x0040003800007388 */ /* 0x0003e20000000c00 */
[----:B------:R-:W-:Y:S02]  /*49d0*/  UIMAD.WIDE.U32 UR6, UR36, UR14, UR6 ;  /* 0x0000000e240672a5 */ /* 0x000fe4000f8e0006 */
[----:B------:R-:W-:Y:S01]  /*49e0*/  UIMAD UR5, UR36, UR17, UR5 ;  /* 0x00000011240572a4 */ /* 0x000fe2000f8e0205 */
[----:B------:R1:W-:Y:S01]  /*49f0*/  STS.128 [R0+0x4800], R60 ;  /* 0x0048003c00007388 */ /* 0x0003e20000000c00 */
[----:B------:R-:W-:Y:S01]  /*4a00*/  UIMAD.WIDE.U32 UR8, UR36, UR16, UR8 ;  /* 0x00000010240872a5 */ /* 0x000fe2000f8e0008 */
[----:B------:R-:W-:-:S02]  /*4a10*/  ULDC.64 UR12, c[0x0][0x800] ;  /* 0x00020000000c7ab9 */ /* 0x000fc40000000a00 */
[----:B------:R1:W-:Y:S01]  /*4a20*/  STS.128 [R0+0x5000], R64 ;  /* 0x0050004000007388 */ /* 0x0003e20000000c00 */
[----:B------:R-:W-:Y:S01]  /*4a30*/  ULDC.64 UR14, c[0x0][0x828] ;  /* 0x00020a00000e7ab9 */ /* 0x000fe20000000a00 */
[----:B------:R-:W-:Y:S02]  /*4a40*/  UIADD3 UR7, UR7, UR10, URZ ;  /* 0x0000000a07077290 */ /* 0x000fe4000fffe03f */
[----:B------:R1:W-:Y:S01]  /*4a50*/  STS.128 [R0+0x5800], R68 ;  /* 0x0058004400007388 */ /* 0x0003e20000000c00 */
[----:B------:R-:W-:Y:S02]  /*4a60*/  ULEA UR12, UP0, UR6, UR12, 0x2 ;  /* 0x0000000c060c7291 */ /* 0x000fe4000f80103f */
[----:B------:R-:W-:Y:S01]  /*4a70*/  UIADD3 UR5, UR9, UR5, URZ ;  /* 0x0000000509057290 */ /* 0x000fe2000fffe03f */
[----:B------:R-:W-:Y:S01]  /*4a80*/  @!PT LDS RZ, [RZ] ;  /* 0x00000000fffff984 */ /* 0x000fe20000000800 */
[----:B------:R-:W-:Y:S01]  /*4a90*/  @!PT LDS RZ, [RZ] ;  /* 0x00000000fffff984 */ /* 0x000fe20000000800 */
[----:B------:R-:W-:Y:S01]  /*4aa0*/  @!PT LDS RZ, [RZ] ;  /* 0x00000000fffff984 */ /* 0x000fe20000000800 */
[----:B------:R-:W-:Y:S01]  /*4ab0*/  @!PT LDS RZ, [RZ] ;  /* 0x00000000fffff984 */ /* 0x000fe20000000800 */
[----:B------:R2:W-:Y:S06]  /*4ac0*/  MEMBAR.ALL.CTA ;  /* 0x0000000000007992 */ /* 0x0005ec0000008000 */
[----:B--2---:R-:W2:Y:S01]  /*4ad0*/  FENCE.VIEW.ASYNC.S ;  /* 0x00000000000073c6 */ /* 0x004ea20000000000 */
[----:B------:R-:W-:-:S02]  /*4ae0*/  ULEA UR14, UP1, UR8, UR14, 0x2 ;  /* 0x0000000e080e7291 */ /* 0x000fc4000f82103f */
[----:B------:R-:W-:Y:S02]  /*4af0*/  ULEA.HI.X UR13, UR6, UR13, UR7, 0x2, UP0 ;  /* 0x0000000d060d7291 */ /* 0x000fe400080f1407 */
[----:B------:R-:W-:Y:S01]  /*4b00*/  ULEA.HI.X UR7, UR8, UR15, UR5, 0x2, UP1 ;  /* 0x0000000f08077291 */ /* 0x000fe200088f1405 */
[----:B--2---:R-:W-:Y:S06]  /*4b10*/  BAR.SYNC.DEFER_BLOCKING 0x1, 0x100 ;  /* 0x0044000000007b1d */ /* 0x004fec0000010000 */
[----:B------:R-:W-:Y:S05]  /*4b20*/  @P0 BRA `(.L_x_781) ;  /* 0x0000000000300947 */ /* 0x000fea0003800000 */
[----:B------:R-:W-:Y:S01]  /*4b30*/  PLOP3.LUT P0, PT, PT, PT, PT, 0x80, 0x0 ;  /* 0x000000000000781c */ /* 0x000fe20003f0f070 */
[----:B------:R-:W-:Y:S01]  /*4b40*/  UMOV UR5, 0xc00 ;  /* 0x00000c0000057882 */ /* 0x000fe20000000000 */
[----:B------:R-:W-:Y:S01]  /*4b50*/  UMOV UR8, 0x0 ;  /* 0x0000000000087882 */ /* 0x000fe20000000000 */
[----:B------:R-:W-:Y:S01]  /*4b60*/  UMOV UR9, 0x14f00000 ;  /* 0x14f0000000097882 */ /* 0x000fe20000000000 */
[----:B------:R-:W-:-:S09]  /*4b70*/  UMOV UR6, UR14 ;  /* 0x0000000e00067c82 */ /* 0x000fd20008000000 */
.L_x_782:
[----:B------:R-:W-:Y:S01]  /*4b80*/  @P0 ELECT P1, URZ, PT ;  /* 0x00000000003f082f */ /* 0x000fe20003820000 */
[----:B------:R2:W-:-:S12]  /*4b90*/  UBLKRED.G.S.ADD.F32.RN [UR6], [UR4], UR5, desc[UR8] ;  /* 0x00000806040073bb */ /* 0x0005d800080a1405 */
[----:B------:R-:W-:Y:S02]  /*4ba0*/  @P1 PLOP3.LUT P0, PT, P1, PT, PT, 0x8, 0x0 ;  /* 0x000000000000181c */ /* 0x000fe40000f0e170 */
[----:B------:R-:W-:-:S11]  /*4bb0*/  PLOP3.LUT P1, PT, PT, PT, PT, 0x8, 0x0 ;  /* 0x000000000000781c */ /* 0x000fd60003f2e170 */
[----:B--2---:R-:W-:Y:S05]  /*4bc0*/  @P0 BRA.U.ANY `(.L_x_782) ;  /* 0xfffffffd00ec0947 */ /* 0x004fea000393ffff */
[----:B------:R0:W-:Y:S01]  /*4bd0*/  UTMACMDFLUSH ;  /* 0x00000000000079b7 */ /* 0x0001e20000000000 */
[----:B------:R-:W-:-:S04]  /*4be0*/  DEPBAR.LE SB0, 0x0 ;  /* 0x000080000000791a */ /* 0x000fc80000000000 */
.L_x_781:
[----:B------:R-:W-:Y:S05]  /*4bf0*/  BSYNC B0 ;  /* 0x0000000000007941 */ /* 0x000fea0003800000 */
.L_x_780:
[----:B------:R-:W-:Y:S01]  /*4c00*/  BAR.SYNC.DEFER_BLOCKING 0x1, 0x100 ;  /* 0x0044000000007b1d */ /* 0x000fe20000010000 */
[----:B------:R-:W-:-:S05]  /*4c10*/  ISETP.NE.AND P0, PT, R8, 0x80, PT ;  /* 0x000000800800780c */ /* 0x000fca0003f05270 */
        /* <DEDUP_REMOVED lines=20> */
[----:B------:R-:W-:Y:S01]  /*4d60*/  PLOP3.LUT P0, PT, PT, PT, PT, 0x80, 0x0 ;  /* 0x000000000000781c */ /* 0x000fe20003f0f070 */
[----:B------:R-:W-:Y:S01]  /*4d70*/  UMOV UR5, 0xc00 ;  /* 0x00000c0000057882 */ /* 0x000fe20000000000 */
[----:B------:R-:W-:Y:S01]  /*4d80*/  UMOV UR8, 0x0 ;  /* 0x0000000000087882 */ /* 0x000fe20000000000 */
[----:B------:R-:W-:Y:S01]  /*4d90*/  UMOV UR9, 0x14f00000 ;  /* 0x14f0000000097882 */ /* 0x000fe20000000000 */
[----:B------:R-:W-:Y:S01]  /*4da0*/  UMOV UR6, UR12 ;  /* 0x0000000c00067c82 */ /* 0x000fe20008000000 */
[----:B------:R-:W-:-:S08]  /*4db0*/  UMOV UR7, UR13 ;  /* 0x0000000d00077c82 */ /* 0x000fd00008000000 */
.L_x_783:
        /* <DEDUP_REMOVED lines=8> */
.L_x_750:
        /* <DEDUP_REMOVED lines=20> */
.L_x_785:
        /* <DEDUP_REMOVED lines=13> */
.L_x_787:
[----:B------:R-:W-:-:S05]  /*5050*/  ULDC UR5, c[0x0][0x8c4] ;  /* 0x0002310000057ab9 */ /* 0x000fca0000000800 */
.L_x_786:
        /* <DEDUP_REMOVED lines=40> */
.L_x_788:
        /* <DEDUP_REMOVED lines=49> */
.L_x_802:
        /* <DEDUP_REMOVED lines=21> */
.L_x_791:
[----:B------:R-:W-:Y:S05]  /*5740*/  BSYNC B0 ;  /* 0x0000000000007941 */ /* 0x000fea0003800000 */
.L_x_790:
        /* <DEDUP_REMOVED lines=13> */
.L_x_793:
[----:B------:R-:W-:Y:S05]  /*5820*/  BSYNC B0 ;  /* 0x0000000000007941 */ /* 0x000fea0003800000 */
.L_x_792:
[----:B------:R-:W-:Y:S06]  /*5830*/  BAR.ARV 0xa, 0xa0 ;  /* 0x0282800000007b1d */ /* 0x000fec0000002000 */
[----:B------:R-:W-:Y:S04]  /*5840*/  BSSY B0, `(.L_x_794) ;  /* 0x0000003000007945 */ /* 0x000fe80003800000 */
[----:B------:R-:W-:Y:S05]  /*5850*/  @!P0 BRA `(.L_x_795) ;  /* 0x0000000000048947 */ /* 0x000fea0003800000 */
[----:B------:R-:W-:-:S04]  /*5860*/  DEPBAR.LE SB0, 0x0 ;  /* 0x000080000000791a */ /* 0x000fc80000000000 */
.L_x_795:
[----:B------:R-:W-:Y:S05]  /*5870*/  BSYNC B0 ;  /* 0x0000000000007941 */ /* 0x000fea0003800000 */
.L_x_794:
        /* <DEDUP_REMOVED lines=13> */
.L_x_797:
[----:B------:R-:W-:Y:S05]  /*5950*/  BSYNC B0 ;  /* 0x0000000000007941 */ /* 0x000fea0003800000 */
.L_x_796:
        /* <DEDUP_REMOVED lines=13> */
.L_x_799:
[----:B------:R-:W-:Y:S05]  /*5a30*/  BSYNC B0 ;  /* 0x0000000000007941 */ /* 0x000fea0003800000 */
.L_x_798:
[----:B------:R-:W-:Y:S01]  /*5a40*/  VIADD R0, R0, 0xfffffffe ;  /* 0xfffffffe00007836 */ /* 0x000fe20000000000 */
[----:B------:R-:W-:Y:S06]  /*5a50*/  BAR.ARV 0xa, 0xa0 ;  /* 0x0282800000007b1d */ /* 0x000fec0000002000 */
[----:B------:R-:W-:Y:S01]  /*5a60*/  BSSY B0, `(.L_x_800) ;  /* 0x0000004000007945 */ /* 0x000fe20003800000 */
[----:B------:R-:W-:-:S03]  /*5a70*/  ISETP.NE.AND P1, PT, R0, RZ, PT ;  /* 0x000000ff0000720c */ /* 0x000fc60003f25270 */
[----:B------:R-:W-:Y:S10]  /*5a80*/  @!P0 BRA `(.L_x_801) ;  /* 0x0000000000048947 */ /* 0x000ff40003800000 */
[----:B------:R-:W-:-:S04]  /*5a90*/  DEPBAR.LE SB0, 0x0 ;  /* 0x000080000000791a */ /* 0x000fc80000000000 */
.L_x_801:
[----:B------:R-:W-:Y:S05]  /*5aa0*/  BSYNC B0 ;  /* 0x0000000000007941 */ /* 0x000fea0003800000 */
.L_x_800:
[----:B------:R-:W-:Y:S06]  /*5ab0*/  BAR.ARV 0xb, 0xa0 ;  /* 0x02c2800000007b1d */ /* 0x000fec0000002000 */
[----:B------:R-:W-:Y:S02]  /*5ac0*/  UIADD3 UR5, UR5, 0x2, URZ ;  /* 0x0000000205057890 */ /* 0x000fe4000fffe03f */
[----:B------:R-:W-:Y:S01]  /*5ad0*/  UIADD3 UR4, UR4, 0x1, URZ ;  /* 0x0000000104047890 */ /* 0x000fe2000fffe03f */
[----:B------:R-:W-:Y:S11]  /*5ae0*/  @P1 BRA `(.L_x_802) ;  /* 0xfffffff800c01947 */ /* 0x000ff6000383ffff */
[----:B------:R-:W-:-:S12]  /*5af0*/  UIADD3 UR6, UR16, 0x3000, URZ ;  /* 0x0000300010067890 */ /* 0x000fd8000fffe03f */
.L_x_789:
        /* <DEDUP_REMOVED lines=19> */
.L_x_804:
[----:B------:R-:W-:Y:S05]  /*5c30*/  BSYNC B0 ;  /* 0x0000000000007941 */ /* 0x000fea0003800000 */
.L_x_803:
        /* <DEDUP_REMOVED lines=19> */
.L_x_806:
[----:B------:R-:W-:Y:S05]  /*5d70*/  BSYNC B0 ;  /* 0x0000000000007941 */ /* 0x000fea0003800000 */
.L_x_805:
[----:B------:R-:W-:Y:S06]  /*5d80*/  BAR.ARV 0xa, 0xa0 ;  /* 0x0282800000007b1d */ /* 0x000fec0000002000 */
[----:B------:R-:W-:Y:S04]  /*5d90*/  BSSY B0, `(.L_x_807) ;  /* 0x0000003000007945 */ /* 0x000fe80003800000 */
[----:B------:R-:W-:Y:S05]  /*5da0*/  @!P0 BRA `(.L_x_808) ;  /* 0x0000000000048947 */ /* 0x000fea0003800000 */
[----:B------:R-:W-:-:S04]  /*5db0*/  DEPBAR.LE SB0, 0x0 ;  /* 0x000080000000791a */ /* 0x000fc80000000000 */
.L_x_808:
[----:B------:R-:W-:Y:S05]  /*5dc0*/  BSYNC B0 ;  /* 0x0000000000007941 */ /* 0x000fea0003800000 */
.L_x_807:
[----:B------:R-:W-:Y:S06]  /*5dd0*/  BAR.ARV 0xb, 0xa0 ;  /* 0x02c2800000007b1d */ /* 0x000fec0000002000 */
[----:B------:R-:W-:Y:S05]  /*5de0*/  BRA `(.L_x_755) ;  /* 0x0000002800547947 */ /* 0x000fea0003800000 */
.L_x_784:
        /* <DEDUP_REMOVED lines=13> */
.L_x_809:
        /* <DEDUP_REMOVED lines=14> */
.L_x_811:
[----:B------:R-:W-:-:S05]  /*5fa0*/  ULDC UR4, c[0x0][0x8c4] ;  /* 0x0002310000047ab9 */ /* 0x000fca0000000800 */
.L_x_810:
        /* <DEDUP_REMOVED lines=56> */
.L_x_813:
        /* <DEDUP_REMOVED lines=63> */
.L_x_843:
        /* <DEDUP_REMOVED lines=13> */
.L_x_816:
        /* <DEDUP_REMOVED lines=125> */
.L_x_827:
[----:B------:R-:W-:-:S04]  /*6fc0*/  SHF.L.U32 R21, R9, 0x1f, RZ ;  /* 0x0000001f09157819 */ /* 0x000fc800000006ff */
[----:B-1----:R-:W1:Y:S02]  /*6fd0*/  SYNCS.PHASECHK.TRANS64.TRYWAIT P1, [R0+URZ+0x26840], R21 ;  /* 0x02684015000075a7 */ /* 0x002e64000802017f */
[----:B-12---:R-:W-:Y:S05]  /*6fe0*/  @!P1 BRA `(.L_x_819) ;  /* 0x0000001800549947 */ /* 0x006fea0003800000 */
.L_x_844:
[----:B------:R-:W-:Y:S05]  /*6ff0*/  @P0 BRA `(.L_x_820) ;  /* 0x0000000000140947 */ /* 0x000fea0003800000 */
[----:B------:R-:W-:Y:S01]  /*7000*/  ISETP.NE.AND P1, PT, R16, RZ, PT ;  /* 0x000000ff1000720c */ /* 0x000fe20003f25270 */
[----:B------:R-:W-:-:S04]  /*7010*/  IMAD.MOV.U32 R3, RZ, RZ, 0x3100 ;  /* 0x00003100ff037424 */ /* 0x000fc800078e00ff */
[----:B------:R2:W-:Y:S08]  /*7020*/  SYNCS.ARRIVE.TRANS64 RZ, [R0+URZ+0x26830], R3 ;  /* 0x0268300300ff79a7 */ /* 0x0005f0000800003f */
[----:B------:R-:W-:Y:S05]  /*7030*/  @!P1 BRA `(.L_x_820) ;  /* 0x0000000000049947 */ /* 0x000fea0003800000 */
[----:B------:R-:W-:Y:S01]  /*7040*/  BPT.TRAP 0x1 ;  /* 0x000000040000795c */ /* 0x000fe20000300000 */
.L_x_820:
        /* <DEDUP_REMOVED lines=43> */
.L_x_845:
[----:B------:R-:W-:Y:S05]  /*7300*/  @P0 BRA `(.L_x_822) ;  /* 0x0000000000140947 */ /* 0x000fea0003800000 */
[----:B------:R-:W-:Y:S01]  /*7310*/  ISETP.NE.AND P1, PT, R16, RZ, PT ;  /* 0x000000ff1000720c */ /* 0x000fe20003f25270 */
[----:B------:R-:W-:-:S04]  /*7320*/  IMAD.MOV.U32 R3, RZ, RZ, 0x3100 ;  /* 0x00003100ff037424 */ /* 0x000fc800078e00ff */
[----:B------:R3:W-:Y:S08]  /*7330*/  SYNCS.ARRIVE.TRANS64 RZ, [R0+URZ+0x26818], R3 ;  /* 0x0268180300ff79a7 */ /* 0x0007f0000800003f */
[----:B------:R-:W-:Y:S05]  /*7340*/  @!P1 BRA `(.L_x_822) ;  /* 0x0000000000049947 */ /* 0x000fea0003800000 */
[----:B------:R-:W-:Y:S01]  /*7350*/  BPT.TRAP 0x1 ;  /* 0x000000040000795c */ /* 0x000fe20000300000 */
.L_x_822:
        /* <DEDUP_REMOVED lines=36> */
.L_x_846:
        /* <DEDUP_REMOVED lines=9> */
.L_x_824:
        /* <DEDUP_REMOVED lines=38> */
.L_x_848:
[----:B------:R-:W-:Y:S05]  /*7890*/  @P0 BRA `(.L_x_826) ;  /* 0x0000000000140947 */ /* 0x000fea0003800000 */
[----:B------:R-:W-:Y:S01]  /*78a0*/  ISETP.NE.AND P1, PT, R16, RZ, PT ;  /* 0x000000ff1000720c */ /* 0x000fe20003f25270 */
[----:B-1----:R-:W-:-:S04]  /*78b0*/  IMAD.MOV.U32 R5, RZ, RZ, 0x3100 ;  /* 0x00003100ff057424 */ /* 0x002fc800078e00ff */
[----:B------:R2:W-:Y:S08]  /*78c0*/  SYNCS.ARRIVE.TRANS64 RZ, [R0+URZ+0x26810], R5 ;  /* 0x0268100500ff79a7 */ /* 0x0005f0000800003f */
[----:B------:R-:W-:Y:S05]  /*78d0*/  @!P1 BRA `(.L_x_826) ;  /* 0x0000000000049947 */ /* 0x000fea0003800000 */
[----:B------:R-:W-:Y:S01]  /*78e0*/  BPT.TRAP 0x1 ;  /* 0x000000040000795c */ /* 0x000fe20000300000 */
.L_x_826:
        /* <DEDUP_REMOVED lines=37> */
.L_x_818:
[----:B------:R-:W-:-:S13]  /*7b40*/  ISETP.NE.AND P1, PT, R13, RZ, PT ;  /* 0x000000ff0d00720c */ /* 0x000fda0003f25270 */
[----:B------:R-:W-:Y:S05]  /*7b50*/  @!P1 BRA `(.L_x_817) ;  /* 0x0000000400689947 */ /* 0x000fea0003800000 */
[----:B------:R-:W-:-:S04]  /*7b60*/  SHF.L.U32 R7, R9, 0x1f, RZ ;  /* 0x0000001f09077819 */ /* 0x000fc800000006ff */
[----:B------:R-:W1:Y:S02]  /*7b70*/  SYNCS.PHASECHK.TRANS64.TRYWAIT P1, [R0+URZ+0x26840], R7 ;  /* 0x02684007000075a7 */ /* 0x000e64000802017f */
[----:B-1----:R-:W-:Y:S05]  /*7b80*/  @!P1 BRA `(.L_x_828) ;  /* 0x0000000c00c09947 */ /* 0x002fea0003800000 */
.L_x_849:
[----:B------:R-:W-:Y:S05]  /*7b90*/  @P0 BRA `(.L_x_829) ;  /* 0x0000000000140947 */ /* 0x000fea0003800000 */
[----:B------:R-:W-:Y:S01]  /*7ba0*/  ISETP.NE.AND P1, PT, R16, RZ, PT ;  /* 0x000000ff1000720c */ /* 0x000fe20003f25270 */
[----:B------:R-:W-:-:S04]  /*7bb0*/  IMAD.MOV.U32 R5, RZ, RZ, 0x3100 ;  /* 0x00003100ff057424 */ /* 0x000fc800078e00ff */
[----:B------:R2:W-:Y:S08]  /*7bc0*/  SYNCS.ARRIVE.TRANS64 RZ, [R0+URZ+0x26830], R5 ;  /* 0x0268300500ff79a7 */ /* 0x0005f0000800003f */
[----:B------:R-:W-:Y:S05]  /*7bd0*/  @!P1 BRA `(.L_x_829) ;  /* 0x0000000000049947 */ /* 0x000fea0003800000 */
[----:B------:R-:W-:Y:S01]  /*7be0*/  BPT.TRAP 0x1 ;  /* 0x000000040000795c */ /* 0x000fe20000300000 */
.L_x_829:
        /* <DEDUP_REMOVED lines=41> */
.L_x_850:
[----:B------:R-:W-:Y:S05]  /*7e80*/  @P0 BRA `(.L_x_831) ;  /* 0x0000000000140947 */ /* 0x000fea0003800000 */
[----:B------:R-:W-:Y:S01]  /*7e90*/  ISETP.NE.AND P0, PT, R16, RZ, PT ;  /* 0x000000ff1000720c */ /* 0x000fe20003f05270 */
[----:B------:R-:W-:-:S04]  /*7ea0*/  IMAD.MOV.U32 R5, RZ, RZ, 0x3100 ;  /* 0x00003100ff057424 */ /* 0x000fc800078e00ff */
[----:B------:R3:W-:Y:S08]  /*7eb0*/  SYNCS.ARRIVE.TRANS64 RZ, [R0+URZ+0x26818], R5 ;  /* 0x0268180500ff79a7 */ /* 0x0007f0000800003f */
[----:B------:R-:W-:Y:S05]  /*7ec0*/  @!P0 BRA `(.L_x_831) ;  /* 0x0000000000048947 */ /* 0x000fea0003800000 */
[----:B------:R-:W-:Y:S01]  /*7ed0*/  BPT.TRAP 0x1 ;  /* 0x000000040000795c */ /* 0x000fe20000300000 */
.L_x_831:
        /* <DEDUP_REMOVED lines=34> */
.L_x_817:
[----:B------:R-:W3:Y:S01]  /*8100*/  S2R R2, SR_TID.X ;  /* 0x0000000000027919 */ /* 0x000ee20000002100 */
[----:B------:R-:W-:Y:S01]  /*8110*/  IMAD R3, R12, 0x8, R0 ;  /* 0x000000080c037824 */ /* 0x000fe200078e0200 */
[----:B---3--:R-:W-:Y:S02]  /*8120*/  LOP3.LUT R4, R2, 0x7f, RZ, 0xc0, !PT ;  /* 0x0000007f02047812 */ /* 0x008fe400078ec0ff */
[----:B------:R-:W-:Y:S02]  /*8130*/  SHF.L.U32 R2, R9, 0x1f, RZ ;  /* 0x0000001f09027819 */ /* 0x000fe400000006ff */
[----:B------:R-:W-:Y:S02]  /*8140*/  ISETP.NE.AND P1, PT, R4, RZ, PT ;  /* 0x000000ff0400720c */ /* 0x000fe40003f25270 */
[----:B------:R-:W3:Y:S02]  /*8150*/  SYNCS.PHASECHK.TRANS64.TRYWAIT P0, [R3+URZ+0x26840], R2 ;  /* 0x02684002030075a7 */ /* 0x000ee4000800017f */
[----:B---3--:R-:W-:Y:S09]  /*8160*/  @!P0 BRA `(.L_x_832) ;  /* 0x0000000800708947 */ /* 0x008ff20003800000 */
.L_x_851:
[----:B------:R-:W-:Y:S05]  /*8170*/  @P1 BRA `(.L_x_833) ;  /* 0x0000000000181947 */ /* 0x000fea0003800000 */
[----:B------:R-:W4:Y:S01]  /*8180*/  S2R R4, SR_TID.X ;  /* 0x0000000000047919 */ /* 0x000f220000002100 */
[----:B---3--:R-:W-:-:S04]  /*8190*/  IMAD.MOV.U32 R2, RZ, RZ, 0x3100 ;  /* 0x00003100ff027424 */ /* 0x008fc800078e00ff */
[----:B------:R3:W-:Y:S01]  /*81a0*/  SYNCS.ARRIVE.TRANS64 RZ, [R3+URZ+0x26830], R2 ;  /* 0x0268300203ff79a7 */ /* 0x0007e2000800003f */
[----:B----4-:R-:W-:-:S13]  /*81b0*/  LOP3.LUT P0, RZ, R4, 0x1f, RZ, 0xc0, !PT ;  /* 0x0000001f04ff7812 */ /* 0x010fda000780c0ff */
[----:B---3--:R-:W-:Y:S05]  /*81c0*/  @!P0 BRA `(.L_x_833) ;  /* 0x0000000000048947 */ /* 0x008fea0003800000 */
[----:B------:R-:W-:Y:S01]  /*81d0*/  BPT.TRAP 0x1 ;  /* 0x000000040000795c */ /* 0x000fe20000300000 */
.L_x_833:
        /* <DEDUP_REMOVED lines=48> */
.L_x_814:
[----:B------:R-:W-:Y:S05]  /*84e0*/  BSYNC B0 ;  /* 0x0000000000007941 */ /* 0x000fea0003800000 */
.L_x_812:
[----:B------:R-:W-:-:S03]  /*84f0*/  UMOV UR8, 0xffffffff ;  /* 0xffffffff00087882 */ /* 0x000fc60000000000 */
[----:B------:R-:W-:Y:S05]  /*8500*/  BRA.DIV UR8, `(.L_x_834) ;  /* 0x00000006089c7947 */ /* 0x000fea000b800000 */
[----:B------:R-:W-:-:S13]  /*8510*/  ELECT P0, URZ, PT ;  /* 0x00000000003f782f */ /* 0x000fda0003800000 */
.L_x_854:
[----:B------:R-:W-:Y:S05]  /*8520*/  @!P0 BRA `(.L_x_755) ;  /* 0x0000000000848947 */ /* 0x000fea0003800000 */
[----:B------:R-:W-:-:S06]  /*8530*/  ULOP3.LUT UR8, UR38, 0x2, URZ, 0xfc, !UPT ;  /* 0x0000000226087892 */ /* 0x000fcc000f8efc3f */
[----:B------:R-:W-:-:S05]  /*8540*/  IMAD.U32 R2, RZ, RZ, UR8 ;  /* 0x00000008ff027e24 */ /* 0x000fca000f8e00ff */
[----:B------:R-:W-:-:S13]  /*8550*/  ISETP.NE.AND P0, PT, R2, 0x3, PT ;  /* 0x000000030200780c */ /* 0x000fda0003f05270 */
[----:B------:R-:W-:Y:S05]  /*8560*/  @!P0 BRA `(.L_x_835) ;  /* 0x0000000000048947 */ /* 0x000fea0003800000 */
[----:B--2---:R-:W-:Y:S01]  /*8570*/  BPT.TRAP 0x1 ;  /* 0x000000040000795c */ /* 0x004fe20000300000 */
.L_x_835:
        /* <DEDUP_REMOVED lines=15> */
.L_x_855:
[----:B------:R-:W3:Y:S02]  /*8670*/  SYNCS.PHASECHK.TRANS64.TRYWAIT P1, [R3+URZ], R2 ;  /* 0x00000002030075a7 */ /* 0x000ee4000802017f */
[----:B---3--:R-:W-:Y:S05]  /*8680*/  @!P1 BRA `(.L_x_837) ;  /* 0x0000000400749947 */ /* 0x008fea0003800000 */
.L_x_856:
[----:B------:R-:W-:Y:S05]  /*8690*/  @!P0 BRA `(.L_x_838) ;  /* 0x0000000000048947 */ /* 0x000fea0003800000 */
[----:B--2---:R-:W-:Y:S01]  /*86a0*/  BPT.TRAP 0x1 ;  /* 0x000000040000795c */ /* 0x004fe20000300000 */
.L_x_838:
[----:B---3--:R-:W-:-:S04]  /*86b0*/  VIADD R3, R7, 0x26840 ;  /* 0x0002684007037836 */ /* 0x008fc80000000000 */
[----:B------:R-:W-:-:S04]  /*86c0*/  IMAD R0, R0, 0x8, R3 ;  /* 0x0000000800007824 */ /* 0x000fc800078e0203 */
[----:B------:R-:W3:Y:S02]  /*86d0*/  SYNCS.PHASECHK.TRANS64.TRYWAIT P0, [R0+URZ], R5 ;  /* 0x00000005000075a7 */ /* 0x000ee4000800017f */
[----:B---3--:R-:W-:Y:S05]  /*86e0*/  @!P0 BRA `(.L_x_839) ;  /* 0x0000000400708947 */ /* 0x008fea0003800000 */
.L_x_857:
[----:B------:R-:W-:-:S07]  /*86f0*/  IMAD R3, R4, 0x8, R3 ;  /* 0x0000000804037824 */ /* 0x000fce00078e0203 */
.L_x_840:
[----:B----4-:R4:W1:Y:S02]  /*8700*/  SYNCS.PHASECHK.TRANS64.TRYWAIT P0, [R3+URZ], R2 ;  /* 0x00000002030075a7 */ /* 0x010864000800017f */
[----:B-1----:R-:W-:Y:S05]  /*8710*/  @!P0 NANOSLEEP.SYNCS 0x989680 ;  /* 0x009896800000895d */ /* 0x002fea0003900000 */
[----:B------:R-:W1:Y:S02]  /*8720*/  @!P0 SYNCS.PHASECHK.TRANS64 P0, [R3+URZ], R2 ;  /* 0x00000002030085a7 */ /* 0x000e64000800007f */
[----:B-1----:R-:W-:Y:S05]  /*8730*/  @!P0 BRA `(.L_x_840) ;  /* 0xfffffffc00f08947 */ /* 0x002fea000383ffff */
.L_x_755:
[----:B--2---:R-:W-:Y:S05]  /*8740*/  BSYNC B6 ;  /* 0x0000000000067941 */ /* 0x004fea0003800000 */
.L_x_749:
[----:B------:R-:W-:Y:S05]  /*8750*/  EXIT ;  /* 0x000000000000794d */ /* 0x000fea0003800000 */
.L_x_765:
[----:B------:R-:W-:Y:S02]  /*8760*/  IMAD.MOV.U32 R13, RZ, RZ, R16 ;  /* 0x000000ffff0d7224 */ /* 0x000fe400078e0010 */
[----:B------:R-:W-:Y:S02]  /*8770*/  IMAD.MOV.U32 R12, RZ, RZ, RZ ;  /* 0x000000ffff0c7224 */ /* 0x000fe400078e00ff */
[----:B------:R-:W-:Y:S02]  /*8780*/  IMAD.MOV.U32 R11, RZ, RZ, 0x1f ;  /* 0x0000001fff0b7424 */ /* 0x000fe400078e00ff */
[----:B------:R-:W-:-:S07]  /*8790*/  IMAD.MOV.U32 R15, RZ, RZ, -0x1 ;  /* 0xffffffffff0f7424 */ /* 0x000fce00078e00ff */
[----:B-----5:R-:W-:Y:S05]  /*87a0*/  WARPSYNC.COLLECTIVE R15, `(.L_x_841) ;  /* 0x000000000f087348 */ /* 0x020fea0003c00000 */
[----:B------:R1:W2:Y:S02]  /*87b0*/  SHFL.IDX P6, R14, R13, R12, R11 ;  /* 0x0000000c0d0e7389 */ /* 0x0002a400000c000b */
[----:B-12--5:R-:W-:Y:S01]  /*87c0*/  ENDCOLLECTIVE ;  /* 0x000000000000791b */ /* 0x026fe20003800000 */
.L_x_841:
[----:B------:R-:W-:Y:S05]  /*87d0*/  BRA `(.L_x_842) ;  /* 0xffffff8800e07947 */ /* 0x000fea000383ffff */
.L_x_767:
[----:B--2---:R2:W3:Y:S02]  /*87e0*/  SYNCS.PHASECHK.TRANS64.TRYWAIT P1, [R18+URZ+0x26800], R5 ;  /* 0x02680005120075a7 */ /* 0x0044e4000802017f */
[----:B---3--:R-:W-:Y:S05]  /*87f0*/  @!P1 NANOSLEEP.SYNCS 0x989680 ;  /* 0x009896800000995d */ /* 0x008fea0003900000 */
[----:B------:R-:W3:Y:S02]  /*8800*/  @!P1 SYNCS.PHASECHK.TRANS64 P1, [R18+URZ+0x26800], R5 ;  /* 0x02680005120095a7 */ /* 0x000ee4000802007f */
[----:B---3--:R-:W-:Y:S05]  /*8810*/  @!P1 BRA `(.L_x_767) ;  /* 0xfffffffc00f09947 */ /* 0x008fea000383ffff */
[----:B------:R-:W-:Y:S05]  /*8820*/  BRA `(.L_x_766) ;  /* 0xffffff8c00047947 */ /* 0x000fea000383ffff */
.L_x_772:
[----:B--2---:R-:W-:-:S04]  /*8830*/  IMAD.U32 R5, RZ, RZ, UR8 ;  /* 0x00000008ff057e24 */ /* 0x004fc8000f8e00ff */
[----:B------:R2:W3:Y:S03]  /*8840*/  SYNCS.PHASECHK.TRANS64.TRYWAIT P1, [R5+URZ+0x26810], R16 ;  /* 0x02681010050075a7 */ /* 0x0004e6000802017f */
[----:B---3--:R-:W-:Y:S05]  /*8850*/  @!P1 NANOSLEEP.SYNCS 0x989680 ;  /* 0x009896800000995d */ /* 0x008fea0003900000 */
[----:B------:R-:W3:Y:S02]  /*8860*/  @!P1 SYNCS.PHASECHK.TRANS64 P1, [R5+URZ+0x26810], R16 ;  /* 0x02681010050095a7 */ /* 0x000ee4000802007f */
[----:B---3--:R-:W-:Y:S05]  /*8870*/  @!P1 BRA `(.L_x_772) ;  /* 0xfffffffc00ec9947 */ /* 0x008fea000383ffff */
[----:B------:R-:W-:Y:S05]  /*8880*/  BRA `(.L_x_771) ;  /* 0xffffff9400647947 */ /* 0x000fea000383ffff */
.L_x_776:
[----:B------:R-:W-:-:S04]  /*8890*/  IMAD.U32 R5, RZ, RZ, UR8 ;  /* 0x00000008ff057e24 */ /* 0x000fc8000f8e00ff */
[----:B------:R1:W1:Y:S03]  /*88a0*/  SYNCS.PHASECHK.TRANS64.TRYWAIT P1, [R5+URZ+0x26830], R16 ;  /* 0x02683010050075a7 */ /* 0x000266000802017f */
[----:B-1----:R-:W-:Y:S05]  /*88b0*/  @!P1 NANOSLEEP.SYNCS 0x989680 ;  /* 0x009896800000995d */ /* 0x002fea0003900000 */
[----:B------:R-:W1:Y:S02]  /*88c0*/  @!P1 SYNCS.PHASECHK.TRANS64 P1, [R5+URZ+0x26830], R16 ;  /* 0x02683010050095a7 */ /* 0x000e64000802007f */
[----:B-1----:R-:W-:Y:S05]  /*88d0*/  @!P1 BRA `(.L_x_776) ;  /* 0xfffffffc00ec9947 */ /* 0x002fea000383ffff */
[----:B------:R-:W-:Y:S05]  /*88e0*/  BRA `(.L_x_775) ;  /* 0xffffff9800707947 */ /* 0x000fea000383ffff */
.L_x_815:
[----:B-1----:R1:W2:Y:S02]  /*88f0*/  SYNCS.PHASECHK.TRANS64.TRYWAIT P0, [R0+URZ+0x26820], R3 ;  /* 0x02682003000075a7 */ /* 0x0022a4000800017f */
[----:B--2---:R-:W-:Y:S05]  /*8900*/  @!P0 NANOSLEEP.SYNCS 0x989680 ;  /* 0x009896800000895d */ /* 0x004fea0003900000 */
[----:B------:R-:W2:Y:S02]  /*8910*/  @!P0 SYNCS.PHASECHK.TRANS64 P0, [R0+URZ+0x26820], R3 ;  /* 0x02682003000085a7 */ /* 0x000ea4000800007f */
[----:B--2---:R-:W-:Y:S05]  /*8920*/  @!P0 BRA `(.L_x_815) ;  /* 0xfffffffc00f08947 */ /* 0x004fea000383ffff */
[----:B------:R-:W-:Y:S05]  /*8930*/  BRA `(.L_x_843) ;  /* 0xffffffdc00787947 */ /* 0x000fea000383ffff */
.L_x_819:
[----:B-1----:R1:W2:Y:S02]  /*8940*/  SYNCS.PHASECHK.TRANS64.TRYWAIT P1, [R0+URZ+0x26840], R21 ;  /* 0x02684015000075a7 */ /* 0x0022a4000802017f */
[----:B--2---:R-:W-:Y:S05]  /*8950*/  @!P1 NANOSLEEP.SYNCS 0x989680 ;  /* 0x009896800000995d */ /* 0x004fea0003900000 */
[----:B------:R-:W2:Y:S02]  /*8960*/  @!P1 SYNCS.PHASECHK.TRANS64 P1, [R0+URZ+0x26840], R21 ;  /* 0x02684015000095a7 */ /* 0x000ea4000802007f */
[----:B--2---:R-:W-:Y:S05]  /*8970*/  @!P1 BRA `(.L_x_819) ;  /* 0xfffffffc00f09947 */ /* 0x004fea000383ffff */
[----:B------:R-:W-:Y:S05]  /*8980*/  BRA `(.L_x_844) ;  /* 0xffffffe400987947 */ /* 0x000fea000383ffff */
.L_x_821:
[----:B--2---:R2:W3:Y:S02]  /*8990*/  SYNCS.PHASECHK.TRANS64.TRYWAIT P1, [R0+URZ+0x26828], R21 ;  /* 0x02682815000075a7 */ /* 0x0044e4000802017f */
[----:B---3--:R-:W-:Y:S05]  /*89a0*/  @!P1 NANOSLEEP.SYNCS 0x989680 ;  /* 0x009896800000995d */ /* 0x008fea0003900000 */
[----:B------:R-:W3:Y:S02]  /*89b0*/  @!P1 SYNCS.PHASECHK.TRANS64 P1, [R0+URZ+0x26828], R21 ;  /* 0x02682815000095a7 */ /* 0x000ee4000802007f */
[----:B---3--:R-:W-:Y:S05]  /*89c0*/  @!P1 BRA `(.L_x_821) ;  /* 0xfffffffc00f09947 */ /* 0x008fea000383ffff */
[----:B------:R-:W-:Y:S05]  /*89d0*/  BRA `(.L_x_845) ;  /* 0xffffffe800487947 */ /* 0x000fea000383ffff */
.L_x_823:
[----:B---3--:R3:W4:Y:S02]  /*89e0*/  SYNCS.PHASECHK.TRANS64.TRYWAIT P1, [R0+URZ+0x26848], R21 ;  /* 0x02684815000075a7 */ /* 0x008724000802017f */
[----:B----4-:R-:W-:Y:S05]  /*89f0*/  @!P1 NANOSLEEP.SYNCS 0x989680 ;  /* 0x009896800000995d */ /* 0x010fea0003900000 */
[----:B------:R-:W4:Y:S02]  /*8a00*/  @!P1 SYNCS.PHASECHK.TRANS64 P1, [R0+URZ+0x26848], R21 ;  /* 0x02684815000095a7 */ /* 0x000f24000802007f */
[----:B----4-:R-:W-:Y:S05]  /*8a10*/  @!P1 BRA `(.L_x_823) ;  /* 0xfffffffc00f09947 */ /* 0x010fea000383ffff */
[----:B------:R-:W-:Y:S05]  /*8a20*/  BRA `(.L_x_846) ;  /* 0xffffffe800dc7947 */ /* 0x000fea000383ffff */
.L_x_825:
[----:B------:R-:W-:-:S07]  /*8a30*/  SHF.L.U32 R5, R9, 0x1f, RZ ;  /* 0x0000001f09057819 */ /* 0x000fce00000006ff */
.L_x_847:
[----:B-1----:R1:W2:Y:S02]  /*8a40*/  SYNCS.PHASECHK.TRANS64.TRYWAIT P1, [R0+URZ+0x26820], R5 ;  /* 0x02682005000075a7 */ /* 0x0022a4000802017f */
[----:B--2---:R-:W-:Y:S05]  /*8a50*/  @!P1 NANOSLEEP.SYNCS 0x989680 ;  /* 0x009896800000995d */ /* 0x004fea0003900000 */
[----:B------:R-:W2:Y:S02]  /*8a60*/  @!P1 SYNCS.PHASECHK.TRANS64 P1, [R0+URZ+0x26820], R5 ;  /* 0x02682005000095a7 */ /* 0x000ea4000802007f */
[----:B--2---:R-:W-:Y:S05]  /*8a70*/  @!P1 BRA `(.L_x_847) ;  /* 0xfffffffc00f09947 */ /* 0x004fea000383ffff */
[----:B------:R-:W-:Y:S05]  /*8a80*/  BRA `(.L_x_848) ;  /* 0xffffffec00807947 */ /* 0x000fea000383ffff */
.L_x_828:
[----:B-1----:R1:W2:Y:S02]  /*8a90*/  SYNCS.PHASECHK.TRANS64.TRYWAIT P1, [R0+URZ+0x26840], R7 ;  /* 0x02684007000075a7 */ /* 0x0022a4000802017f */
[----:B--2---:R-:W-:Y:S05]  /*8aa0*/  @!P1 NANOSLEEP.SYNCS 0x989680 ;  /* 0x009896800000995d */ /* 0x004fea0003900000 */
[----:B------:R-:W2:Y:S02]  /*8ab0*/  @!P1 SYNCS.PHASECHK.TRANS64 P1, [R0+URZ+0x26840], R7 ;  /* 0x02684007000095a7 */ /* 0x000ea4000802007f */
[----:B--2---:R-:W-:Y:S05]  /*8ac0*/  @!P1 BRA `(.L_x_828) ;  /* 0xfffffffc00f09947 */ /* 0x004fea000383ffff */
[----:B------:R-:W-:Y:S05]  /*8ad0*/  BRA `(.L_x_849) ;  /* 0xfffffff0002c7947 */ /* 0x000fea000383ffff */
.L_x_830:
[----:B--2---:R2:W3:Y:S02]  /*8ae0*/  SYNCS.PHASECHK.TRANS64.TRYWAIT P1, [R0+URZ+0x26828], R7 ;  /* 0x02682807000075a7 */ /* 0x0044e4000802017f */
[----:B---3--:R-:W-:Y:S05]  /*8af0*/  @!P1 NANOSLEEP.SYNCS 0x989680 ;  /* 0x009896800000995d */ /* 0x008fea0003900000 */
[----:B------:R-:W3:Y:S02]  /*8b00*/  @!P1 SYNCS.PHASECHK.TRANS64 P1, [R0+URZ+0x26828], R7 ;  /* 0x02682807000095a7 */ /* 0x000ee4000802007f */
[----:B---3--:R-:W-:Y:S05]  /*8b10*/  @!P1 BRA `(.L_x_830) ;  /* 0xfffffffc00f09947 */ /* 0x008fea000383ffff */
[----:B------:R-:W-:Y:S05]  /*8b20*/  BRA `(.L_x_850) ;  /* 0xfffffff000d47947 */ /* 0x000fea000383ffff */
.L_x_832:
[----:B---3--:R3:W4:Y:S02]  /*8b30*/  SYNCS.PHASECHK.TRANS64.TRYWAIT P0, [R3+URZ+0x26840], R2 ;  /* 0x02684002030075a7 */ /* 0x008724000800017f */
[----:B----4-:R-:W-:Y:S05]  /*8b40*/  @!P0 NANOSLEEP.SYNCS 0x989680 ;  /* 0x009896800000895d */ /* 0x010fea0003900000 */
[----:B------:R-:W4:Y:S02]  /*8b50*/  @!P0 SYNCS.PHASECHK.TRANS64 P0, [R3+URZ+0x26840], R2 ;  /* 0x02684002030085a7 */ /* 0x000f24000800007f */
[----:B----4-:R-:W-:Y:S05]  /*8b60*/  @!P0 BRA `(.L_x_832) ;  /* 0xfffffffc00f08947 */ /* 0x010fea000383ffff */
[----:B------:R-:W-:Y:S05]  /*8b70*/  BRA `(.L_x_851) ;  /* 0xfffffff4007c7947 */ /* 0x000fea000383ffff */
.L_x_834:
[----:B------:R-:W-:Y:S01]  /*8b80*/  BSSY B0, `(.L_x_852) ;  /* 0x0000006000007945 */ /* 0x000fe20003800000 */
[----:B------:R-:W-:-:S07]  /*8b90*/  IMAD.MOV.U32 R15, RZ, RZ, -0x1 ;  /* 0xffffffffff0f7424 */ /* 0x000fce00078e00ff */
[----:B--2---:R-:W-:Y:S05]  /*8ba0*/  WARPSYNC.COLLECTIVE R15, `(.L_x_853) ;  /* 0x000000000f0c7348 */ /* 0x004fea0003c00000 */
[----:B------:R-:W-:Y:S02]  /*8bb0*/  ELECT P6, UR62, PT ;  /* 0x00000000003e782f */ /* 0x000fe400038c0000 */
[----:B------:R-:W-:Y:S01]  /*8bc0*/  MOV R14, UR62 ;  /* 0x0000003e000e7c02 */ /* 0x000fe20008000f00 */
[----:B--2---:R-:W-:Y:S10]  /*8bd0*/  ENDCOLLECTIVE ;  /* 0x000000000000791b */ /* 0x004ff40003800000 */
.L_x_853:
[----:B------:R-:W-:Y:S05]  /*8be0*/  BSYNC B0 ;  /* 0x0000000000007941 */ /* 0x000fea0003800000 */
.L_x_852:
[----:B------:R-:W-:Y:S01]  /*8bf0*/  PLOP3.LUT P0, PT, P6, PT, PT, 0x80, 0x0 ;  /* 0x000000000000781c */ /* 0x000fe2000370f070 */
[----:B------:R-:W-:-:S12]  /*8c00*/  BRA `(.L_x_854) ;  /* 0xfffffff800447947 */ /* 0x000fd8000383ffff */
.L_x_836:
[----:B-1----:R1:W3:Y:S02]  /*8c10*/  SYNCS.PHASECHK.TRANS64.TRYWAIT P1, [R6+URZ], R5 ;  /* 0x00000005060075a7 */ /* 0x0022e4000802017f */
[----:B---3--:R-:W-:Y:S05]  /*8c20*/  @!P1 NANOSLEEP.SYNCS 0x989680 ;  /* 0x009896800000995d */ /* 0x008fea0003900000 */
[----:B------:R-:W3:Y:S02]  /*8c30*/  @!P1 SYNCS.PHASECHK.TRANS64 P1, [R6+URZ], R5 ;  /* 0x00000005060095a7 */ /* 0x000ee4000802007f */
[----:B---3--:R-:W-:Y:S05]  /*8c40*/  @!P1 BRA `(.L_x_836) ;  /* 0xfffffffc00f09947 */ /* 0x008fea000383ffff */
[----:B------:R-:W-:Y:S05]  /*8c50*/  BRA `(.L_x_855) ;  /* 0xfffffff800847947 */ /* 0x000fea000383ffff */
.L_x_837:
[----:B---3--:R3:W4:Y:S02]  /*8c60*/  SYNCS.PHASECHK.TRANS64.TRYWAIT P1, [R3+URZ], R2 ;  /* 0x00000002030075a7 */ /* 0x008724000802017f */
[----:B----4-:R-:W-:Y:S05]  /*8c70*/  @!P1 NANOSLEEP.SYNCS 0x989680 ;  /* 0x009896800000995d */ /* 0x010fea0003900000 */
[----:B------:R-:W4:Y:S02]  /*8c80*/  @!P1 SYNCS.PHASECHK.TRANS64 P1, [R3+URZ], R2 ;  /* 0x00000002030095a7 */ /* 0x000f24000802007f */
[----:B----4-:R-:W-:Y:S05]  /*8c90*/  @!P1 BRA `(.L_x_837) ;  /* 0xfffffffc00f09947 */ /* 0x010fea000383ffff */
[----:B------:R-:W-:Y:S05]  /*8ca0*/  BRA `(.L_x_856) ;  /* 0xfffffff800787947 */ /* 0x000fea000383ffff */
.L_x_839:
[----:B---3--:R3:W4:Y:S02]  /*8cb0*/  SYNCS.PHASECHK.TRANS64.TRYWAIT P0, [R0+URZ], R5 ;  /* 0x00000005000075a7 */ /* 0x008724000800017f */
[----:B----4-:R-:W-:Y:S05]  /*8cc0*/  @!P0 NANOSLEEP.SYNCS 0x989680 ;  /* 0x009896800000895d */ /* 0x010fea0003900000 */
[----:B------:R-:W4:Y:S02]  /*8cd0*/  @!P0 SYNCS.PHASECHK.TRANS64 P0, [R0+URZ], R5 ;  /* 0x00000005000085a7 */ /* 0x000f24000800007f */
[----:B----4-:R-:W-:Y:S05]  /*8ce0*/  @!P0 BRA `(.L_x_839) ;  /* 0xfffffffc00f08947 */ /* 0x010fea000383ffff */
[----:B------:R-:W-:Y:S05]  /*8cf0*/  BRA `(.L_x_857) ;  /* 0xfffffff8007c7947 */ /* 0x000fea000383ffff */
.L_x_858:
        /* <DEDUP_REMOVED lines=16> */
.L_x_3301:


//--------------------- .text._ZN7cutlass13device_kernelIN5flash11enable_sm90INS1_16FlashAttnBwdSm90INS1_25CollectiveMainloopBwdSm90ILi2ELi2ELi2EN4cute5tupleIJNS5_1CILi1EEES8_S8_EEENS6_IJNS7_ILi64EEENS7_ILi128EEENS7_ILi96EEEEEENS_6half_tEfNS_4arch4Sm90ELb0ELb0ELb0ELb1ELb1ELb1ELb0ELb0ELi2ELi1ELi2ELi1ELb1EEENS1_24CollectiveEpilogueBwdGQAISD_fSG_Li256ELb1ELb1EEENS1_19SingleTileSchedulerILb1ELb0ELb0ELi128EEEEEEEEEvNT_6ParamsE --------------------------
	.section	.text._ZN7cutlass13device_kernelIN5flash11enable_sm90INS1_16FlashAttnBwdSm90INS1_25CollectiveMainloopBwdSm90ILi2ELi2ELi2EN4cute5tupleIJNS5_1CILi1EEES8_S8_EEENS6_IJNS7_ILi64EEENS7_ILi128EEENS7_ILi96EEEEEENS_6half_tEfNS_4arch4Sm90ELb0ELb0ELb0ELb1ELb1ELb1ELb0ELb0ELi2ELi1ELi2ELi1ELb1EEENS1_24CollectiveEpilogueBwdGQAISD_fSG_Li256ELb1ELb1EEENS1_19SingleTileSchedulerILb1ELb0ELb0ELi128EEEEEEEEEvNT_6ParamsE,"ax",@progbits
	.align	128
.text._ZN7cutlass13device_kernelIN5flash11enable_sm90INS1_16FlashAttnBwdSm90INS1_25CollectiveMainloopBwdSm90ILi2ELi2ELi2EN4cute5tupleIJNS5_1CILi1EEES8_S8_EEENS6_IJNS7_ILi64EEENS7_ILi128EEENS7_ILi96EEEEEENS_6half_tEfNS_4arch4Sm90ELb0ELb0ELb0ELb1ELb1ELb1ELb0ELb0ELi2ELi1ELi2ELi1ELb1EEENS1_24CollectiveEpilogueBwdGQAISD_fSG_Li256ELb1ELb1EEENS1_19SingleTileSchedulerILb1ELb0ELb0ELi128EEEEEEEEEvNT_6ParamsE:
        .type           _ZN7cutlass13device_kernelIN5flash11enable_sm90INS1_16FlashAttnBwdSm90INS1_25CollectiveMainloopBwdSm90ILi2ELi2ELi2EN4cute5tupleIJNS5_1CILi1EEES8_S8_EEENS6_IJNS7_ILi64EEENS7_ILi128EEENS7_ILi96EEEEEENS_6half_tEfNS_4arch4Sm90ELb0ELb0ELb0ELb1ELb1ELb1ELb0ELb0ELi2ELi1ELi2ELi1ELb1EEENS1_24CollectiveEpilogueBwdGQAISD_fSG_Li256ELb1ELb1EEENS1_19SingleTileSchedulerILb1ELb0ELb0ELi128EEEEEEEEEvNT_6ParamsE,@function
        .size           _ZN7cutlass13device_kernelIN5flash11enable_sm90INS1_16FlashAttnBwdSm90INS1_25CollectiveMainloopBwdSm90ILi2ELi2ELi2EN4cute5tupleIJNS5_1CILi1EEES8_S8_EEENS6_IJNS7_ILi64EEENS7_ILi128EEENS7_ILi96EEEEEENS_6half_tEfNS_4arch4Sm90ELb0ELb0ELb0ELb1ELb1ELb1ELb0ELb0ELi2ELi1ELi2ELi1ELb1EEENS1_24CollectiveEpilogueBwdGQAISD_fSG_Li256ELb1ELb1EEENS1_19SingleTileSchedulerILb1ELb0ELb0ELi128EEEEEEEEEvNT_6ParamsE,(.L_x_3302 - _ZN7cutlass13device_kernelIN5flash11enable_sm90INS1_16FlashAttnBwdSm90INS1_25CollectiveMainloopBwdSm90ILi2ELi2ELi2EN4cute5tupleIJNS5_1CILi1EEES8_S8_EEENS6_IJNS7_ILi64EEENS7_ILi128EEENS7_ILi96EEEEEENS_6half_tEfNS_4arch4Sm90ELb0ELb0ELb0ELb1ELb1ELb1ELb0ELb0ELi2ELi1ELi2ELi1ELb1EEENS1_24CollectiveEpilogueBwdGQAISD_fSG_Li256ELb1ELb1EEENS1_19SingleTileSchedulerILb1ELb0ELb0ELi128EEEEEEEEEvNT_6ParamsE)
        .other          _ZN7cutlass13device_kernelIN5flash11enable_sm90INS1_16FlashAttnBwdSm90INS1_25CollectiveMainloopBwdSm90ILi2ELi2ELi2EN4cute5tupleIJNS5_1CILi1EEES8_S8_EEENS6_IJNS7_ILi64EEENS7_ILi128EEENS7_ILi96EEEEEENS_6half_tEfNS_4arch4Sm90ELb0ELb0ELb0ELb1ELb1ELb1ELb0ELb0ELi2ELi1ELi2ELi1ELb1EEENS1_24CollectiveEpilogueBwdGQAISD_fSG_Li256ELb1ELb1EEENS1_19SingleTileSchedulerILb1ELb0ELb0ELi128EEEEEEEEEvNT_6ParamsE,@"STO_CUDA_ENTRY STV_DEFAULT"
_ZN7cutlass13device_kernelIN5flash11enable_sm90INS1_16FlashAttnBwdSm90INS1_25CollectiveMainloopBwdSm90ILi2ELi2ELi2EN4cute5tupleIJNS5_1CILi1EEES8_S8_EEENS6_IJNS7_ILi64EEENS7_ILi128EEENS7_ILi96EEEEEENS_6half_tEfNS_4arch4Sm90ELb0ELb0ELb0ELb1ELb1ELb1ELb0ELb0ELi2ELi1ELi2ELi1ELb1EEENS1_24CollectiveEpilogueBwdGQAISD_fSG_Li256ELb1ELb1EEENS1_19SingleTileSchedulerILb1ELb0ELb0ELi128EEEEEEEEEvNT_6ParamsE:
        /* <DEDUP_REMOVED lines=23> */
.L_x_860:
[----:B------:R-:W-:Y:S05]  /*0170*/  BSYNC B0 ;  /* 0x0000000000007941 */ /* 0x000fea0003800000 */
.L_x_859:
        /* <DEDUP_REMOVED lines=37> */
.L_x_861:
        /* <DEDUP_REMOVED lines=22> */
.L_x_862:
[----:B------:R-:W-:Y:S01]  /*0530*/  PLOP3.LUT P0, PT, PT, PT, UP0, 0x80, 0x0 ;  /* 0x000000000000781c */ /* 0x000fe20003f0f008 */
[----:B------:R-:W-:Y:S01]  /*0540*/  NOP ;  /* 0x0000000000007918 */ /* 0x000fe20000000000 */
[----:B------:R-:W-:Y:S01]  /*0550*/  ULDC.64 UR46, c[0x0][0x208] ;  /* 0x00008200002e7ab9 */ /* 0x000fe20000000a00 */
[----:B------:R-:W-:Y:S01]  /*0560*/  BSSY B6, `(.L_x_863) ;  /* 0x00008f2000067945 */ /* 0x000fe20003800000 */
[----:B-12-4-:R-:W-:Y:S09]  /*0570*/  BAR.SYNC.DEFER_BLOCKING 0x0 ;  /* 0x0000000000007b1d */ /* 0x016ff20000010000 */
[----:B------:R-:W-:Y:S05]  /*0580*/  @!P0 BRA `(.L_x_864) ;  /* 0x0000004c00688947 */ /* 0x000fea0003800000 */
.L_x_865:
        /* <DEDUP_REMOVED lines=21> */
.L_x_866:
        /* <DEDUP_REMOVED lines=14> */
.L_x_868:
[----:B------:R-:W-:-:S05]  /*07c0*/  ULDC UR4, c[0x0][0x8c4] ;  /* 0x0002310000047ab9 */ /* 0x000fca0000000800 */
.L_x_867:
        /* <DEDUP_REMOVED lines=21> */
.L_x_870:
        /* <DEDUP_REMOVED lines=14> */
.L_x_871:
        /* <DEDUP_REMOVED lines=10> */
.L_x_872:
        /* <DEDUP_REMOVED lines=11> */
.L_x_873:
        /* <DEDUP_REMOVED lines=71> */
.L_x_876:
        /* <DEDUP_REMOVED lines=15> */
.L_x_875:
        /* <DEDUP_REMOVED lines=22> */
.L_x_878:
        /* <DEDUP_REMOVED lines=15> */
.L_x_877:
[----:B------:R-:W-:Y:S01]  /*1300*/  SHF.R.S32.HI R25, RZ, 0x1f, R22 ;  /* 0x0000001fff197819 */ /* 0x000fe20000011416 */
[----:B------:R-:W-:-:S03]  /*1310*/  UMOV UR4, 0xffffffff ;  /* 0xffffffff00047882 */ /* 0x000fc60000000000 */
[----:B------:R-:W-:-:S04]  /*1320*/  LEA.HI R0, R25, R22, RZ, 0x7 ;  /* 0x0000001619007211 */ /* 0x000fc800078f38ff */
[----:B------:R-:W-:Y:S01]  /*1330*/  SHF.R.S32.HI R16, RZ, 0x7, R0 ;  /* 0x00000007ff107819 */ /* 0x000fe20000011400 */
[----:B------:R-:W-:Y:S06]  /*1340*/  BRA.DIV UR4, `(.L_x_879) ;  /* 0x0000008204547947 */ /* 0x000fec000b800000 */
[----:B------:R1:W2:Y:S02]  /*1350*/  SHFL.IDX PT, R14, R16, RZ, 0x1f ;  /* 0x00001fff100e7589 */ /* 0x0002a400000e0000 */
.L_x_984:
        /* <DEDUP_REMOVED lines=14> */
.L_x_880:
        /* <DEDUP_REMOVED lines=19> */
.L_x_882:
        /* <DEDUP_REMOVED lines=125> */
.L_x_893:
[----:B------:R-:W-:-:S06]  /*1d40*/  UISETP.NE.AND UP0, UPT, UR11, 0x3, UPT ;  /* 0x000000030b00788c */ /* 0x000fcc000bf05270 */
[----:B------:R-:W-:-:S13]  /*1d50*/  PLOP3.LUT P0, PT, PT, PT, UP0, 0x80, 0x0 ;  /* 0x000000000000781c */ /* 0x000fda0003f0f008 */
[----:B-1----:R-:W-:Y:S05]  /*1d60*/  @!P0 BRA `(.L_x_883) ;  /* 0x0000000000048947 */ /* 0x002fea0003800000 */
[----:B------:R-:W-:Y:S01]  /*1d70*/  BPT.TRAP 0x1 ;  /* 0x000000040000795c */ /* 0x000fe20000300000 */
.L_x_883:
[----:B------:R-:W-:Y:S01]  /*1d80*/  R2UR UR8, R18 ;  /* 0x00000000120872ca */ /* 0x000fe200000e0000 */
[----:B------:R-:W-:-:S05]  /*1d90*/  IMAD.U32 R16, RZ, RZ, UR5 ;  /* 0x00000005ff107e24 */ /* 0x000fca000f8e00ff */
[----:B------:R-:W-:-:S07]  /*1da0*/  SHF.L.U32 R16, R16, 0x1f, RZ ;  /* 0x0000001f10107819 */ /* 0x000fce00000006ff */
[----:B------:R-:W-:-:S09]  /*1db0*/  ULEA UR8, UR6, UR8, 0x3 ;  /* 0x0000000806087291 */ /* 0x000fd2000f8e183f */
[----:B------:R1:W2:Y:S01]  /*1dc0*/  SYNCS.PHASECHK.TRANS64.TRYWAIT P1, [UR8+0x26810], R16 ;  /* 0x02681010ff0075a7 */ /* 0x0002a20008020148 */
[----:B------:R-:W-:Y:S05]  /*1dd0*/  @!P0 BRA `(.L_x_884) ;  /* 0x0000000000048947 */ /* 0x000fea0003800000 */
[----:B------:R-:W-:Y:S01]  /*1de0*/  BPT.TRAP 0x1 ;  /* 0x000000040000795c */ /* 0x000fe20000300000 */
.L_x_884:
[----:B--2---:R-:W-:Y:S05]  /*1df0*/  @P1 BRA `(.L_x_885) ;  /* 0x0000000000081947 */ /* 0x004fea0003800000 */
[----:B------:R-:W2:Y:S02]  /*1e00*/  SYNCS.PHASECHK.TRANS64.TRYWAIT P1, [UR8+0x26810], R16 ;  /* 0x02681010ff0075a7 */ /* 0x000ea40008020148 */
[----:B--2---:R-:W-:Y:S05]  /*1e10*/  @!P1 BRA `(.L_x_886) ;  /* 0x0000007400d49947 */ /* 0x004fea0003800000 */
.L_x_885:
        /* <DEDUP_REMOVED lines=67> */
.L_x_887:
[----:B------:R1:W1:Y:S01]  /*2250*/  SYNCS.PHASECHK.TRANS64.TRYWAIT P1, [UR8+0x26830], R16 ;  /* 0x02683010ff0075a7 */ /* 0x0002620008020148 */
[----:B------:R-:W-:Y:S05]  /*2260*/  @!P0 BRA `(.L_x_888) ;  /* 0x0000000000048947 */ /* 0x000fea0003800000 */
[----:B------:R-:W-:Y:S01]  /*2270*/  BPT.TRAP 0x1 ;  /* 0x000000040000795c */ /* 0x000fe20000300000 */
.L_x_888:
[----:B-1----:R-:W-:Y:S05]  /*2280*/  @P1 BRA `(.L_x_889) ;  /* 0x0000000000081947 */ /* 0x002fea0003800000 */
[----:B------:R-:W1:Y:S02]  /*2290*/  SYNCS.PHASECHK.TRANS64.TRYWAIT P1, [UR8+0x26830], R16 ;  /* 0x02683010ff0075a7 */ /* 0x000e640008020148 */
[----:B-1----:R-:W-:Y:S05]  /*22a0*/  @!P1 BRA `(.L_x_890) ;  /* 0x0000007000c89947 */ /* 0x002fea0003800000 */
.L_x_889:
        /* <DEDUP_REMOVED lines=440> */
.L_x_891:
        /* <DEDUP_REMOVED lines=46> */
.L_x_892:
        /* <DEDUP_REMOVED lines=66> */
.L_x_874:
[----:B------:R-:W-:Y:S05]  /*4530*/  @P0 BRA `(.L_x_869) ;  /* 0x0000004c00d00947 */ /* 0x000fea0003800000 */
[----:B------:R-:W-:Y:S01]  /*4540*/  ULDC.64 UR4, c[0x0][0x878] ;  /* 0x00021e0000047ab9 */ /* 0x000fe20000000a00 */
[----:B------:R-:W1:Y:S01]  /*4550*/  S2R R8, SR_TID.X ;  /* 0x0000000000087919 */ /* 0x000e620000002100 */
[----:B------:R-:W-:Y:S01]  /*4560*/  UISETP.NE.U32.AND UP0, UPT, UR4, URZ, UPT ;  /* 0x0000003f0400728c */ /* 0x000fe2000bf05070 */
[----:B------:R-:W2:Y:S01]  /*4570*/  S2UR UR15, SR_CTAID.X ;  /* 0x00000000000f79c3 */ /* 0x000ea20000002500 */
[----:B------:R-:W-:Y:S01]  /*4580*/  ULDC UR13, c[0x0][0x870] ;  /* 0x00021c00000d7ab9 */ /* 0x000fe20000000800 */
[----:B------:R-:W-:Y:S01]  /*4590*/  ULDC UR14, c[0x0][0x80c] ;  /* 0x00020300000e7ab9 */ /* 0x000fe20000000800 */
[----:B------:R-:W-:Y:S01]  /*45a0*/  UISETP.NE.AND.EX UP0, UPT, UR5, URZ, UPT, UP0 ;  /* 0x0000003f0500728c */ /* 0x000fe2000bf05300 */
[----:B------:R-:W-:Y:S01]  /*45b0*/  ULDC.64 UR10, c[0x0][0x868] ;  /* 0x00021a00000a7ab9 */ /* 0x000fe20000000a00 */
[----:B------:R-:W-:Y:S01]  /*45c0*/  ULDC.64 UR18, c[0x0][0x818] ;  /* 0x0002060000127ab9 */ /* 0x000fe20000000a00 */
[----:B------:R-:W-:Y:S02]  /*45d0*/  ULDC.64 UR20, c[0x0][0x840] ;  /* 0x0002100000147ab9 */ /* 0x000fe40000000a00 */
[----:B------:R-:W-:Y:S01]  /*45e0*/  S2UR UR17, SR_CgaCtaId ;  /* 0x00000000001179c3 */ /* 0x000fe20000008800 */
[----:B------:R-:W-:Y:S01]  /*45f0*/  PLOP3.LUT P0, PT, PT, PT, UP0, 0x80, 0x0 ;  /* 0x000000000000781c */ /* 0x000fe20003f0f008 */
[----:B------:R-:W-:-:S04]  /*4600*/  ULDC.64 UR22, c[0x0][0x848] ;  /* 0x0002120000167ab9 */ /* 0x000fc80000000a00 */
[----:B------:R-:W-:Y:S02]  /*4610*/  @UP0 ULDC.64 UR4, c[0x0][0x878] ;  /* 0x00021e0000040ab9 */ /* 0x000fe40000000a00 */
[----:B------:R-:W-:-:S06]  /*4620*/  @UP0 UIMAD.WIDE UR4, UR36, 0x4, UR4 ;  /* 0x00000004240408a5 */ /* 0x000fcc000f8e0204 */
[----:B------:R-:W-:Y:S02]  /*4630*/  IMAD.U32 R2, RZ, RZ, UR4 ;  /* 0x00000004ff027e24 */ /* 0x000fe4000f8e00ff */
[----:B------:R-:W-:Y:S01]  /*4640*/  IMAD.U32 R3, RZ, RZ, UR5 ;  /* 0x00000005ff037e24 */ /* 0x000fe2000f8e00ff */
[----:B------:R-:W-:-:S04]  /*4650*/  ULDC UR5, c[0x0][0x850] ;  /* 0x0002140000057ab9 */ /* 0x000fc80000000800 */
[----:B------:R3:W4:Y:S01]  /*4660*/  @P0 LDG.E R2, desc[UR46][R2.64] ;  /* 0x0000002e02020981 */ /* 0x000722000c1e1900 */
[----:B------:R-:W3:Y:S01]  /*4670*/  S2UR UR4, SR_CTAID.Y ;  /* 0x00000000000479c3 */ /* 0x000ee20000002600 */
[----:B------:R-:W-:Y:S01]  /*4680*/  UISETP.NE.AND UP1, UPT, UR5, 0x1, UPT ;  /* 0x000000010500788c */ /* 0x000fe2000bf25270 */
[----:B------:R-:W-:Y:S01]  /*4690*/  BSSY B0, `(.L_x_894) ;  /* 0x000005c000007945 */ /* 0x000fe20003800000 */
[----:B--2---:R-:W-:Y:S01]  /*46a0*/  UIMAD UR13, UR15, UR13, URZ ;  /* 0x0000000d0f0d72a4 */ /* 0x004fe2000f8e023f */
[C---:B-1----:R-:W-:Y:S01]  /*46b0*/  ISETP.NE.AND P1, PT, R8.reuse, 0x80, PT ;  /* 0x000000800800780c */ /* 0x042fe20003f25270 */
[----:B------:R-:W-:Y:S02]  /*46c0*/  UIMAD UR12, UR36, UR14, URZ ;  /* 0x0000000e240c72a4 */ /* 0x000fe4000f8e023f */
[----:B------:R-:W-:Y:S01]  /*46d0*/  UIMAD UR13, UR13, UR14, URZ ;  /* 0x0000000e0d0d72a4 */ /* 0x000fe2000f8e023f */
[----:B---3--:R-:W-:Y:S01]  /*46e0*/  VIADD R3, R8, 0xffffff80 ;  /* 0xffffff8008037836 */ /* 0x008fe20000000000 */
[----:B------:R-:W-:-:S03]  /*46f0*/  UIMAD UR15, UR15, 0x3000, URZ ;  /* 0x000030000f0f78a4 */ /* 0x000fc6000f8e023f */
[----:B------:R-:W-:Y:S01]  /*4700*/  @UP1 ULDC UR8, c[0x0][0x854] ;  /* 0x0002150000081ab9 */ /* 0x000fe20000000800 */
[----:B------:R-:W-:Y:S01]  /*4710*/  @UP1 ULDC UR16, c[0x0][0x858] ;  /* 0x0002160000101ab9 */ /* 0x000fe20000000800 */
[----:B------:R-:W-:Y:S01]  /*4720*/  USHF.R.S32.HI UR14, URZ, 0x1f, UR13 ;  /* 0x0000001f3f0e7899 */ /* 0x000fe2000801140d */
[----:B------:R-:W-:Y:S01]  /*4730*/  SHF.R.S32.HI R0, RZ, 0x1f, R3 ;  /* 0x0000001fff007819 */ /* 0x000fe20000011403 */
[----:B------:R-:W-:Y:S02]  /*4740*/  UIMAD.WIDE.U32 UR8, UR4, UR8, URZ ;  /* 0x00000008040872a5 */ /* 0x000fe4000f8e003f */
[----:B------:R-:W-:Y:S02]  /*4750*/  UMOV UR6, UR4 ;  /* 0x0000000400067c82 */ /* 0x000fe40008000000 */
[----:B------:R-:W-:Y:S02]  /*4760*/  @UP1 USHF.R.U32.HI UR6, URZ, UR16, UR9 ;  /* 0x000000103f061299 */ /* 0x000fe40008011609 */
[----:B------:R-:W-:-:S02]  /*4770*/  USHF.R.S32.HI UR9, URZ, 0x1f, UR12 ;  /* 0x0000001f3f097899 */ /* 0x000fc4000801140c */
[----:B------:R-:W-:Y:S02]  /*4780*/  USHF.R.S32.HI UR16, URZ, 0x1f, UR6 ;  /* 0x0000001f3f107899 */ /* 0x000fe40008011406 */
[----:B------:R-:W-:-:S04]  /*4790*/  UIADD3 UR12, UP1, UP2, UR13, UR12, UR6 ;  /* 0x0000000c0d0c7290 */ /* 0x000fc8000fa3e006 */
[----:B------:R-:W-:Y:S01]  /*47a0*/  UIADD3.X UR14, UR14, UR9, UR16, UP1, UP2 ;  /* 0x000000090e0e7290 */ /* 0x000fe20008fe4410 */
        /* <DEDUP_REMOVED lines=8> */
[----:B------:R-:W-:Y:S02]  /*4830*/  IMAD R0, R9, 0x600, R0 ;  /* 0x0000060009007824 */ /* 0x000fe400078e0200 */
[----:B------:R-:W-:Y:S02]  /*4840*/  @UP0 USHF.R.S32.HI UR8, URZ, 0x1f, UR7 ;  /* 0x0000001f3f080899 */ /* 0x000fe40008011407 */
[----:B------:R-:W-:Y:S02]  /*4850*/  IMAD.SHL.U32 R0, R0, 0x4, RZ ;  /* 0x0000000400007824 */ /* 0x000fe400078e00ff */
[----:B------:R-:W-:-:S02]  /*4860*/  @UP0 ULEA.HI UR9, UR8, UR7, URZ, 0x7 ;  /* 0x0000000708090291 */ /* 0x000fc4000f8f383f */
[----:B------:R-:W-:Y:S02]  /*4870*/  USHF.L.U32 UR7, UR12, 0x2, URZ ;  /* 0x000000020c077899 */ /* 0x000fe4000800063f */
[----:B------:R-:W-:Y:S02]  /*4880*/  @UP0 USHF.R.S32.HI UR9, URZ, 0x7, UR9 ;  /* 0x000000073f090899 */ /* 0x000fe40008011409 */
[----:B------:R-:W-:Y:S02]  /*4890*/  USHF.L.U64.HI UR8, UR12, 0x2, UR14 ;  /* 0x000000020c087899 */ /* 0x000fe4000801020e */
[----:B------:R-:W-:Y:S02]  /*48a0*/  @UP0 UIMAD UR12, UR9, 0x3000, URZ ;  /* 0x00003000090c08a4 */ /* 0x000fe4000f8e023f */
[----:B------:R-:W-:Y:S02]  /*48b0*/  UIADD3 UR10, UP1, UR7, UR10, URZ ;  /* 0x0000000a070a7290 */ /* 0x000fe4000ff3e03f */
[----:B------:R-:W-:Y:S01]  /*48c0*/  @UP0 USHF.R.S32.HI UR13, URZ, 0x1f, UR12 ;  /* 0x0000001f3f0d0899 */ /* 0x000fe2000801140c */
[----:B------:R-:W-:-:S02]  /*48d0*/  UMOV UR9, 0x400 ;  /* 0x0000040000097882 */ /* 0x000fc40000000000 */
[----:B------:R-:W-:Y:S01]  /*48e0*/  @!UP0 UMOV UR12, URZ ;  /* 0x0000003f000c8c82 */ /* 0x000fe20008000000 */
[----:B------:R-:W-:Y:S01]  /*48f0*/  UIADD3.X UR11, UR8, UR11, URZ, UP1, !UPT ;  /* 0x0000000b080b7290 */ /* 0x000fe20008ffe43f */
[----:B------:R-:W-:Y:S01]  /*4900*/  IMAD.U32 R2, RZ, RZ, UR10 ;  /* 0x0000000aff027e24 */ /* 0x000fe2000f8e00ff */
[----:B------:R-:W-:Y:S02]  /*4910*/  UIADD3 UR14, UP1, UR15, UR12, URZ ;  /* 0x0000000c0f0e7290 */ /* 0x000fe4000ff3e03f */
[----:B------:R-:W-:Y:S02]  /*4920*/  ULEA UR9, UR17, UR9, 0x18 ;  /* 0x0000000911097291 */ /* 0x000fe4000f8ec03f */
[----:B------:R-:W-:Y:S01]  /*4930*/  UIMAD UR12, UR16, UR18, URZ ;  /* 0x00000012100c72a4 */ /* 0x000fe2000f8e023f */
[----:B------:R-:W-:Y:S01]  /*4940*/  IMAD.U32 R3, RZ, RZ, UR11 ;  /* 0x0000000bff037e24 */ /* 0x000fe2000f8e00ff */
[----:B------:R-:W-:Y:S01]  /*4950*/  UIMAD UR16, UR16, UR20, URZ ;  /* 0x00000014101072a4 */ /* 0x000fe2000f8e023f */
[----:B------:R-:W-:Y:S01]  /*4960*/  @!UP0 UMOV UR13, URZ ;  /* 0x0000003f000d8c82 */ /* 0x000fe20008000000 */
[----:B------:R-:W-:Y:S01]  /*4970*/  UIMAD UR17, UR6, UR19, UR12 ;  /* 0x00000013061172a4 */ /* 0x000fe2000f8e020c */
[----:B------:R-:W-:Y:S01]  /*4980*/  LEA R0, R0, UR9, 0x2 ;  /* 0x0000000900007c11 */ /* 0x000fe2000f8e10ff */
[----:B------:R-:W-:-:S02]  /*4990*/  UIMAD UR19, UR6, UR21, UR16 ;  /* 0x00000015061372a4 */ /* 0x000fc4000f8e0210 */
[----:B------:R-:W-:Y:S02]  /*49a0*/  ULEA.HI.X.SX32 UR15, UR15, UR13, 0x1, UP1 ;  /* 0x0000000d0f0f7291 */ /* 0x000fe400088f0e3f */
[----:B------:R-:W-:Y:S01]  /*49b0*/  USHF.R.S32.HI UR16, URZ, 0x1f, UR36 ;  /* 0x0000001f3f107899 */ /* 0x000fe20008011424 */
[----:B------:R1:W-:Y:S01]  /*49c0*/  STS.128 [R0], R24 ;  /* 0x0000001800007388 */ /* 0x0003e20000000c00 */
[----:B------:R-:W-:Y:S02]  /*49d0*/  UIMAD.WIDE.U32 UR12, UR6, UR18, UR14 ;  /* 0x00000012060c72a5 */ /* 0x000fe4000f8e000e */
[----:B------:R-:W-:Y:S01]  /*49e0*/  USEL UR16, UR16, URZ, !UP0 ;  /* 0x0000003f10107287 */ /* 0x000fe2000c000000 */
[----:B------:R1:W-:Y:S01]  /*49f0*/  STS.128 [R0+0x800], R28 ;  /* 0x0008001c00007388 */ /* 0x0003e20000000c00 */
[----:B------:R-:W-:Y:S02]  /*4a00*/  UIMAD.WIDE.U32 UR14, UR6, UR20, UR14 ;  /* 0x00000014060e72a5 */ /* 0x000fe4000f8e000e */
[----:B------:R-:W-:Y:S01]  /*4a10*/  USEL UR36, UR36, URZ, !UP0 ;  /* 0x0000003f24247287 */ /* 0x000fe2000c000000 */
[----:B------:R1:W-:Y:S01]  /*4a20*/  STS.128 [R0+0x1000], R32 ;  /* 0x0010002000007388 */ /* 0x0003e20000000c00 */
[----:B------:R-:W-:Y:S01]  /*4a30*/  ULDC.64 UR20, c[0x0][0x820] ;  /* 0x0002080000147ab9 */ /* 0x000fe20000000a00 */
[----:B------:R-:W-:-:S02]  /*4a40*/  UIADD3 UR13, UR13, UR17, URZ ;  /* 0x000000110d0d7290 */ /* 0x000fc4000fffe03f */
[----:B------:R1:W-:Y:S01]  /*4a50*/  STS.128 [R0+0x1800], R36 ;  /* 0x0018002400007388 */ /* 0x0003e20000000c00 */
[----:B------:R-:W-:Y:S02]  /*4a60*/  UIMAD UR18, UR16, UR20, URZ ;  /* 0x00000014101272a4 */ /* 0x000fe4000f8e023f */
        /* <DEDUP_REMOVED lines=12> */
[----:B------:R-:W-:Y:S02]  /*4b30*/  UIADD3 UR17, -UR6, URZ, URZ ;  /* 0x0000003f06117290 */ /* 0x000fe4000fffe13f */
[----:B------:R1:W-:Y:S01]  /*4b40*/  STS.128 [R0+0x4000], R56 ;  /* 0x0040003800007388 */ /* 0x0003e20000000c00 */
[----:B------:R-:W-:Y:S02]  /*4b50*/  UIADD3 UR13, UR13, UR18, URZ ;  /* 0x000000120d0d7290 */ /* 0x000fe4000fffe03f */
[----:B------:R-:W-:Y:S01]  /*4b60*/  UIADD3 UR6, UR15, UR16, URZ ;  /* 0x000000100f067290 */ /* 0x000fe2000fffe03f */
[----:B------:R1:W-:Y:S01]  /*4b70*/  STS.128 [R0+0x4800], R60 ;  /* 0x0048003c00007388 */ /* 0x0003e20000000c00 */
[----:B------:R-:W-:Y:S02]  /*4b80*/  ULEA UR20, UP0, UR12, UR20, 0x2 ;  /* 0x000000140c147291 */ /* 0x000fe4000f80103f */
[----:B------:R-:W-:Y:S01]  /*4b90*/  ULEA UR22, UP1, UR14, UR22, 0x2 ;  /* 0x000000160e167291 */ /* 0x000fe2000f82103f */
[----:B------:R1:W-:Y:S01]  /*4ba0*/  STS.128 [R0+0x5000], R64 ;  /* 0x0050004000007388 */ /* 0x0003e20000000c00 */
[----:B------:R-:W-:-:S02]  /*4bb0*/  ULEA.HI.X UR21, UR12, UR21, UR13, 0x2, UP0 ;  /* 0x000000150c157291 */ /* 0x000fc400080f140d */
[----:B------:R-:W-:Y:S01]  /*4bc0*/  ULEA.HI.X UR23, UR14, UR23, UR6, 0x2, UP1 ;  /* 0x000000170e177291 */ /* 0x000fe200088f1406 */
[----:B------:R1:W-:Y:S01]  /*4bd0*/  STS.128 [R0+0x5800], R68 ;  /* 0x0058004400007388 */ /* 0x0003e20000000c00 */
[----:B------:R-:W-:Y:S01]  /*4be0*/  UIMAD UR17, UR5, UR17, UR4 ;  /* 0x00000011051172a4 */ /* 0x000fe2000f8e0204 */
[----:B------:R-:W-:Y:S11]  /*4bf0*/  @P0 BRA `(.L_x_895) ;  /* 0x0000000000140947 */ /* 0x000ff60003800000 */
.L_x_896:
[----:B-1----:R-:W2:Y:S04]  /*4c00*/  LDG.E.STRONG.GPU R4, desc[UR46][R2.64] ;  /* 0x0000002e02047981 */ /* 0x002ea8000c1ef900 */
[----:B--2---:R-:W-:Y:S01]  /*4c10*/  CCTL.IVALL ;  /* 0x00000000ff00798f */ /* 0x004fe20002000000 */
[----:B------:R-:W-:Y:S05]  /*4c20*/  YIELD ;  /* 0x0000000000007946 */ /* 0x000fea0003800000 */
[----:B------:R-:W-:-:S13]  /*4c30*/  ISETP.NE.AND P0, PT, R4, UR17, PT ;  /* 0x0000001104007c0c */ /* 0x000fda000bf05270 */
[----:B------:R-:W-:Y:S05]  /*4c40*/  @P0 BRA `(.L_x_896) ;  /* 0xfffffffc00ec0947 */ /* 0x000fea000383ffff */
.L_x_895:
[----:B------:R-:W-:Y:S05]  /*4c50*/  BSYNC B0 ;  /* 0x0000000000007941 */ /* 0x000fea0003800000 */
.L_x_894:
[----:B------:R-:W-:-:S03]  /*4c60*/  UMOV UR4, 0xffffffff ;  /* 0xffffffff00047882 */ /* 0x000fc60000000000 */
[----:B------:R-:W-:Y:S05]  /*4c70*/  BRA.DIV UR4, `(.L_x_897) ;  /* 0x0000004a046c7947 */ /* 0x000fea000b800000 */
[----:B------:R-:W-:Y:S01]  /*4c80*/  NOP ;  /* 0x0000000000007918 */ /* 0x000fe20000000000 */
.L_x_987:
        /* <DEDUP_REMOVED lines=10> */
[----:B------:R-:W-:Y:S01]  /*4d30*/  PLOP3.LUT P0, PT, PT, PT, PT, 0x80, 0x0 ;  /* 0x000000000000781c */ /* 0x000fe20003f0f070 */
[----:B------:R-:W-:Y:S01]  /*4d40*/  UMOV UR6, 0xc00 ;  /* 0x00000c0000067882 */ /* 0x000fe20000000000 */
[----:B------:R-:W-:Y:S01]  /*4d50*/  UMOV UR10, 0x0 ;  /* 0x00000000000a7882 */ /* 0x000fe20000000000 */
[----:B------:R-:W-:Y:S01]  /*4d60*/  UMOV UR11, 0x14f00000 ;  /* 0x14f00000000b7882 */ /* 0x000fe20000000000 */
[----:B------:R-:W-:Y:S01]  /*4d70*/  UMOV UR4, UR22 ;  /* 0x0000001600047c82 */ /* 0x000fe20008000000 */
[----:B------:R-:W-:-:S08]  /*4d80*/  UMOV UR5, UR23 ;  /* 0x0000001700057c82 */ /* 0x000fd00008000000 */
.L_x_900:
[----:B------:R-:W-:Y:S01]  /*4d90*/  @P0 ELECT P2, URZ, PT ;  /* 0x00000000003f082f */ /* 0x000fe20003840000 */
[----:B------:R2:W-:-:S12]  /*4da0*/  UBLKRED.G.S.ADD.F32.RN [UR4], [UR9], UR6, desc[UR10] ;  /* 0x00000a04090073bb */ /* 0x0005d800080a1406 */
[----:B------:R-:W-:Y:S02]  /*4db0*/  @P2 PLOP3.LUT P0, PT, P2, PT, PT, 0x8, 0x0 ;  /* 0x000000000000281c */ /* 0x000fe4000170e170 */
[----:B------:R-:W-:-:S11]  /*4dc0*/  PLOP3.LUT P2, PT, PT, PT, PT, 0x8, 0x0 ;  /* 0x000000000000781c */ /* 0x000fd60003f4e170 */
[----:B--2---:R-:W-:Y:S05]  /*4dd0*/  @P0 BRA.U.ANY `(.L_x_900) ;  /* 0xfffffffd00ec0947 */ /* 0x004fea000393ffff */
[----:B------:R0:W-:Y:S01]  /*4de0*/  UTMACMDFLUSH ;  /* 0x00000000000079b7 */ /* 0x0001e20000000000 */
[----:B------:R-:W-:-:S04]  /*4df0*/  DEPBAR.LE SB0, 0x0 ;  /* 0x000080000000791a */ /* 0x000fc80000000000 */
.L_x_899:
[----:B------:R-:W-:Y:S05]  /*4e00*/  BSYNC B0 ;  /* 0x0000000000007941 */ /* 0x000fea0003800000 */
.L_x_898:
        /* <DEDUP_REMOVED lines=12> */
[----:B-1----:R-:W-:-:S05]  /*4ed0*/  IMAD.MOV.U32 R5, RZ, RZ, 0x1 ;  /* 0x00000001ff057424 */ /* 0x002fca00078e00ff */
[----:B------:R2:W-:Y:S02]  /*4ee0*/  REDG.E.ADD.S32.STRONG.GPU desc[UR46][R2.64], R5 ;  /* 0x000000050200798e */ /* 0x0005e4000c10e3ae */
.L_x_902:
[----:B------:R-:W-:Y:S05]  /*4ef0*/  BSYNC B0 ;  /* 0x0000000000007941 */ /* 0x000fea0003800000 */
.L_x_901:
        /* <DEDUP_REMOVED lines=20> */
.L_x_905:
[----:B-12---:R-:W2:Y:S04]  /*5040*/  LDG.E.STRONG.GPU R0, desc[UR46][R2.64] ;  /* 0x0000002e02007981 */ /* 0x006ea8000c1ef900 */
[----:B--2---:R-:W-:Y:S01]  /*5050*/  CCTL.IVALL ;  /* 0x00000000ff00798f */ /* 0x004fe20002000000 */
[----:B------:R-:W-:Y:S05]  /*5060*/  YIELD ;  /* 0x0000000000007946 */ /* 0x000fea0003800000 */
[----:B------:R-:W-:-:S13]  /*5070*/  ISETP.NE.AND P0, PT, R0, UR17, PT ;  /* 0x0000001100007c0c */ /* 0x000fda000bf05270 */
[----:B------:R-:W-:Y:S05]  /*5080*/  @P0 BRA `(.L_x_905) ;  /* 0xfffffffc00ec0947 */ /* 0x000fea000383ffff */
.L_x_904:
[----:B------:R-:W-:Y:S05]  /*5090*/  BSYNC B0 ;  /* 0x0000000000007941 */ /* 0x000fea0003800000 */
.L_x_903:
[----:B------:R-:W-:-:S03]  /*50a0*/  UMOV UR4, 0xffffffff ;  /* 0xffffffff00047882 */ /* 0x000fc60000000000 */
[----:B------:R-:W-:Y:S05]  /*50b0*/  BRA.DIV UR4, `(.L_x_906) ;  /* 0x0000004604787947 */ /* 0x000fea000b800000 */
[----:B------:R-:W-:Y:S01]  /*50c0*/  NOP ;  /* 0x0000000000007918 */ /* 0x000fe20000000000 */
.L_x_990:
        /* <DEDUP_REMOVED lines=16> */
.L_x_909:
[----:B------:R-:W-:Y:S01]  /*51d0*/  @P0 ELECT P2, URZ, PT ;  /* 0x00000000003f082f */ /* 0x000fe20003840000 */
[----:B------:R3:W-:-:S12]  /*51e0*/  UBLKRED.G.S.ADD.F32.RN [UR4], [UR9], UR6, desc[UR10] ;  /* 0x00000a04090073bb */ /* 0x0007d800080a1406 */
[----:B------:R-:W-:Y:S02]  /*51f0*/  @P2 PLOP3.LUT P0, PT, P2, PT, PT, 0x8, 0x0 ;  /* 0x000000000000281c */ /* 0x000fe4000170e170 */
[----:B------:R-:W-:-:S11]  /*5200*/  PLOP3.LUT P2, PT, PT, PT, PT, 0x8, 0x0 ;  /* 0x000000000000781c */ /* 0x000fd60003f4e170 */
[----:B---3--:R-:W-:Y:S05]  /*5210*/  @P0 BRA.U.ANY `(.L_x_909) ;  /* 0xfffffffd00ec0947 */ /* 0x008fea000393ffff */
[----:B------:R0:W-:Y:S01]  /*5220*/  UTMACMDFLUSH ;  /* 0x00000000000079b7 */ /* 0x0001e20000000000 */
[----:B------:R-:W-:-:S04]  /*5230*/  DEPBAR.LE SB0, 0x0 ;  /* 0x000080000000791a */ /* 0x000fc80000000000 */
.L_x_908:
[----:B------:R-:W-:Y:S05]  /*5240*/  BSYNC B0 ;  /* 0x0000000000007941 */ /* 0x000fea0003800000 */
.L_x_907:
[----:B------:R-:W-:Y:S01]  /*5250*/  NOP ;  /* 0x0000000000007918 */ /* 0x000fe20000000000 */
[----:B------:R-:W-:Y:S05]  /*5260*/  @P1 BRA `(.L_x_869) ;  /* 0x0000004000841947 */ /* 0x000fea0003800000 */
[----:B-1----:R-:W-:Y:S01]  /*5270*/  IMAD.MOV.U32 R5, RZ, RZ, 0x1 ;  /* 0x00000001ff057424 */ /* 0x002fe200078e00ff */
        /* <DEDUP_REMOVED lines=8> */
[----:B012345:R-:W-:Y:S04]  /*5300*/  CCTL.IVALL ;  /* 0x00000000ff00798f */ /* 0x03ffe80002000000 */
[----:B------:R1:W-:Y:S01]  /*5310*/  REDG.E.ADD.S32.STRONG.GPU desc[UR46][R2.64], R5 ;  /* 0x000000050200798e */ /* 0x0003e2000c10e3ae */
[----:B------:R-:W-:Y:S05]  /*5320*/  BRA `(.L_x_869) ;  /* 0x0000004000547947 */ /* 0x000fea0003800000 */
.L_x_864:
        /* <DEDUP_REMOVED lines=21> */
.L_x_911:
        /* <DEDUP_REMOVED lines=13> */
.L_x_913:
[----:B------:R-:W-:-:S05]  /*5550*/  ULDC UR4, c[0x0][0x8c4] ;  /* 0x0002310000047ab9 */ /* 0x000fca0000000800 */
.L_x_912:
        /* <DEDUP_REMOVED lines=39> */
.L_x_914:
        /* <DEDUP_REMOVED lines=20> */
[----:B------:R-:W-:Y:S01]  /*5910*/  ULEA.HI UR4, UR4, UR5, URZ, 0x6 ;  /* 0x0000000504047291 */ /* 0x000fe2000f8f303f */
[----:B------:R-:W-:Y:S01]  /*5920*/  ULDC UR10, c[0x0][0x288] ;  /* 0x0000a200000a7ab9 */ /* 0x000fe20000000800 */
[----:B------:R-:W-:Y:S02]  /*5930*/  USEL UR19, UR12, URZ, !UP0 ;  /* 0x0000003f0c137287 */ /* 0x000fe4000c000000 */
[----:B------:R-:W-:Y:S02]  /*5940*/  USEL UR18, UR8, URZ, !UP0 ;  /* 0x0000003f08127287 */ /* 0x000fe4000c000000 */
[----:B------:R-:W-:-:S02]  /*5950*/  UIMAD UR12, UR12, UR10, URZ ;  /* 0x0000000a0c0c72a4 */ /* 0x000fc4000f8e023f */
[----:B------:R-:W-:Y:S02]  /*5960*/  UIADD3 UR8, UP2, UR6, UR14, URZ ;  /* 0x0000000e06087290 */ /* 0x000fe4000ff5e03f */
[----:B------:R-:W-:Y:S01]  /*5970*/  UIADD3 UR5, UR15, UR9, URZ ;  /* 0x000000090f057290 */ /* 0x000fe2000fffe03f */
[----:B------:R-:W-:Y:S01]  /*5980*/  ULDC UR11, c[0x0][0x760] ;  /* 0x0001d800000b7ab9 */ /* 0x000fe20000000800 */
[----:B------:R-:W-:Y:S01]  /*5990*/  USHF.R.S32.HI UR4, URZ, 0x6, UR4 ;  /* 0x000000063f047899 */ /* 0x000fe20008011404 */
[----:B------:R-:W-:Y:S01]  /*59a0*/  ULDC.64 UR16, c[0x0][0x2e0] ;  /* 0x0000b80000107ab9 */ /* 0x000fe20000000a00 */
[----:B------:R-:W-:Y:S01]  /*59b0*/  UIMAD UR10, UR10, UR11, URZ ;  /* 0x0000000b0a0a72a4 */ /* 0x000fe2000f8e023f */
[----:B-1----:R-:W-:Y:S01]  /*59c0*/  LOP3.LUT R0, R0, 0x1f, RZ, 0xc0, !PT ;  /* 0x0000001f00007812 */ /* 0x002fe200078ec0ff */
[----:B------:R-:W-:Y:S02]  /*59d0*/  UIADD3 UR11, UP0, UR12, UR20, URZ ;  /* 0x000000140c0b7290 */ /* 0x000fe4000ff1e03f */
[----:B------:R-:W-:-:S02]  /*59e0*/  UIADD3.X UR9, UR7, UR5, URZ, UP2, !UPT ;  /* 0x0000000507097290 */ /* 0x000fc400097fe43f */
[----:B------:R-:W-:Y:S02]  /*59f0*/  UIMAD UR18, UR18, UR16, URZ ;  /* 0x00000010121272a4 */ /* 0x000fe4000f8e023f */
[----:B------:R-:W-:Y:S02]  /*5a00*/  UISETP.LT.AND UP2, UPT, UR4, 0x1, UPT ;  /* 0x000000010400788c */ /* 0x000fe4000bf41270 */
[----:B------:R-:W-:Y:S02]  /*5a10*/  ULEA.HI.X.SX32 UR12, UR12, UR13, 0x1, UP0 ;  /* 0x0000000d0c0c7291 */ /* 0x000fe400080f0e3f */
[----:B------:R-:W-:Y:S02]  /*5a20*/  UIMAD UR18, UR19, UR17, UR18 ;  /* 0x00000011131272a4 */ /* 0x000fe4000f8e0212 */
[----:B------:R-:W-:Y:S02]  /*5a30*/  USEL UR13, UR4, 0x1, !UP2 ;  /* 0x00000001040d7887 */ /* 0x000fe4000d000000 */
[----:B------:R-:W-:Y:S01]  /*5a40*/  UIMAD.WIDE.U32 UR8, UR19, UR16, UR8 ;  /* 0x00000010130872a5 */ /* 0x000fe2000f8e0008 */
[----:B------:R-:W-:Y:S01]  /*5a50*/  ELECT P0, URZ, PT ;  /* 0x00000000003f782f */ /* 0x000fe20003800000 */
[----:B------:R-:W-:-:S02]  /*5a60*/  ULOP3.LUT UR32, UR13, 0x1, URZ, 0xc0, !UPT ;  /* 0x000000010d207892 */ /* 0x000fc4000f8ec03f */
[----:B------:R-:W-:Y:S01]  /*5a70*/  UIADD3 UR27, UR9, UR18, URZ ;  /* 0x00000012091b7290 */ /* 0x000fe2000fffe03f */
[----:B------:R-:W-:Y:S01]  /*5a80*/  UMOV UR4, URZ ;  /* 0x0000003f00047c82 */ /* 0x000fe20008000000 */
[----:B------:R-:W-:Y:S10]  /*5a90*/  @!P1 BRA `(.L_x_915) ;  /* 0x0000000800bc9947 */ /* 0x000ff40003800000 */
[----:B------:R-:W-:Y:S01]  /*5aa0*/  UMOV UR15, UR5 ;  /* 0x00000005000f7c82 */ /* 0x000fe20008000000 */
[----:B------:R-:W-:Y:S01]  /*5ab0*/  ULDC.64 UR4, c[0x0][0x2c0] ;  /* 0x0000b00000047ab9 */ /* 0x000fe20000000a00 */
[----:B------:R-:W-:Y:S02]  /*5ac0*/  UIMAD.WIDE.U32 UR16, UR19, UR16, UR14 ;  /* 0x00000010131072a5 */ /* 0x000fe4000f8e000e */
[----:B------:R-:W-:Y:S02]  /*5ad0*/  UIADD3 UR13, UR13, -UR32, URZ ;  /* 0x800000200d0d7290 */ /* 0x000fe4000fffe03f */
[----:B------:R-:W-:-:S04]  /*5ae0*/  UIADD3 UR23, UP0, UR6, UR16, URZ ;  /* 0x0000001006177290 */ /* 0x000fc8000ff1e03f */
[----:B------:R-:W-:Y:S02]  /*5af0*/  UIADD3.X UR6, UR7, UR18, UR17, UP0, !UPT ;  /* 0x0000001207067290 */ /* 0x000fe400087fe411 */
[----:B------:R-:W-:-:S03]  /*5b00*/  ULEA UR22, UP0, UR23, UR4, 0x2 ;  /* 0x0000000417167291 */ /* 0x000fc6000f80103f */
[----:B------:R-:W-:Y:S01]  /*5b10*/  UMOV UR4, URZ ;  /* 0x0000003f00047c82 */ /* 0x000fe20008000000 */
        /* <DEDUP_REMOVED lines=8> */
.L_x_940:
        /* <DEDUP_REMOVED lines=17> */
.L_x_918:
[----:B------:R-:W2:Y:S04]  /*5cb0*/  LDG.E.STRONG.GPU R4, desc[UR46][R2.64] ;  /* 0x0000002e02047981 */ /* 0x000ea8000c1ef900 */
[----:B--2---:R-:W-:Y:S01]  /*5cc0*/  CCTL.IVALL ;  /* 0x00000000ff00798f */ /* 0x004fe20002000000 */
[----:B------:R-:W-:Y:S05]  /*5cd0*/  YIELD ;  /* 0x0000000000007946 */ /* 0x000fea0003800000 */
[----:B------:R-:W-:-:S13]  /*5ce0*/  ISETP.NE.AND P3, PT, R4, UR25, PT ;  /* 0x0000001904007c0c */ /* 0x000fda000bf65270 */
[----:B------:R-:W-:Y:S05]  /*5cf0*/  @P3 BRA `(.L_x_918) ;  /* 0xfffffffc00ec3947 */ /* 0x000fea000383ffff */
.L_x_917:
[----:B------:R-:W-:Y:S05]  /*5d00*/  BSYNC B0 ;  /* 0x0000000000007941 */ /* 0x000fea0003800000 */
.L_x_916:
[----:B------:R-:W-:-:S03]  /*5d10*/  UMOV UR16, 0xffffffff ;  /* 0xffffffff00107882 */ /* 0x000fc60000000000 */
[----:B------:R-:W-:Y:S05]  /*5d20*/  BRA.DIV UR16, `(.L_x_919) ;  /* 0x0000003a10787947 */ /* 0x000fea000b800000 */
[----:B------:R-:W-:Y:S01]  /*5d30*/  NOP ;  /* 0x0000000000007918 */ /* 0x000fe20000000000 */
.L_x_993:
        /* <DEDUP_REMOVED lines=19> */
.L_x_921:
[----:B------:R-:W-:Y:S05]  /*5e70*/  BSYNC B0 ;  /* 0x0000000000007941 */ /* 0x000fea0003800000 */
.L_x_920:
        /* <DEDUP_REMOVED lines=13> */
.L_x_923:
[----:B------:R-:W-:Y:S05]  /*5f50*/  BSYNC B0 ;  /* 0x0000000000007941 */ /* 0x000fea0003800000 */
.L_x_922:
[----:B------:R-:W-:Y:S06]  /*5f60*/  BAR.ARV 0xa, 0xa0 ;  /* 0x0282800000007b1d */ /* 0x000fec0000002000 */
[----:B------:R-:W-:Y:S04]  /*5f70*/  BSSY B0, `(.L_x_924) ;  /* 0x0000003000007945 */ /* 0x000fe80003800000 */
[----:B------:R-:W-:Y:S05]  /*5f80*/  @!P0 BRA `(.L_x_925) ;  /* 0x0000000000048947 */ /* 0x000fea0003800000 */
[----:B------:R-:W-:-:S04]  /*5f90*/  DEPBAR.LE SB0, 0x0 ;  /* 0x000080000000791a */ /* 0x000fc80000000000 */
.L_x_925:
[----:B------:R-:W-:Y:S05]  /*5fa0*/  BSYNC B0 ;  /* 0x0000000000007941 */ /* 0x000fea0003800000 */
.L_x_924:
        /* <DEDUP_REMOVED lines=19> */
.L_x_927:
[----:B------:R-:W-:Y:S05]  /*60e0*/  BSYNC B0 ;  /* 0x0000000000007941 */ /* 0x000fea0003800000 */
.L_x_926:
        /* <DEDUP_REMOVED lines=9> */
.L_x_930:
[----:B------:R-:W2:Y:S04]  /*6180*/  LDG.E.STRONG.GPU R4, desc[UR46][R2.64] ;  /* 0x0000002e02047981 */ /* 0x000ea8000c1ef900 */
[----:B--2---:R-:W-:Y:S01]  /*6190*/  CCTL.IVALL ;  /* 0x00000000ff00798f */ /* 0x004fe20002000000 */
[----:B------:R-:W-:Y:S05]  /*61a0*/  YIELD ;  /* 0x0000000000007946 */ /* 0x000fea0003800000 */
[----:B------:R-:W-:-:S13]  /*61b0*/  ISETP.NE.AND P3, PT, R4, UR25, PT ;  /* 0x0000001904007c0c */ /* 0x000fda000bf65270 */
[----:B------:R-:W-:Y:S05]  /*61c0*/  @P3 BRA `(.L_x_930) ;  /* 0xfffffffc00ec3947 */ /* 0x000fea000383ffff */
.L_x_929:
[----:B------:R-:W-:Y:S05]  /*61d0*/  BSYNC B0 ;  /* 0x0000000000007941 */ /* 0x000fea0003800000 */
.L_x_928:
[----:B------:R-:W-:-:S03]  /*61e0*/  UMOV UR6, 0xffffffff ;  /* 0xffffffff00067882 */ /* 0x000fc60000000000 */
[----:B------:R-:W-:Y:S05]  /*61f0*/  BRA.DIV UR6, `(.L_x_931) ;  /* 0x0000003606607947 */ /* 0x000fea000b800000 */
[----:B------:R-:W-:Y:S01]  /*6200*/  NOP ;  /* 0x0000000000007918 */ /* 0x000fe20000000000 */
.L_x_996:
        /* <DEDUP_REMOVED lines=13> */
.L_x_933:
[----:B------:R-:W-:Y:S05]  /*62e0*/  BSYNC B0 ;  /* 0x0000000000007941 */ /* 0x000fea0003800000 */
.L_x_932:
        /* <DEDUP_REMOVED lines=13> */
.L_x_935:
[----:B------:R-:W-:Y:S05]  /*63c0*/  BSYNC B0 ;  /* 0x0000000000007941 */ /* 0x000fea0003800000 */
.L_x_934:
[----:B------:R-:W-:Y:S06]  /*63d0*/  BAR.ARV 0xa, 0xa0 ;  /* 0x0282800000007b1d */ /* 0x000fec0000002000 */
[----:B------:R-:W-:Y:S04]  /*63e0*/  BSSY B0, `(.L_x_936) ;  /* 0x0000003000007945 */ /* 0x000fe80003800000 */
[----:B------:R-:W-:Y:S05]  /*63f0*/  @!P0 BRA `(.L_x_937) ;  /* 0x0000000000048947 */ /* 0x000fea0003800000 */
[----:B------:R-:W-:-:S04]  /*6400*/  DEPBAR.LE SB0, 0x0 ;  /* 0x000080000000791a */ /* 0x000fc80000000000 */
.L_x_937:
[----:B------:R-:W-:Y:S05]  /*6410*/  BSYNC B0 ;  /* 0x0000000000007941 */ /* 0x000fea0003800000 */
.L_x_936:
        /* <DEDUP_REMOVED lines=19> */
.L_x_939:
[----:B------:R-:W-:Y:S05]  /*6550*/  BSYNC B0 ;  /* 0x0000000000007941 */ /* 0x000fea0003800000 */
.L_x_938:
[----:B------:R-:W-:Y:S02]  /*6560*/  UIADD3 UR4, UR4, 0x2, URZ ;  /* 0x0000000204047890 */ /* 0x000fe4000fffe03f */
[----:B------:R-:W-:Y:S01]  /*6570*/  UIADD3 UR5, UR5, 0x1, URZ ;  /* 0x0000000105057890 */ /* 0x000fe2000fffe03f */
[----:B------:R-:W-:Y:S11]  /*6580*/  @P2 BRA `(.L_x_940) ;  /* 0xfffffff400842947 */ /* 0x000ff6000383ffff */
.L_x_915:
        /* <DEDUP_REMOVED lines=13> */
.L_x_943:
[----:B------:R-:W2:Y:S04]  /*6660*/  LDG.E.STRONG.GPU R0, desc[UR46][R2.64] ;  /* 0x0000002e02007981 */ /* 0x000ea8000c1ef900 */
[----:B--2---:R-:W-:Y:S01]  /*6670*/  CCTL.IVALL ;  /* 0x00000000ff00798f */ /* 0x004fe20002000000 */
[----:B------:R-:W-:Y:S05]  /*6680*/  YIELD ;  /* 0x0000000000007946 */ /* 0x000fea0003800000 */
[----:B------:R-:W-:-:S13]  /*6690*/  ISETP.NE.AND P2, PT, R0, UR25, PT ;  /* 0x0000001900007c0c */ /* 0x000fda000bf45270 */
[----:B------:R-:W-:Y:S05]  /*66a0*/  @P2 BRA `(.L_x_943) ;  /* 0xfffffffc00ec2947 */ /* 0x000fea000383ffff */
.L_x_942:
[----:B------:R-:W-:Y:S05]  /*66b0*/  BSYNC B0 ;  /* 0x0000000000007941 */ /* 0x000fea0003800000 */
.L_x_941:
[----:B------:R-:W-:-:S03]  /*66c0*/  UMOV UR5, 0xffffffff ;  /* 0xffffffff00057882 */ /* 0x000fc60000000000 */
[----:B------:R-:W-:Y:S05]  /*66d0*/  BRA.DIV UR5, `(.L_x_944) ;  /* 0x0000003205447947 */ /* 0x000fea000b800000 */
[----:B------:R-:W-:Y:S01]  /*66e0*/  NOP ;  /* 0x0000000000007918 */ /* 0x000fe20000000000 */
.L_x_999:
        /* <DEDUP_REMOVED lines=22> */
.L_x_946:
[----:B------:R-:W-:Y:S05]  /*6850*/  BSYNC B0 ;  /* 0x0000000000007941 */ /* 0x000fea0003800000 */
.L_x_945:
        /* <DEDUP_REMOVED lines=20> */
.L_x_948:
[----:B------:R-:W-:Y:S05]  /*69a0*/  BSYNC B0 ;  /* 0x0000000000007941 */ /* 0x000fea0003800000 */
.L_x_947:
[----:B------:R-:W-:Y:S06]  /*69b0*/  BAR.ARV 0xa, 0xa0 ;  /* 0x0282800000007b1d */ /* 0x000fec0000002000 */
[----:B------:R-:W-:Y:S04]  /*69c0*/  BSSY B0, `(.L_x_949) ;  /* 0x0000003000007945 */ /* 0x000fe80003800000 */
[----:B------:R-:W-:Y:S05]  /*69d0*/  @!P0 BRA `(.L_x_950) ;  /* 0x0000000000048947 */ /* 0x000fea0003800000 */
[----:B------:R-:W-:-:S04]  /*69e0*/  DEPBAR.LE SB0, 0x0 ;  /* 0x000080000000791a */ /* 0x000fc80000000000 */
.L_x_950:
[----:B------:R-:W-:Y:S05]  /*69f0*/  BSYNC B0 ;  /* 0x0000000000007941 */ /* 0x000fea0003800000 */
.L_x_949:
        /* <DEDUP_REMOVED lines=19> */
.L_x_910:
        /* <DEDUP_REMOVED lines=13> */
.L_x_951:
        /* <DEDUP_REMOVED lines=14> */
.L_x_953:
[----:B------:R-:W-:-:S05]  /*6ce0*/  ULDC UR4, c[0x0][0x8c4] ;  /* 0x0002310000047ab9 */ /* 0x000fca0000000800 */
.L_x_952:
        /* <DEDUP_REMOVED lines=56> */
.L_x_955:
        /* <DEDUP_REMOVED lines=63> */
.L_x_1000:
        /* <DEDUP_REMOVED lines=13> */
.L_x_958:
        /* <DEDUP_REMOVED lines=125> */
.L_x_969:
[----:B------:R-:W-:-:S04]  /*7d00*/  SHF.L.U32 R21, R9, 0x1f, RZ ;  /* 0x0000001f09157819 */ /* 0x000fc800000006ff */
[----:B-1----:R-:W1:Y:S02]  /*7d10*/  SYNCS.PHASECHK.TRANS64.TRYWAIT P1, [R0+URZ+0x26840], R21 ;  /* 0x02684015000075a7 */ /* 0x002e64000802017f */
[----:B-12---:R-:W-:Y:S05]  /*7d20*/  @!P1 BRA `(.L_x_961) ;  /* 0x0000001800e09947 */ /* 0x006fea0003800000 */
.L_x_1001:
[----:B------:R-:W-:Y:S05]  /*7d30*/  @P0 BRA `(.L_x_962) ;  /* 0x0000000000140947 */ /* 0x000fea0003800000 */
[----:B------:R-:W-:Y:S01]  /*7d40*/  ISETP.NE.AND P1, PT, R16, RZ, PT ;  /* 0x000000ff1000720c */ /* 0x000fe20003f25270 */
[----:B------:R-:W-:-:S04]  /*7d50*/  IMAD.MOV.U32 R3, RZ, RZ, 0x3100 ;  /* 0x00003100ff037424 */ /* 0x000fc800078e00ff */
[----:B------:R2:W-:Y:S08]  /*7d60*/  SYNCS.ARRIVE.TRANS64 RZ, [R0+URZ+0x26830], R3 ;  /* 0x0268300300ff79a7 */ /* 0x0005f0000800003f */
[----:B------:R-:W-:Y:S05]  /*7d70*/  @!P1 BRA `(.L_x_962) ;  /* 0x0000000000049947 */ /* 0x000fea0003800000 */
[----:B------:R-:W-:Y:S01]  /*7d80*/  BPT.TRAP 0x1 ;  /* 0x000000040000795c */ /* 0x000fe20000300000 */
.L_x_962:
        /* <DEDUP_REMOVED lines=43> */
.L_x_1002:
[----:B------:R-:W-:Y:S05]  /*8040*/  @P0 BRA `(.L_x_964) ;  /* 0x0000000000140947 */ /* 0x000fea0003800000 */
[----:B------:R-:W-:Y:S01]  /*8050*/  ISETP.NE.AND P1, PT, R16, RZ, PT ;  /* 0x000000ff1000720c */ /* 0x000fe20003f25270 */
[----:B------:R-:W-:-:S04]  /*8060*/  IMAD.MOV.U32 R3, RZ, RZ, 0x3100 ;  /* 0x00003100ff037424 */ /* 0x000fc800078e00ff */
[----:B------:R3:W-:Y:S08]  /*8070*/  SYNCS.ARRIVE.TRANS64 RZ, [R0+URZ+0x26818], R3 ;  /* 0x0268180300ff79a7 */ /* 0x0007f0000800003f */
[----:B------:R-:W-:Y:S05]  /*8080*/  @!P1 BRA `(.L_x_964) ;  /* 0x0000000000049947 */ /* 0x000fea0003800000 */
[----:B------:R-:W-:Y:S01]  /*8090*/  BPT.TRAP 0x1 ;  /* 0x000000040000795c */ /* 0x000fe20000300000 */
.L_x_964:
        /* <DEDUP_REMOVED lines=36> */
.L_x_1003:
        /* <DEDUP_REMOVED lines=9> */
.L_x_966:
        /* <DEDUP_REMOVED lines=38> */
.L_x_1005:
[----:B------:R-:W-:Y:S05]  /*85d0*/  @P0 BRA `(.L_x_968) ;  /* 0x0000000000140947 */ /* 0x000fea0003800000 */
[----:B------:R-:W-:Y:S01]  /*85e0*/  ISETP.NE.AND P1, PT, R16, RZ, PT ;  /* 0x000000ff1000720c */ /* 0x000fe20003f25270 */
[----:B-1----:R-:W-:-:S04]  /*85f0*/  IMAD.MOV.U32 R5, RZ, RZ, 0x3100 ;  /* 0x00003100ff057424 */ /* 0x002fc800078e00ff */
[----:B------:R2:W-:Y:S08]  /*8600*/  SYNCS.ARRIVE.TRANS64 RZ, [R0+URZ+0x26810], R5 ;  /* 0x0268100500ff79a7 */ /* 0x0005f0000800003f */
[----:B------:R-:W-:Y:S05]  /*8610*/  @!P1 BRA `(.L_x_968) ;  /* 0x0000000000049947 */ /* 0x000fea0003800000 */
[----:B------:R-:W-:Y:S01]  /*8620*/  BPT.TRAP 0x1 ;  /* 0x000000040000795c */ /* 0x000fe20000300000 */
.L_x_968:
        /* <DEDUP_REMOVED lines=37> */
.L_x_960:
[----:B------:R-:W-:-:S13]  /*8880*/  ISETP.NE.AND P1, PT, R13, RZ, PT ;  /* 0x000000ff0d00720c */ /* 0x000fda0003f25270 */
[----:B------:R-:W-:Y:S05]  /*8890*/  @!P1 BRA `(.L_x_959) ;  /* 0x0000000400689947 */ /* 0x000fea0003800000 */
[----:B------:R-:W-:-:S04]  /*88a0*/  SHF.L.U32 R7, R9, 0x1f, RZ ;  /* 0x0000001f09077819 */ /* 0x000fc800000006ff */
[----:B------:R-:W1:Y:S02]  /*88b0*/  SYNCS.PHASECHK.TRANS64.TRYWAIT P1, [R0+URZ+0x26840], R7 ;  /* 0x02684007000075a7 */ /* 0x000e64000802017f */
[----:B-1----:R-:W-:Y:S05]  /*88c0*/  @!P1 BRA `(.L_x_970) ;  /* 0x00000010004c9947 */ /* 0x002fea0003800000 */
.L_x_1006:
[----:B------:R-:W-:Y:S05]  /*88d0*/  @P0 BRA `(.L_x_971) ;  /* 0x0000000000140947 */ /* 0x000fea0003800000 */
[----:B------:R-:W-:Y:S01]  /*88e0*/  ISETP.NE.AND P1, PT, R16, RZ, PT ;  /* 0x000000ff1000720c */ /* 0x000fe20003f25270 */
[----:B------:R-:W-:-:S04]  /*88f0*/  IMAD.MOV.U32 R5, RZ, RZ, 0x3100 ;  /* 0x00003100ff057424 */ /* 0x000fc800078e00ff */
[----:B------:R2:W-:Y:S08]  /*8900*/  SYNCS.ARRIVE.TRANS64 RZ, [R0+URZ+0x26830], R5 ;  /* 0x0268300500ff79a7 */ /* 0x0005f0000800003f */
[----:B------:R-:W-:Y:S05]  /*8910*/  @!P1 BRA `(.L_x_971) ;  /* 0x0000000000049947 */ /* 0x000fea0003800000 */
[----:B------:R-:W-:Y:S01]  /*8920*/  BPT.TRAP 0x1 ;  /* 0x000000040000795c */ /* 0x000fe20000300000 */
.L_x_971:
        /* <DEDUP_REMOVED lines=41> */
.L_x_1007:
[----:B------:R-:W-:Y:S05]  /*8bc0*/  @P0 BRA `(.L_x_973) ;  /* 0x0000000000140947 */ /* 0x000fea0003800000 */
[----:B------:R-:W-:Y:S01]  /*8bd0*/  ISETP.NE.AND P0, PT, R16, RZ, PT ;  /* 0x000000ff1000720c */ /* 0x000fe20003f05270 */
[----:B------:R-:W-:-:S04]  /*8be0*/  IMAD.MOV.U32 R5, RZ, RZ, 0x3100 ;  /* 0x00003100ff057424 */ /* 0x000fc800078e00ff */
[----:B------:R3:W-:Y:S08]  /*8bf0*/  SYNCS.ARRIVE.TRANS64 RZ, [R0+URZ+0x26818], R5 ;  /* 0x0268180500ff79a7 */ /* 0x0007f0000800003f */
[----:B------:R-:W-:Y:S05]  /*8c00*/  @!P0 BRA `(.L_x_973) ;  /* 0x0000000000048947 */ /* 0x000fea0003800000 */
[----:B------:R-:W-:Y:S01]  /*8c10*/  BPT.TRAP 0x1 ;  /* 0x000000040000795c */ /* 0x000fe20000300000 */
.L_x_973:
        /* <DEDUP_REMOVED lines=34> */
.L_x_959:
[----:B------:R-:W3:Y:S01]  /*8e40*/  S2R R2, SR_TID.X ;  /* 0x0000000000027919 */ /* 0x000ee20000002100 */
[----:B------:R-:W-:Y:S01]  /*8e50*/  IMAD R3, R12, 0x8, R0 ;  /* 0x000000080c037824 */ /* 0x000fe200078e0200 */
[----:B---3--:R-:W-:Y:S02]  /*8e60*/  LOP3.LUT R4, R2, 0x7f, RZ, 0xc0, !PT ;  /* 0x0000007f02047812 */ /* 0x008fe400078ec0ff */
[----:B------:R-:W-:Y:S02]  /*8e70*/  SHF.L.U32 R2, R9, 0x1f, RZ ;  /* 0x0000001f09027819 */ /* 0x000fe400000006ff */
[----:B------:R-:W-:Y:S02]  /*8e80*/  ISETP.NE.AND P1, PT, R4, RZ, PT ;  /* 0x000000ff0400720c */ /* 0x000fe40003f25270 */
[----:B------:R-:W3:Y:S02]  /*8e90*/  SYNCS.PHASECHK.TRANS64.TRYWAIT P0, [R3+URZ+0x26840], R2 ;  /* 0x02684002030075a7 */ /* 0x000ee4000800017f */
[----:B---3--:R-:W-:Y:S09]  /*8ea0*/  @!P0 BRA `(.L_x_974) ;  /* 0x0000000800fc8947 */ /* 0x008ff20003800000 */
.L_x_1008:
[----:B------:R-:W-:Y:S05]  /*8eb0*/  @P1 BRA `(.L_x_975) ;  /* 0x0000000000181947 */ /* 0x000fea0003800000 */
[----:B------:R-:W4:Y:S01]  /*8ec0*/  S2R R4, SR_TID.X ;  /* 0x0000000000047919 */ /* 0x000f220000002100 */
[----:B---3--:R-:W-:-:S04]  /*8ed0*/  IMAD.MOV.U32 R2, RZ, RZ, 0x3100 ;  /* 0x00003100ff027424 */ /* 0x008fc800078e00ff */
[----:B------:R3:W-:Y:S01]  /*8ee0*/  SYNCS.ARRIVE.TRANS64 RZ, [R3+URZ+0x26830], R2 ;  /* 0x0268300203ff79a7 */ /* 0x0007e2000800003f */
[----:B----4-:R-:W-:-:S13]  /*8ef0*/  LOP3.LUT P0, RZ, R4, 0x1f, RZ, 0xc0, !PT ;  /* 0x0000001f04ff7812 */ /* 0x010fda000780c0ff */
[----:B---3--:R-:W-:Y:S05]  /*8f00*/  @!P0 BRA `(.L_x_975) ;  /* 0x0000000000048947 */ /* 0x008fea0003800000 */
[----:B------:R-:W-:Y:S01]  /*8f10*/  BPT.TRAP 0x1 ;  /* 0x000000040000795c */ /* 0x000fe20000300000 */
.L_x_975:
        /* <DEDUP_REMOVED lines=48> */
.L_x_956:
[----:B------:R-:W-:Y:S05]  /*9220*/  BSYNC B0 ;  /* 0x0000000000007941 */ /* 0x000fea0003800000 */
.L_x_954:
[----:B------:R-:W-:-:S03]  /*9230*/  UMOV UR8, 0xffffffff ;  /* 0xffffffff00087882 */ /* 0x000fc60000000000 */
[----:B------:R-:W-:Y:S05]  /*9240*/  BRA.DIV UR8, `(.L_x_976) ;  /* 0x0000000a08287947 */ /* 0x000fea000b800000 */
[----:B------:R-:W-:-:S13]  /*9250*/  ELECT P0, URZ, PT ;  /* 0x00000000003f782f */ /* 0x000fda0003800000 */
.L_x_1011:
[----:B------:R-:W-:Y:S05]  /*9260*/  @!P0 BRA `(.L_x_869) ;  /* 0x0000000000848947 */ /* 0x000fea0003800000 */
[----:B------:R-:W-:-:S06]  /*9270*/  ULOP3.LUT UR8, UR38, 0x2, URZ, 0xfc, !UPT ;  /* 0x0000000226087892 */ /* 0x000fcc000f8efc3f */
[----:B------:R-:W-:-:S05]  /*9280*/  IMAD.U32 R2, RZ, RZ, UR8 ;  /* 0x00000008ff027e24 */ /* 0x000fca000f8e00ff */
[----:B------:R-:W-:-:S13]  /*9290*/  ISETP.NE.AND P0, PT, R2, 0x3, PT ;  /* 0x000000030200780c */ /* 0x000fda0003f05270 */
[----:B------:R-:W-:Y:S05]  /*92a0*/  @!P0 BRA `(.L_x_977) ;  /* 0x0000000000048947 */ /* 0x000fea0003800000 */
[----:B--2---:R-:W-:Y:S01]  /*92b0*/  BPT.TRAP 0x1 ;  /* 0x000000040000795c */ /* 0x004fe20000300000 */
.L_x_977:
        /* <DEDUP_REMOVED lines=15> */
.L_x_1012:
[----:B------:R-:W3:Y:S02]  /*93b0*/  SYNCS.PHASECHK.TRANS64.TRYWAIT P1, [R3+URZ], R2 ;  /* 0x00000002030075a7 */ /* 0x000ee4000802017f */
[----:B---3--:R-:W-:Y:S05]  /*93c0*/  @!P1 BRA `(.L_x_979) ;  /* 0x0000000800009947 */ /* 0x008fea0003800000 */
.L_x_1013:
[----:B------:R-:W-:Y:S05]  /*93d0*/  @!P0 BRA `(.L_x_980) ;  /* 0x0000000000048947 */ /* 0x000fea0003800000 */
[----:B--2---:R-:W-:Y:S01]  /*93e0*/  BPT.TRAP 0x1 ;  /* 0x000000040000795c */ /* 0x004fe20000300000 */
.L_x_980:
[----:B---3--:R-:W-:-:S04]  /*93f0*/  VIADD R3, R7, 0x26840 ;  /* 0x0002684007037836 */ /* 0x008fc80000000000 */
[----:B------:R-:W-:-:S04]  /*9400*/  IMAD R0, R0, 0x8, R3 ;  /* 0x0000000800007824 */ /* 0x000fc800078e0203 */
[----:B------:R-:W3:Y:S02]  /*9410*/  SYNCS.PHASECHK.TRANS64.TRYWAIT P0, [R0+URZ], R5 ;  /* 0x00000005000075a7 */ /* 0x000ee4000800017f */
[----:B---3--:R-:W-:Y:S05]  /*9420*/  @!P0 BRA `(.L_x_981) ;  /* 0x0000000400fc8947 */ /* 0x008fea0003800000 */
.L_x_1014:
[----:B------:R-:W-:-:S07]  /*9430*/  IMAD R3, R4, 0x8, R3 ;  /* 0x0000000804037824 */ /* 0x000fce00078e0203 */
.L_x_982:
[----:B----4-:R4:W1:Y:S02]  /*9440*/  SYNCS.PHASECHK.TRANS64.TRYWAIT P0, [R3+URZ], R2 ;  /* 0x00000002030075a7 */ /* 0x010864000800017f */
[----:B-1----:R-:W-:Y:S05]  /*9450*/  @!P0 NANOSLEEP.SYNCS 0x989680 ;  /* 0x009896800000895d */ /* 0x002fea0003900000 */
[----:B------:R-:W1:Y:S02]  /*9460*/  @!P0 SYNCS.PHASECHK.TRANS64 P0, [R3+URZ], R2 ;  /* 0x00000002030085a7 */ /* 0x000e64000800007f */
[----:B-1----:R-:W-:Y:S05]  /*9470*/  @!P0 BRA `(.L_x_982) ;  /* 0xfffffffc00f08947 */ /* 0x002fea000383ffff */
.L_x_869:
[----:B--2---:R-:W-:Y:S05]  /*9480*/  BSYNC B6 ;  /* 0x0000000000067941 */ /* 0x004fea0003800000 */
.L_x_863:
[----:B------:R-:W-:Y:S05]  /*9490*/  EXIT ;  /* 0x000000000000794d */ /* 0x000fea0003800000 */
.L_x_879:
[----:B------:R-:W-:Y:S02]  /*94a0*/  IMAD.MOV.U32 R13, RZ, RZ, R16 ;  /* 0x000000ffff0d7224 */ /* 0x000fe400078e0010 */
[----:B------:R-:W-:Y:S02]  /*94b0*/  IMAD.MOV.U32 R12, RZ, RZ, RZ ;  /* 0x000000ffff0c7224 */ /* 0x000fe400078e00ff */
[----:B------:R-:W-:Y:S02]  /*94c0*/  IMAD.MOV.U32 R11, RZ, RZ, 0x1f ;  /* 0x0000001fff0b7424 */ /* 0x000fe400078e00ff */
[----:B------:R-:W-:-:S07]  /*94d0*/  IMAD.MOV.U32 R15, RZ, RZ, -0x1 ;  /* 0xffffffffff0f7424 */ /* 0x000fce00078e00ff */
[----:B-----5:R-:W-:Y:S05]  /*94e0*/  WARPSYNC.COLLECTIVE R15, `(.L_x_983) ;  /* 0x000000000f087348 */ /* 0x020fea0003c00000 */
[----:B------:R1:W2:Y:S02]  /*94f0*/  SHFL.IDX P6, R14, R13, R12, R11 ;  /* 0x0000000c0d0e7389 */ /* 0x0002a400000c000b */
[----:B-12--5:R-:W-:Y:S01]  /*9500*/  ENDCOLLECTIVE ;  /* 0x000000000000791b */ /* 0x026fe20003800000 */
.L_x_983:
[----:B------:R-:W-:Y:S05]  /*9510*/  BRA `(.L_x_984) ;  /* 0xffffff7c00907947 */ /* 0x000fea000383ffff */
.L_x_881:
[----:B--2---:R2:W3:Y:S02]  /*9520*/  SYNCS.PHASECHK.TRANS64.TRYWAIT P0, [R18+URZ+0x26800], R5 ;  /* 0x02680005120075a7 */ /* 0x0044e4000800017f */
[----:B---3--:R-:W-:Y:S05]  /*9530*/  @!P0 NANOSLEEP.SYNCS 0x989680 ;  /* 0x009896800000895d */ /* 0x008fea0003900000 */
[----:B------:R-:W3:Y:S02]  /*9540*/  @!P0 SYNCS.PHASECHK.TRANS64 P0, [R18+URZ+0x26800], R5 ;  /* 0x02680005120085a7 */ /* 0x000ee4000800007f */
[----:B---3--:R-:W-:Y:S05]  /*9550*/  @!P0 BRA `(.L_x_881) ;  /* 0xfffffffc00f08947 */ /* 0x008fea000383ffff */
[----:B------:R-:W-:Y:S05]  /*9560*/  BRA `(.L_x_880) ;  /* 0xffffff7c00b47947 */ /* 0x000fea000383ffff */
.L_x_886:
[----:B--2---:R-:W-:-:S04]  /*9570*/  IMAD.U32 R5, RZ, RZ, UR8 ;  /* 0x00000008ff057e24 */ /* 0x004fc8000f8e00ff */
[----:B------:R2:W3:Y:S03]  /*9580*/  SYNCS.PHASECHK.TRANS64.TRYWAIT P1, [R5+URZ+0x26810], R16 ;  /* 0x02681010050075a7 */ /* 0x0004e6000802017f */
[----:B---3--:R-:W-:Y:S05]  /*9590*/  @!P1 NANOSLEEP.SYNCS 0x989680 ;  /* 0x009896800000995d */ /* 0x008fea0003900000 */
[----:B------:R-:W3:Y:S02]  /*95a0*/  @!P1 SYNCS.PHASECHK.TRANS64 P1, [R5+URZ+0x26810], R16 ;  /* 0x02681010050095a7 */ /* 0x000ee4000802007f */
[----:B---3--:R-:W-:Y:S05]  /*95b0*/  @!P1 BRA `(.L_x_886) ;  /* 0xfffffffc00ec9947 */ /* 0x008fea000383ffff */
[----:B------:R-:W-:Y:S05]  /*95c0*/  BRA `(.L_x_885) ;  /* 0xffffff8800147947 */ /* 0x000fea000383ffff */
.L_x_890:
[----:B------:R-:W-:-:S04]  /*95d0*/  IMAD.U32 R5, RZ, RZ, UR8 ;  /* 0x00000008ff057e24 */ /* 0x000fc8000f8e00ff */
[----:B------:R1:W1:Y:S03]  /*95e0*/  SYNCS.PHASECHK.TRANS64.TRYWAIT P1, [R5+URZ+0x26830], R16 ;  /* 0x02683010050075a7 */ /* 0x000266000802017f */
[----:B-1----:R-:W-:Y:S05]  /*95f0*/  @!P1 NANOSLEEP.SYNCS 0x989680 ;  /* 0x009896800000995d */ /* 0x002fea0003900000 */
[----:B------:R-:W1:Y:S02]  /*9600*/  @!P1 SYNCS.PHASECHK.TRANS64 P1, [R5+URZ+0x26830], R16 ;  /* 0x02683010050095a7 */ /* 0x000e64000802007f */
[----:B-1----:R-:W-:Y:S05]  /*9610*/  @!P1 BRA `(.L_x_890) ;  /* 0xfffffffc00ec9947 */ /* 0x002fea000383ffff */
[----:B------:R-:W-:Y:S05]  /*9620*/  BRA `(.L_x_889) ;  /* 0xffffff8c00207947 */ /* 0x000fea000383ffff */
.L_x_897:
[----:B------:R-:W-:Y:S01]  /*9630*/  BSSY B0, `(.L_x_985) ;  /* 0x0000005000007945 */ /* 0x000fe20003800000 */
[----:B------:R-:W-:-:S07]  /*9640*/  IMAD.MOV.U32 R15, RZ, RZ, -0x1 ;  /* 0xffffffffff0f7424 */ /* 0x000fce00078e00ff */
[----:B-1---5:R-:W-:Y:S05]  /*9650*/  WARPSYNC.COLLECTIVE R15, `(.L_x_986) ;  /* 0x000000000f087348 */ /* 0x022fea0003c00000 */
[----:B------:R-:W-:Y:S01]  /*9660*/  NOP ;  /* 0x0000000000007918 */ /* 0x000fe20000000000 */
[----:B-1---5:R-:W-:Y:S01]  /*9670*/  ENDCOLLECTIVE ;  /* 0x000000000000791b */ /* 0x022fe20003800000 */
.L_x_986:
[----:B------:R-:W-:Y:S05]  /*9680*/  BSYNC B0 ;  /* 0x0000000000007941 */ /* 0x000fea0003800000 */
.L_x_985:
[----:B------:R-:W-:Y:S05]  /*9690*/  BRA `(.L_x_987) ;  /* 0xffffffb4007c7947 */ /* 0x000fea000383ffff */
.L_x_906:
[----:B------:R-:W-:Y:S01]  /*96a0*/  BSSY B0, `(.L_x_988) ;  /* 0x0000005000007945 */ /* 0x000fe20003800000 */
[----:B------:R-:W-:-:S07]  /*96b0*/  IMAD.MOV.U32 R15, RZ, RZ, -0x1 ;  /* 0xffffffffff0f7424 */ /* 0x000fce00078e00ff */
[----:B-12--5:R-:W-:Y:S05]  /*96c0*/  WARPSYNC.COLLECTIVE R15, `(.L_x_989) ;  /* 0x000000000f087348 */ /* 0x026fea0003c00000 */
[----:B------:R-:W-:Y:S01]  /*96d0*/  NOP ;  /* 0x0000000000007918 */ /* 0x000fe20000000000 */
[----:B-12--5:R-:W-:Y:S01]  /*96e0*/  ENDCOLLECTIVE ;  /* 0x000000000000791b */ /* 0x026fe20003800000 */
.L_x_989:
[----:B------:R-:W-:Y:S05]  /*96f0*/  BSYNC B0 ;  /* 0x0000000000007941 */ /* 0x000fea0003800000 */
.L_x_988:
[----:B------:R-:W-:Y:S05]  /*9700*/  BRA `(.L_x_990) ;  /* 0xffffffb800707947 */ /* 0x000fea000383ffff */
.L_x_919:
[----:B------:R-:W-:Y:S01]  /*9710*/  BSSY B0, `(.L_x_991) ;  /* 0x0000005000007945 */ /* 0x000fe20003800000 */
[----:B------:R-:W-:-:S07]  /*9720*/  IMAD.MOV.U32 R15, RZ, RZ, -0x1 ;  /* 0xffffffffff0f7424 */ /* 0x000fce00078e00ff */
[----:B------:R-:W-:Y:S05]  /*9730*/  WARPSYNC.COLLECTIVE R15, `(.L_x_992) ;  /* 0x000000000f087348 */ /* 0x000fea0003c00000 */
[----:B------:R-:W-:Y:S01]  /*9740*/  NOP ;  /* 0x0000000000007918 */ /* 0x000fe20000000000 */
[----:B------:R-:W-:Y:S01]  /*9750*/  ENDCOLLECTIVE ;  /* 0x000000000000791b */ /* 0x000fe20003800000 */
.L_x_992:
[----:B------:R-:W-:Y:S05]  /*9760*/  BSYNC B0 ;  /* 0x0000000000007941 */ /* 0x000fea0003800000 */
.L_x_991:
[----:B------:R-:W-:Y:S05]  /*9770*/  BRA `(.L_x_993) ;  /* 0xffffffc400707947 */ /* 0x000fea000383ffff */
.L_x_931:
[----:B------:R-:W-:Y:S01]  /*9780*/  BSSY B0, `(.L_x_994) ;  /* 0x0000005000007945 */ /* 0x000fe20003800000 */
[----:B------:R-:W-:-:S07]  /*9790*/  IMAD.MOV.U32 R15, RZ, RZ, -0x1 ;  /* 0xffffffffff0f7424 */ /* 0x000fce00078e00ff */
[----:B------:R-:W-:Y:S05]  /*97a0*/  WARPSYNC.COLLECTIVE R15, `(.L_x_995) ;  /* 0x000000000f087348 */ /* 0x000fea0003c00000 */
[----:B------:R-:W-:Y:S01]  /*97b0*/  NOP ;  /* 0x0000000000007918 */ /* 0x000fe20000000000 */
[----:B------:R-:W-:Y:S01]  /*97c0*/  ENDCOLLECTIVE ;  /* 0x000000000000791b */ /* 0x000fe20003800000 */
.L_x_995:
[----:B------:R-:W-:Y:S05]  /*97d0*/  BSYNC B0 ;  /* 0x0000000000007941 */ /* 0x000fea0003800000 */
.L_x_994:
[----:B------:R-:W-:Y:S05]  /*97e0*/  BRA `(.L_x_996) ;  /* 0xffffffc800887947 */ /* 0x000fea000383ffff */
.L_x_944:
[----:B------:R-:W-:Y:S01]  /*97f0*/  BSSY B0, `(.L_x_997) ;  /* 0x0000005000007945 */ /* 0x000fe20003800000 */
[----:B------:R-:W-:-:S07]  /*9800*/  IMAD.MOV.U32 R15, RZ, RZ, -0x1 ;  /* 0xffffffffff0f7424 */ /* 0x000fce00078e00ff */
[----:B------:R-:W-:Y:S05]  /*9810*/  WARPSYNC.COLLECTIVE R15, `(.L_x_998) ;  /* 0x000000000f087348 */ /* 0x000fea0003c00000 */
[----:B------:R-:W-:Y:S01]  /*9820*/  NOP ;  /* 0x0000000000007918 */ /* 0x000fe20000000000 */
[----:B------:R-:W-:Y:S01]  /*9830*/  ENDCOLLECTIVE ;  /* 0x000000000000791b */ /* 0x000fe20003800000 */
.L_x_998:
[----:B------:R-:W-:Y:S05]  /*9840*/  BSYNC B0 ;  /* 0x0000000000007941 */ /* 0x000fea0003800000 */
.L_x_997:
[----:B------:R-:W-:Y:S05]  /*9850*/  BRA `(.L_x_999) ;  /* 0xffffffcc00a47947 */ /* 0x000fea000383ffff */
.L_x_957:
[----:B-1----:R1:W2:Y:S02]  /*9860*/  SYNCS.PHASECHK.TRANS64.TRYWAIT P0, [R0+URZ+0x26820], R3 ;  /* 0x02682003000075a7 */ /* 0x0022a4000800017f */
[----:B--2---:R-:W-:Y:S05]  /*9870*/  @!P0 NANOSLEEP.SYNCS 0x989680 ;  /* 0x009896800000895d */ /* 0x004fea0003900000 */
[----:B------:R-:W2:Y:S02]  /*9880*/  @!P0 SYNCS.PHASECHK.TRANS64 P0, [R0+URZ+0x26820], R3 ;  /* 0x02682003000085a7 */ /* 0x000ea4000800007f */
[----:B--2---:R-:W-:Y:S05]  /*9890*/  @!P0 BRA `(.L_x_957) ;  /* 0xfffffffc00f08947 */ /* 0x004fea000383ffff */
[----:B------:R-:W-:Y:S05]  /*98a0*/  BRA `(.L_x_1000) ;  /* 0xffffffd800ec7947 */ /* 0x000fea000383ffff */
.L_x_961:
[----:B-1----:R1:W2:Y:S02]  /*98b0*/  SYNCS.PHASECHK.TRANS64.TRYWAIT P1, [R0+URZ+0x26840], R21 ;  /* 0x02684015000075a7 */ /* 0x0022a4000802017f */
[----:B--2---:R-:W-:Y:S05]  /*98c0*/  @!P1 NANOSLEEP.SYNCS 0x989680 ;  /* 0x009896800000995d */ /* 0x004fea0003900000 */
[----:B------:R-:W2:Y:S02]  /*98d0*/  @!P1 SYNCS.PHASECHK.TRANS64 P1, [R0+URZ+0x26840], R21 ;  /* 0x02684015000095a7 */ /* 0x000ea4000802007f */
[----:B--2---:R-:W-:Y:S05]  /*98e0*/  @!P1 BRA `(.L_x_961) ;  /* 0xfffffffc00f09947 */ /* 0x004fea000383ffff */
[----:B------:R-:W-:Y:S05]  /*98f0*/  BRA `(.L_x_1001) ;  /* 0xffffffe4000c7947 */ /* 0x000fea000383ffff */
.L_x_963:
[----:B--2---:R2:W3:Y:S02]  /*9900*/  SYNCS.PHASECHK.TRANS64.TRYWAIT P1, [R0+URZ+0x26828], R21 ;  /* 0x02682815000075a7 */ /* 0x0044e4000802017f */
[----:B---3--:R-:W-:Y:S05]  /*9910*/  @!P1 NANOSLEEP.SYNCS 0x989680 ;  /* 0x009896800000995d */ /* 0x008fea0003900000 */
[----:B------:R-:W3:Y:S02]  /*9920*/  @!P1 SYNCS.PHASECHK.TRANS64 P1, [R0+URZ+0x26828], R21 ;  /* 0x02682815000095a7 */ /* 0x000ee4000802007f */
[----:B---3--:R-:W-:Y:S05]  /*9930*/  @!P1 BRA `(.L_x_963) ;  /* 0xfffffffc00f09947 */ /* 0x008fea000383ffff */
[----:B------:R-:W-:Y:S05]  /*9940*/  BRA `(.L_x_1002) ;  /* 0xffffffe400bc7947 */ /* 0x000fea000383ffff */
.L_x_965:
[----:B---3--:R3:W4:Y:S02]  /*9950*/  SYNCS.PHASECHK.TRANS64.TRYWAIT P1, [R0+URZ+0x26848], R21 ;  /* 0x02684815000075a7 */ /* 0x008724000802017f */
[----:B----4-:R-:W-:Y:S05]  /*9960*/  @!P1 NANOSLEEP.SYNCS 0x989680 ;  /* 0x009896800000995d */ /* 0x010fea0003900000 */
[----:B------:R-:W4:Y:S02]  /*9970*/  @!P1 SYNCS.PHASECHK.TRANS64 P1, [R0+URZ+0x26848], R21 ;  /* 0x02684815000095a7 */ /* 0x000f24000802007f */
[----:B----4-:R-:W-:Y:S05]  /*9980*/  @!P1 BRA `(.L_x_965) ;  /* 0xfffffffc00f09947 */ /* 0x010fea000383ffff */
[----:B------:R-:W-:Y:S05]  /*9990*/  BRA `(.L_x_1003) ;  /* 0xffffffe800507947 */ /* 0x000fea000383ffff */
.L_x_967:
[----:B------:R-:W-:-:S07]  /*99a0*/  SHF.L.U32 R5, R9, 0x1f, RZ ;  /* 0x0000001f09057819 */ /* 0x000fce00000006ff */
.L_x_1004:
[----:B-1----:R1:W2:Y:S02]  /*99b0*/  SYNCS.PHASECHK.TRANS64.TRYWAIT P1, [R0+URZ+0x26820], R5 ;  /* 0x02682005000075a7 */ /* 0x0022a4000802017f */
[----:B--2---:R-:W-:Y:S05]  /*99c0*/  @!P1 NANOSLEEP.SYNCS 0x989680 ;  /* 0x009896800000995d */ /* 0x004fea0003900000 */
[----:B------:R-:W2:Y:S02]  /*99d0*/  @!P1 SYNCS.PHASECHK.TRANS64 P1, [R0+URZ+0x26820], R5 ;  /* 0x02682005000095a7 */ /* 0x000ea4000802007f */
[----:B--2---:R-:W-:Y:S05]  /*99e0*/  @!P1 BRA `(.L_x_1004) ;  /* 0xfffffffc00f09947 */ /* 0x004fea000383ffff */
[----:B------:R-:W-:Y:S05]  /*99f0*/  BRA `(.L_x_1005) ;  /* 0xffffffe800f47947 */ /* 0x000fea000383ffff */
.L_x_970:
[----:B-1----:R1:W2:Y:S02]  /*9a00*/  SYNCS.PHASECHK.TRANS64.TRYWAIT P1, [R0+URZ+0x26840], R7 ;  /* 0x02684007000075a7 */ /* 0x0022a4000802017f */
[----:B--2---:R-:W-:Y:S05]  /*9a10*/  @!P1 NANOSLEEP.SYNCS 0x989680 ;  /* 0x009896800000995d */ /* 0x004fea0003900000 */
[----:B------:R-:W2:Y:S02]  /*9a20*/  @!P1 SYNCS.PHASECHK.TRANS64 P1, [R0+URZ+0x26840], R7 ;  /* 0x02684007000095a7 */ /* 0x000ea4000802007f */
[----:B--2---:R-:W-:Y:S05]  /*9a30*/  @!P1 BRA `(.L_x_970) ;  /* 0xfffffffc00f09947 */ /* 0x004fea000383ffff */
[----:B------:R-:W-:Y:S05]  /*9a40*/  BRA `(.L_x_1006) ;  /* 0xffffffec00a07947 */ /* 0x000fea000383ffff */
.L_x_972:
[----:B--2---:R2:W3:Y:S02]  /*9a50*/  SYNCS.PHASECHK.TRANS64.TRYWAIT P1, [R0+URZ+0x26828], R7 ;  /* 0x02682807000075a7 */ /* 0x0044e4000802017f */
[----:B---3--:R-:W-:Y:S05]  /*9a60*/  @!P1 NANOSLEEP.SYNCS 0x989680 ;  /* 0x009896800000995d */ /* 0x008fea0003900000 */
[----:B------:R-:W3:Y:S02]  /*9a70*/  @!P1 SYNCS.PHASECHK.TRANS64 P1, [R0+URZ+0x26828], R7 ;  /* 0x02682807000095a7 */ /* 0x000ee4000802007f */
[----:B---3--:R-:W-:Y:S05]  /*9a80*/  @!P1 BRA `(.L_x_972) ;  /* 0xfffffffc00f09947 */ /* 0x008fea000383ffff */
[----:B------:R-:W-:Y:S05]  /*9a90*/  BRA `(.L_x_1007) ;  /* 0xfffffff000487947 */ /* 0x000fea000383ffff */
.L_x_974:
[----:B---3--:R3:W4:Y:S02]  /*9aa0*/  SYNCS.PHASECHK.TRANS64.TRYWAIT P0, [R3+URZ+0x26840], R2 ;  /* 0x02684002030075a7 */ /* 0x008724000800017f */
[----:B----4-:R-:W-:Y:S05]  /*9ab0*/  @!P0 NANOSLEEP.SYNCS 0x989680 ;  /* 0x009896800000895d */ /* 0x010fea0003900000 */
[----:B------:R-:W4:Y:S02]  /*9ac0*/  @!P0 SYNCS.PHASECHK.TRANS64 P0, [R3+URZ+0x26840], R2 ;  /* 0x02684002030085a7 */ /* 0x000f24000800007f */
[----:B----4-:R-:W-:Y:S05]  /*9ad0*/  @!P0 BRA `(.L_x_974) ;  /* 0xfffffffc00f08947 */ /* 0x010fea000383ffff */
[----:B------:R-:W-:Y:S05]  /*9ae0*/  BRA `(.L_x_1008) ;  /* 0xfffffff000f07947 */ /* 0x000fea000383ffff */
.L_x_976:
[----:B------:R-:W-:Y:S01]  /*9af0*/  BSSY B0, `(.L_x_1009) ;  /* 0x0000006000007945 */ /* 0x000fe20003800000 */
[----:B------:R-:W-:-:S07]  /*9b00*/  IMAD.MOV.U32 R15, RZ, RZ, -0x1 ;  /* 0xffffffffff0f7424 */ /* 0x000fce00078e00ff */
[----:B--2---:R-:W-:Y:S05]  /*9b10*/  WARPSYNC.COLLECTIVE R15, `(.L_x_1010) ;  /* 0x000000000f0c7348 */ /* 0x004fea0003c00000 */
[----:B------:R-:W-:Y:S02]  /*9b20*/  ELECT P6, UR62, PT ;  /* 0x00000000003e782f */ /* 0x000fe400038c0000 */
[----:B------:R-:W-:Y:S01]  /*9b30*/  MOV R14, UR62 ;  /* 0x0000003e000e7c02 */ /* 0x000fe20008000f00 */
[----:B--2---:R-:W-:Y:S10]  /*9b40*/  ENDCOLLECTIVE ;  /* 0x000000000000791b */ /* 0x004ff40003800000 */
.L_x_1010:
[----:B------:R-:W-:Y:S05]  /*9b50*/  BSYNC B0 ;  /* 0x0000000000007941 */ /* 0x000fea0003800000 */
.L_x_1009:
[----:B------:R-:W-:Y:S01]  /*9b60*/  PLOP3.LUT P0, PT, P6, PT, PT, 0x80, 0x0 ;  /* 0x000000000000781c */ /* 0x000fe2000370f070 */
[----:B------:R-:W-:-:S12]  /*9b70*/  BRA `(.L_x_1011) ;  /* 0xfffffff400b87947 */ /* 0x000fd8000383ffff */
.L_x_978:
[----:B-1----:R1:W3:Y:S02]  /*9b80*/  SYNCS.PHASECHK.TRANS64.TRYWAIT P1, [R6+URZ], R5 ;  /* 0x00000005060075a7 */ /* 0x0022e4000802017f */
[----:B---3--:R-:W-:Y:S05]  /*9b90*/  @!P1 NANOSLEEP.SYNCS 0x989680 ;  /* 0x009896800000995d */ /* 0x008fea0003900000 */
[----:B------:R-:W3:Y:S02]  /*9ba0*/  @!P1 SYNCS.PHASECHK.TRANS64 P1, [R6+URZ], R5 ;  /* 0x00000005060095a7 */ /* 0x000ee4000802007f */
[----:B---3--:R-:W-:Y:S05]  /*9bb0*/  @!P1 BRA `(.L_x_978) ;  /* 0xfffffffc00f09947 */ /* 0x008fea000383ffff */
[----:B------:R-:W-:Y:S05]  /*9bc0*/  BRA `(.L_x_1012) ;  /* 0xfffffff400f87947 */ /* 0x000fea000383ffff */
.L_x_979:
[----:B---3--:R3:W4:Y:S02]  /*9bd0*/  SYNCS.PHASECHK.TRANS64.TRYWAIT P1, [R3+URZ], R2 ;  /* 0x00000002030075a7 */ /* 0x008724000802017f */
[----:B----4-:R-:W-:Y:S05]  /*9be0*/  @!P1 NANOSLEEP.SYNCS 0x989680 ;  /* 0x009896800000995d */ /* 0x010fea0003900000 */
[----:B------:R-:W4:Y:S02]  /*9bf0*/  @!P1 SYNCS.PHASECHK.TRANS64 P1, [R3+URZ], R2 ;  /* 0x00000002030095a7 */ /* 0x000f24000802007f */
[----:B----4-:R-:W-:Y:S05]  /*9c00*/  @!P1 BRA `(.L_x_979) ;  /* 0xfffffffc00f09947 */ /* 0x010fea000383ffff */
[----:B------:R-:W-:Y:S05]  /*9c10*/  BRA `(.L_x_1013) ;  /* 0xfffffff400ec7947 */ /* 0x000fea000383ffff */
.L_x_981:
[----:B---3--:R3:W4:Y:S02]  /*9c20*/  SYNCS.PHASECHK.TRANS64.TRYWAIT P0, [R0+URZ], R5 ;  /* 0x00000005000075a7 */ /* 0x008724000800017f */
[----:B----4-:R-:W-:Y:S05]  /*9c30*/  @!P0 NANOSLEEP.SYNCS 0x989680 ;  /* 0x009896800000895d */ /* 0x010fea0003900000 */
[----:B------:R-:W4:Y:S02]  /*9c40*/  @!P0 SYNCS.PHASECHK.TRANS64 P0, [R0+URZ], R5 ;  /* 0x00000005000085a7 */ /* 0x000f24000800007f */
[----:B----4-:R-:W-:Y:S05]  /*9c50*/  @!P0 BRA `(.L_x_981) ;  /* 0xfffffffc00f08947 */ /* 0x010fea000383ffff */
[----:B------:R-:W-:Y:S05]  /*9c60*/  BRA `(.L_x_1014) ;  /* 0xfffffff400f07947 */ /* 0x000fea000383ffff */
.L_x_1015:
        /* <DEDUP_REMOVED lines=9> */
.L_x_3302:


//--------------------- .text._ZN7cutlass13device_kernelIN5flash11enable_sm90INS1_16FlashAttnBwdSm90INS1_25CollectiveMainloopBwdSm90ILi2ELi2ELi2EN4cute5tupleIJNS5_1CILi1EEES8_S8_EEENS6_IJNS7_ILi64EEENS7_ILi128EEENS7_ILi96EEEEEENS_6half_tEfNS_4arch4Sm90ELb0ELb1ELb0ELb0ELb0ELb1ELb0ELb0ELi2ELi1ELi2ELi1ELb1EEENS1_21CollectiveEpilogueBwdISD_SE_SG_Li256ELb0ELb0ELi1EEENS1_19SingleTileSchedulerILb0ELb0ELb0ELi128EEEEEEEEEvNT_6ParamsE --------------------------
	.section	.text._ZN7cutlass13device_kernelIN5flash11enable_sm90INS1_16FlashAttnBwdSm90INS1_25CollectiveMainloopBwdSm90ILi2ELi2ELi2EN4cute5tupleIJNS5_1CILi1EEES8_S8_EEENS6_IJNS7_ILi64EEENS7_ILi128EEENS7_ILi96EEEEEENS_6half_tEfNS_4arch4Sm90ELb0ELb1ELb0ELb0ELb0ELb1ELb0ELb0ELi2ELi1ELi2ELi1ELb1EEENS1_21CollectiveEpilogueBwdISD_SE_SG_Li256ELb0ELb0ELi1EEENS1_19SingleTileSchedulerILb0ELb0ELb0ELi128EEEEEEEEEvNT_6ParamsE,"ax",@progbits
	.align	128
.text._ZN7cutlass13device_kernelIN5flash11enable_sm90INS1_16FlashAttnBwdSm90INS1_25CollectiveMainloopBwdSm90ILi2ELi2ELi2EN4cute5tupleIJNS5_1CILi1EEES8_S8_EEENS6_IJNS7_ILi64EEENS7_ILi128EEENS7_ILi96EEEEEENS_6half_tEfNS_4arch4Sm90ELb0ELb1ELb0ELb0ELb0ELb1ELb0ELb0ELi2ELi1ELi2ELi1ELb1EEENS1_21CollectiveEpilogueBwdISD_SE_SG_Li256ELb0ELb0ELi1EEENS1_19SingleTileSchedulerILb0ELb0ELb0ELi128EEEEEEEEEvNT_6ParamsE:
        .type           _ZN7cutlass13device_kernelIN5flash11enable_sm90INS1_16FlashAttnBwdSm90INS1_25CollectiveMainloopBwdSm90ILi2ELi2ELi2EN4cute5tupleIJNS5_1CILi1EEES8_S8_EEENS6_IJNS7_ILi64EEENS7_ILi128EEENS7_ILi96EEEEEENS_6half_tEfNS_4arch4Sm90ELb0ELb1ELb0ELb0ELb0ELb1ELb0ELb0ELi2ELi1ELi2ELi1ELb1EEENS1_21CollectiveEpilogueBwdISD_SE_SG_Li256ELb0ELb0ELi1EEENS1_19SingleTileSchedulerILb0ELb0ELb0ELi128EEEEEEEEEvNT_6ParamsE,@function
        .size           _ZN7cutlass13device_kernelIN5flash11enable_sm90INS1_16FlashAttnBwdSm90INS1_25CollectiveMainloopBwdSm90ILi2ELi2ELi2EN4cute5tupleIJNS5_1CILi1EEES8_S8_EEENS6_IJNS7_ILi64EEENS7_ILi128EEENS7_ILi96EEEEEENS_6half_tEfNS_4arch4Sm90ELb0ELb1ELb0ELb0ELb0ELb1ELb0ELb0ELi2ELi1ELi2ELi1ELb1EEENS1_21CollectiveEpilogueBwdISD_SE_SG_Li256ELb0ELb0ELi1EEENS1_19SingleTileSchedulerILb0ELb0ELb0ELi128EEEEEEEEEvNT_6ParamsE,(.L_x_3303 - _ZN7cutlass13device_kernelIN5flash11enable_sm90INS1_16FlashAttnBwdSm90INS1_25CollectiveMainloopBwdSm90ILi2ELi2ELi2EN4cute5tupleIJNS5_1CILi1EEES8_S8_EEENS6_IJNS7_ILi64EEENS7_ILi128EEENS7_ILi96EEEEEENS_6half_tEfNS_4arch4Sm90ELb0ELb1ELb0ELb0ELb0ELb1ELb0ELb0ELi2ELi1ELi2ELi1ELb1EEENS1_21CollectiveEpilogueBwdISD_SE_SG_Li256ELb0ELb0ELi1EEENS1_19SingleTileSchedulerILb0ELb0ELb0ELi128EEEEEEEEEvNT_6ParamsE)
        .other          _ZN7cutlass13device_kernelIN5flash11enable_sm90INS1_16FlashAttnBwdSm90INS1_25CollectiveMainloopBwdSm90ILi2ELi2ELi2EN4cute5tupleIJNS5_1CILi1EEES8_S8_EEENS6_IJNS7_ILi64EEENS7_ILi128EEENS7_ILi96EEEEEENS_6half_tEfNS_4arch4Sm90ELb0ELb1ELb0ELb0ELb0ELb1ELb0ELb0ELi2ELi1ELi2ELi1ELb1EEENS1_21CollectiveEpilogueBwdISD_SE_SG_Li256ELb0ELb0ELi1EEENS1_19SingleTileSchedulerILb0ELb0ELb0ELi128EEEEEEEEEvNT_6ParamsE,@"STO_CUDA_ENTRY STV_DEFAULT"
_ZN7cutlass13device_kernelIN5flash11enable_sm90INS1_16FlashAttnBwdSm90INS1_25CollectiveMainloopBwdSm90ILi2ELi2ELi2EN4cute5tupleIJNS5_1CILi1EEES8_S8_EEENS6_IJNS7_ILi64EEENS7_ILi128EEENS7_ILi96EEEEEENS_6half_tEfNS_4arch4Sm90ELb0ELb1ELb0ELb0ELb0ELb1ELb0ELb0ELi2ELi1ELi2ELi1ELb1EEENS1_21CollectiveEpilogueBwdISD_SE_SG_Li256ELb0ELb0ELi1EEENS1_19SingleTileSchedulerILb0ELb0ELb0ELi128EEEEEEEEEvNT_6ParamsE:
[----:B------:R-:W1:Y:S02]  /*0000*/  LDC R1, c[0x0][0x28] ;  /* 0x00000a00ff017b82 */ /* 0x000e640000000800 */
[----:B-1----:R-:W-:Y:S01]  /*0010*/  VIADD R1, R1, 0xfffffff8 ;  /* 0xfffffff801017836 */ /* 0x002fe20000000000 */
[----:B------:R-:W1:Y:S01]  /*0020*/  S2R R3, SR_TID.X ;  /* 0x0000000000037919 */ /* 0x000e620000002100 */
[----:B------:R-:W-:Y:S01]  /*0030*/  ELECT P0, URZ, PT ;  /* 0x00000000003f782f */ /* 0x000fe20003800000 */
[----:B------:R-:W-:Y:S01]  /*0040*/  BSSY B0, `(.L_x_1016) ;  /* 0x000001a000007945 */ /* 0x000fe20003800000 */
[----:B-1----:R-:W-:-:S05]  /*0050*/  SHF.R.U32.HI R0, RZ, 0x5, R3 ;  /* 0x00000005ff007819 */ /* 0x002fca0000011603 */
[----:B------:R-:W1:Y:S02]  /*0060*/  SHFL.IDX PT, R2, R0, RZ, 0x1f ;  /* 0x00001fff00027589 */ /* 0x000e6400000e0000 */
[----:B-1----:R-:W-:Y:S02]  /*0070*/  ISETP.EQ.AND P0, PT, R2, RZ, P0 ;  /* 0x000000ff0200720c */ /* 0x002fe40000702270 */
[----:B------:R-:W-:-:S11]  /*0080*/  SHF.R.U32.HI R2, RZ, 0x7, R3 ;  /* 0x00000007ff027819 */ /* 0x000fd60000011603 */
[----:B------:R-:W-:Y:S05]  /*0090*/  @!P0 BRA `(.L_x_1017) ;  /* 0x0000000000508947 */ /* 0x000fea0003800000 */
        /* <DEDUP_REMOVED lines=20> */
.L_x_1017:
[----:B------:R-:W-:Y:S05]  /*01e0*/  BSYNC B0 ;  /* 0x0000000000007941 */ /* 0x000fea0003800000 */
.L_x_1016:
        /* <DEDUP_REMOVED lines=37> */
.L_x_1018:
        /* <DEDUP_REMOVED lines=22> */
.L_x_1019:
[----:B------:R-:W-:Y:S01]  /*05a0*/  PLOP3.LUT P0, PT, PT, PT, UP0, 0x80, 0x0 ;  /* 0x000000000000781c */ /* 0x000fe20003f0f008 */
[----:B------:R-:W-:Y:S01]  /*05b0*/  NOP ;  /* 0x0000000000007918 */ /* 0x000fe20000000000 */
[----:B-12-4-:R-:W-:Y:S11]  /*05c0*/  BAR.SYNC.DEFER_BLOCKING 0x0 ;  /* 0x0000000000007b1d */ /* 0x016ff60000010000 */
[----:B------:R-:W-:Y:S05]  /*05d0*/  @!P0 BRA `(.L_x_1020) ;  /* 0x0000005400e08947 */ /* 0x000fea0003800000 */
.L_x_1021:
        /* <DEDUP_REMOVED lines=11> */
[----:B--2---:R-:W-:Y:S05]  /*0690*/  @!P0 EXIT ;  /* 0x000000000000894d */ /* 0x004fea0003800000 */
[----:B------:R-:W1:Y:S01]  /*06a0*/  S2UR UR39, SR_CTAID.X ;  /* 0x00000000002779c3 */ /* 0x000e620000002500 */
[----:B------:R-:W2:Y:S01]  /*06b0*/  S2R R4, SR_TID.X ;  /* 0x0000000000047919 */ /* 0x000ea20000002100 */
[----:B------:R-:W-:Y:S01]  /*06c0*/  ULDC UR7, c[0x0][0x280] ;  /* 0x0000a00000077ab9 */ /* 0x000fe20000000800 */
[----:B------:R-:W-:Y:S01]  /*06d0*/  ULDC UR6, c[0x0][0x290] ;  /* 0x0000a40000067ab9 */ /* 0x000fe20000000800 */
[----:B------:R-:W-:Y:S01]  /*06e0*/  ULDC UR4, c[0x0][0x74c] ;  /* 0x0001d30000047ab9 */ /* 0x000fe20000000800 */
[----:B------:R-:W-:Y:S02]  /*06f0*/  PLOP3.LUT P0, PT, PT, PT, PT, 0x80, 0x0 ;  /* 0x000000000000781c */ /* 0x000fe40003f0f070 */
        /* <DEDUP_REMOVED lines=18> */
[----:B-1----:R-:W-:Y:S02]  /*0820*/  ULEA UR5, UR39, UR7, 0x7 ;  /* 0x0000000727057291 */ /* 0x002fe4000f8e383f */
[----:B------:R-:W-:Y:S02]  /*0830*/  ISETP.LE.AND P1, PT, RZ, UR39, PT ;  /* 0x00000027ff007c0c */ /* 0x000fe4000bf23270 */
[----:B------:R-:W-:Y:S02]  /*0840*/  CS2R R34, SRZ ;  /* 0x0000000000227805 */ /* 0x000fe4000001ff00 */
[----:B------:R-:W-:Y:S01]  /*0850*/  CS2R R32, SRZ ;  /* 0x0000000000207805 */ /* 0x000fe2000001ff00 */
[----:B------:R-:W-:Y:S01]  /*0860*/  UIADD3 UR4, -UR4, UR5, -UR6 ;  /* 0x0000000504047290 */ /* 0x000fe2000fffe906 */
[----:B------:R-:W-:-:S02]  /*0870*/  CS2R R30, SRZ ;  /* 0x00000000001e7805 */ /* 0x000fc4000001ff00 */
[----:B------:R-:W-:Y:S02]  /*0880*/  CS2R R28, SRZ ;  /* 0x00000000001c7805 */ /* 0x000fe4000001ff00 */
[----:B------:R-:W-:Y:S01]  /*0890*/  CS2R R26, SRZ ;  /* 0x00000000001a7805 */ /* 0x000fe2000001ff00 */
[----:B------:R-:W-:Y:S01]  /*08a0*/  USHF.R.S32.HI UR5, URZ, 0x1f, UR4 ;  /* 0x0000001f3f057899 */ /* 0x000fe20008011404 */
[----:B--2---:R-:W-:Y:S01]  /*08b0*/  VIADD R22, R4, 0xffffff80 ;  /* 0xffffff8004167836 */ /* 0x004fe20000000000 */
[----:B------:R-:W-:Y:S02]  /*08c0*/  CS2R R24, SRZ ;  /* 0x0000000000187805 */ /* 0x000fe4000001ff00 */
[----:B------:R-:W-:Y:S01]  /*08d0*/  CS2R R118, SRZ ;  /* 0x0000000000767805 */ /* 0x000fe2000001ff00 */
[----:B------:R-:W-:Y:S01]  /*08e0*/  ULEA.HI UR5, UR5, UR4, URZ, 0x6 ;  /* 0x0000000405057291 */ /* 0x000fe2000f8f303f */
[----:B------:R-:W-:Y:S01]  /*08f0*/  CS2R R116, SRZ ;  /* 0x0000000000747805 */ /* 0x000fe2000001ff00 */
[----:B------:R-:W-:Y:S01]  /*0900*/  UIADD3 UR4, UR7, 0x3f, URZ ;  /* 0x0000003f07047890 */ /* 0x000fe2000fffe03f */
[----:B------:R-:W-:Y:S01]  /*0910*/  CS2R R114, SRZ ;  /* 0x0000000000727805 */ /* 0x000fe2000001ff00 */
[----:B------:R-:W-:Y:S01]  /*0920*/  USHF.R.S32.HI UR6, URZ, 0x6, UR5 ;  /* 0x000000063f067899 */ /* 0x000fe20008011405 */
[----:B------:R-:W-:Y:S01]  /*0930*/  CS2R R112, SRZ ;  /* 0x0000000000707805 */ /* 0x000fe2000001ff00 */
[----:B------:R-:W-:Y:S01]  /*0940*/  USHF.R.S32.HI UR5, URZ, 0x1f, UR4 ;  /* 0x0000001f3f057899 */ /* 0x000fe20008011404 */
[----:B------:R-:W-:Y:S01]  /*0950*/  CS2R R110, SRZ ;  /* 0x00000000006e7805 */ /* 0x000fe2000001ff00 */
[----:B------:R-:W-:Y:S01]  /*0960*/  UISETP.LT.AND UP0, UPT, URZ, UR6, UPT ;  /* 0x000000063f00728c */ /* 0x000fe2000bf01270 */
[----:B------:R-:W-:Y:S01]  /*0970*/  CS2R R108, SRZ ;  /* 0x00000000006c7805 */ /* 0x000fe2000001ff00 */
[----:B------:R-:W-:Y:S01]  /*0980*/  ULEA.HI UR5, UR5, UR4, URZ, 0x6 ;  /* 0x0000000405057291 */ /* 0x000fe2000f8f303f */
[----:B------:R-:W-:Y:S01]  /*0990*/  CS2R R106, SRZ ;  /* 0x00000000006a7805 */ /* 0x000fe2000001ff00 */
[----:B------:R-:W-:Y:S01]  /*09a0*/  USEL UR37, URZ, UR6, !UP0 ;  /* 0x000000063f257287 */ /* 0x000fe2000c000000 */
[----:B------:R-:W-:Y:S01]  /*09b0*/  CS2R R104, SRZ ;  /* 0x0000000000687805 */ /* 0x000fe2000001ff00 */
[----:B------:R-:W-:Y:S01]  /*09c0*/  USHF.R.S32.HI UR36, URZ, 0x6, UR5 ;  /* 0x000000063f247899 */ /* 0x000fe20008011405 */
        /* <DEDUP_REMOVED lines=10> */
[----:B------:R-:W-:Y:S01]  /*0a70*/  IMAD.MOV.U32 R83, RZ, RZ, RZ ;  /* 0x000000ffff537224 */ /* 0x000fe200078e00ff */
[----:B------:R-:W-:Y:S06]  /*0a80*/  @!P1 BRA `(.L_x_1022) ;  /* 0x0000000000289947 */ /* 0x000fec0003800000 */
[----:B------:R-:W-:Y:S01]  /*0a90*/  ULEA UR4, UR39, UR7, 0x7 ;  /* 0x0000000727047291 */ /* 0x000fe2000f8e383f */
[----:B------:R-:W-:-:S03]  /*0aa0*/  ULDC UR5, c[0x0][0x290] ;  /* 0x0000a40000057ab9 */ /* 0x000fc60000000800 */
[----:B------:R-:W-:-:S03]  /*0ab0*/  UIADD3 UR4, -UR5, 0xbf, UR4 ;  /* 0x000000bf05047890 */ /* 0x000fc6000fffe104 */
[----:B------:R-:W-:Y:S02]  /*0ac0*/  ULDC UR5, c[0x0][0x748] ;  /* 0x0001d20000057ab9 */ /* 0x000fe40000000800 */
[----:B------:R-:W-:-:S04]  /*0ad0*/  UIADD3 UR4, UR4, UR5, URZ ;  /* 0x0000000504047290 */ /* 0x000fc8000fffe03f */
[----:B------:R-:W-:-:S04]  /*0ae0*/  USHF.R.S32.HI UR5, URZ, 0x1f, UR4 ;  /* 0x0000001f3f057899 */ /* 0x000fc80008011404 */
[----:B------:R-:W-:-:S04]  /*0af0*/  ULEA.HI UR5, UR5, UR4, URZ, 0x6 ;  /* 0x0000000405057291 */ /* 0x000fc8000f8f303f */
[----:B------:R-:W-:-:S04]  /*0b00*/  USHF.R.S32.HI UR5, URZ, 0x6, UR5 ;  /* 0x000000063f057899 */ /* 0x000fc80008011405 */
[----:B------:R-:W-:-:S04]  /*0b10*/  UISETP.LT.AND UP0, UPT, UR36, UR5, UPT ;  /* 0x000000052400728c */ /* 0x000fc8000bf01270 */
[----:B------:R-:W-:-:S12]  /*0b20*/  USEL UR36, UR36, UR5, UP0 ;  /* 0x0000000524247287 */ /* 0x000fd80008000000 */
.L_x_1022:
[----:B------:R-:W-:Y:S01]  /*0b30*/  UISETP.GT.AND UP0, UPT, UR36, UR37, UPT ;  /* 0x000000252400728c */ /* 0x000fe2000bf04270 */
[----:B------:R-:W-:Y:S01]  /*0b40*/  IMAD.MOV.U32 R82, RZ, RZ, RZ ;  /* 0x000000ffff527224 */ /* 0x000fe200078e00ff */
[----:B------:R-:W-:Y:S02]  /*0b50*/  CS2R R80, SRZ ;  /* 0x0000000000507805 */ /* 0x000fe4000001ff00 */
[----:B------:R-:W-:Y:S02]  /*0b60*/  CS2R R78, SRZ ;  /* 0x00000000004e7805 */ /* 0x000fe4000001ff00 */
[----:B------:R-:W-:Y:S02]  /*0b70*/  CS2R R76, SRZ ;  /* 0x00000000004c7805 */ /* 0x000fe4000001ff00 */
[----:B------:R-:W-:Y:S02]  /*0b80*/  CS2R R74, SRZ ;  /* 0x00000000004a7805 */ /* 0x000fe4000001ff00 */
[----:B------:R-:W-:-:S02]  /*0b90*/  PLOP3.LUT P1, PT, PT, PT, UP0, 0x80, 0x0 ;  /* 0x000000000000781c */ /* 0x000fc40003f2f008 */
[----:B------:R-:W-:-:S11]  /*0ba0*/  CS2R R72, SRZ ;  /* 0x0000000000487805 */ /* 0x000fd6000001ff00 */
[----:B------:R-:W-:Y:S05]  /*0bb0*/  @!P1 BRA `(.L_x_1023) ;  /* 0x0000003800d09947 */ /* 0x000fea0003800000 */
        /* <DEDUP_REMOVED lines=19> */
.L_x_1025:
        /* <DEDUP_REMOVED lines=15> */
.L_x_1024:
        /* <DEDUP_REMOVED lines=22> */
.L_x_1027:
        /* <DEDUP_REMOVED lines=15> */
.L_x_1026:
[----:B------:R-:W-:Y:S01]  /*1030*/  SHF.R.S32.HI R25, RZ, 0x1f, R22 ;  /* 0x0000001fff197819 */ /* 0x000fe20000011416 */
[----:B------:R-:W-:-:S03]  /*1040*/  UMOV UR4, 0xffffffff ;  /* 0xffffffff00047882 */ /* 0x000fc60000000000 */
[----:B------:R-:W-:-:S04]  /*1050*/  LEA.HI R0, R25, R22, RZ, 0x7 ;  /* 0x0000001619007211 */ /* 0x000fc800078f38ff */
[----:B------:R-:W-:Y:S01]  /*1060*/  SHF.R.S32.HI R16, RZ, 0x7, R0 ;  /* 0x00000007ff107819 */ /* 0x000fe20000011400 */
[----:B------:R-:W-:Y:S06]  /*1070*/  BRA.DIV UR4, `(.L_x_1028) ;  /* 0x0000008204147947 */ /* 0x000fec000b800000 */
[----:B------:R1:W2:Y:S02]  /*1080*/  SHFL.IDX PT, R14, R16, RZ, 0x1f ;  /* 0x00001fff100e7589 */ /* 0x0002a400000e0000 */
.L_x_1113:
        /* <DEDUP_REMOVED lines=10> */
[----:B------:R-:W-:-:S05]  /*1130*/  LOP3.LUT R4, R26, 0x7ffffffc, RZ, 0xc0, !PT ;  /* 0x7ffffffc1a047812 */ /* 0x000fca00078ec0ff */
[----:B------:R-:W-:Y:S01]  /*1140*/  IMAD.IADD R4, R27, 0x1, -R4 ;  /* 0x000000011b047824 */ /* 0x000fe200078e0a04 */
[----:B---3--:R-:W-:Y:S06]  /*1150*/  @P0 BRA `(.L_x_1029) ;  /* 0x0000000000080947 */ /* 0x008fec0003800000 */
[----:B------:R-:W2:Y:S02]  /*1160*/  SYNCS.PHASECHK.TRANS64.TRYWAIT P0, [R18+URZ+0x26800], R5 ;  /* 0x02680005120075a7 */ /* 0x000ea4000800017f */
[----:B--2---:R-:W-:Y:S05]  /*1170*/  @!P0 BRA `(.L_x_1030) ;  /* 0x0000007c00f48947 */ /* 0x004fea0003800000 */
.L_x_1029:
[----:B------:R-:W-:Y:S02]  /*1180*/  IMAD.IADD R23, R14, 0x1, -R23 ;  /* 0x000000010e177824 */ /* 0x000fe400078e0a17 */
[----:B------:R-:W-:Y:S01]  /*1190*/  IMAD.SHL.U32 R17, R4, 0x2, RZ ;  /* 0x0000000204117824 */ /* 0x000fe200078e00ff */
        /* <DEDUP_REMOVED lines=17> */
.L_x_1031:
        /* <DEDUP_REMOVED lines=34> */
[----:B------:R-:W-:-:S05]  /*14d0*/  IMAD R7, R7, 0x2, R18 ;  /* 0x0000000207077824 */ /* 0x000fca00078e0212 */
[----:B------:R-:W2:Y:S01]  /*14e0*/  LDSM.16.M88.4 R184, [R7+0x6000] ;  /* 0x0060000007b8783b */ /* 0x000ea20000000200 */
[--C-:B------:R-:W-:Y:S01]  /*14f0*/  SHF.R.S32.HI R4, RZ, 0x2, R26.reuse ;  /* 0x00000002ff047819 */ /* 0x100fe2000001141a */
[----:B------:R-:W-:Y:S01]  /*1500*/  IMAD.SHL.U32 R9, R9, 0x10, RZ ;  /* 0x0000001009097824 */ /* 0x000fe200078e00ff */
[----:B------:R-:W-:Y:S01]  /*1510*/  SHF.R.S32.HI R5, RZ, 0x1f, R26 ;  /* 0x0000001fff057819 */ /* 0x000fe2000001141a */
[----:B------:R-:W3:Y:S01]  /*1520*/  LDSM.16.M88.4 R188, [R7+0x8000] ;  /* 0x0080000007bc783b */ /* 0x000ee20000000200 */
[----:B------:R-:W-:Y:S01]  /*1530*/  LEA.HI R22, R25, R22, RZ, 0x3 ;  /* 0x0000001619167211 */ /* 0x000fe200078f18ff */
[----:B------:R-:W-:Y:S01]  /*1540*/  ULDC UR6, c[0x0][0x290] ;  /* 0x0000a40000067ab9 */ /* 0x000fe20000000800 */
[----:B------:R-:W-:Y:S01]  /*1550*/  LEA.HI R5, R5, R4, RZ, 0x3 ;  /* 0x0000000405057211 */ /* 0x000fe200078f18ff */
[----:B------:R-:W4:Y:S01]  /*1560*/  LDSM.16.M88.4 R192, [R7+0xa000] ;  /* 0x00a0000007c0783b */ /* 0x000f220000000200 */
[----:B------:R-:W-:Y:S01]  /*1570*/  LOP3.LUT R9, R0, 0x30, R9, 0xf8, !PT ;  /* 0x0000003000097812 */ /* 0x000fe200078ef809 */
[----:B------:R-:W-:Y:S01]  /*1580*/  UIMAD UR39, UR39, -0x80, UR6 ;  /* 0xffffff80272778a4 */ /* 0x000fe2000f8e0206 */
[----:B------:R-:W-:Y:S01]  /*1590*/  LOP3.LUT R5, R5, 0xfffffff8, RZ, 0xc0, !PT ;  /* 0xfffffff805057812 */ /* 0x000fe200078ec0ff */
[----:B------:R-:W5:Y:S01]  /*15a0*/  S2R R6, SR_CTAID.X ;  /* 0x0000000000067919 */ /* 0x000f620000002500 */
[----:B------:R-:W-:-:S02]  /*15b0*/  LEA.HI R24, R24, R27, RZ, 0x5 ;  /* 0x0000001b18187211 */ /* 0x000fc400078f28ff */
[----:B------:R-:W-:Y:S02]  /*15c0*/  CS2R R70, SRZ ;  /* 0x0000000000467805 */ /* 0x000fe4000001ff00 */
[----:B------:R-:W-:Y:S01]  /*15d0*/  LOP3.LUT R22, R9, 0x8, R22, 0xf8, !PT ;  /* 0x0000000809167812 */ /* 0x000fe200078ef816 */
[----:B------:R-:W-:Y:S01]  /*15e0*/  IMAD.IADD R5, R4, 0x1, -R5 ;  /* 0x0000000104057824 */ /* 0x000fe200078e0a05 */
[----:B------:R-:W-:Y:S01]  /*15f0*/  SHF.R.U32.HI R11, RZ, 0x3, R0 ;  /* 0x00000003ff0b7819 */ /* 0x000fe20000011600 */
[C---:B------:R-:W-:Y:S01]  /*1600*/  IMAD R0, R16.reuse, 0x8, R3 ;  /* 0x0000000810007824 */ /* 0x040fe200078e0203 */
[----:B------:R-:W-:Y:S01]  /*1610*/  SHF.R.S32.HI R24, RZ, 0x5, R24 ;  /* 0x00000005ff187819 */ /* 0x000fe20000011418 */
[----:B------:R-:W-:Y:S01]  /*1620*/  IMAD R3, R16, 0x300, R27 ;  /* 0x0000030010037824 */ /* 0x000fe200078e021b */
[----:B------:R-:W-:Y:S02]  /*1630*/  LOP3.LUT R11, R22, R11, RZ, 0x3c, !PT ;  /* 0x0000000b160b7212 */ /* 0x000fe400078e3cff */
[----:B------:R-:W-:-:S02]  /*1640*/  CS2R R68, SRZ ;  /* 0x0000000000447805 */ /* 0x000fc4000001ff00 */
[----:B------:R-:W-:Y:S01]  /*1650*/  LEA.HI R4, R16, R16, RZ, 0x1 ;  /* 0x0000001010047211 */ /* 0x000fe200078f08ff */
[----:B------:R-:W-:Y:S01]  /*1660*/  IMAD R24, R24, 0x10, R5 ;  /* 0x0000001018187824 */ /* 0x000fe200078e0205 */
[----:B------:R-:W-:Y:S01]  /*1670*/  CS2R R66, SRZ ;  /* 0x0000000000427805 */ /* 0x000fe2000001ff00 */
[----:B------:R-:W-:Y:S01]  /*1680*/  IMAD.U32 R5, R0, 0x200, R11 ;  /* 0x0000020000057824 */ /* 0x000fe200078e000b */
[----:B------:R-:W-:Y:S01]  /*1690*/  LOP3.LUT R9, R4, 0x3fffffe, RZ, 0xc0, !PT ;  /* 0x03fffffe04097812 */ /* 0x000fe200078ec0ff */
[----:B------:R-:W-:Y:S01]  /*16a0*/  IMAD.MOV.U32 R0, RZ, RZ, 0x20 ;  /* 0x00000020ff007424 */ /* 0x000fe200078e00ff */
[----:B------:R-:W-:Y:S01]  /*16b0*/  CS2R R64, SRZ ;  /* 0x0000000000407805 */ /* 0x000fe2000001ff00 */
[----:B------:R-:W-:Y:S01]  /*16c0*/  IMAD.SHL.U32 R3, R3, 0x4, RZ ;  /* 0x0000000403037824 */ /* 0x000fe200078e00ff */
[----:B------:R-:W-:Y:S01]  /*16d0*/  CS2R R62, SRZ ;  /* 0x00000000003e7805 */ /* 0x000fe2000001ff00 */
[----:B------:R-:W-:Y:S01]  /*16e0*/  IMAD.IADD R9, R16, 0x1, -R9 ;  /* 0x0000000110097824 */ /* 0x000fe200078e0a09 */
[----:B------:R-:W-:Y:S01]  /*16f0*/  SEL R0, R0, 0xffffffe0, !P0 ;  /* 0xffffffe000007807 */ /* 0x000fe20004000000 */
[----:B------:R-:W-:Y:S01]  /*1700*/  IMAD R4, R3, 0x4, R18 ;  /* 0x0000000403047824 */ /* 0x000fe200078e0212 */
[----:B------:R-:W-:Y:S01]  /*1710*/  CS2R R60, SRZ ;  /* 0x00000000003c7805 */ /* 0x000fe2000001ff00 */
[----:B------:R-:W-:Y:S01]  /*1720*/  IMAD R9, R9, 0x40, R24 ;  /* 0x0000004009097824 */ /* 0x000fe200078e0218 */
[----:B------:R-:W-:Y:S01]  /*1730*/  CS2R R58, SRZ ;  /* 0x00000000003a7805 */ /* 0x000fe2000001ff00 */
[----:B------:R-:W-:Y:S01]  /*1740*/  IMAD.IADD R0, R7, 0x1, R0 ;  /* 0x0000000107007824 */ /* 0x000fe200078e0200 */
[----:B------:R-:W-:-:S02]  /*1750*/  CS2R R56, SRZ ;  /* 0x0000000000387805 */ /* 0x000fc4000001ff00 */
[----:B------:R-:W-:Y:S02]  /*1760*/  CS2R R54, SRZ ;  /* 0x0000000000367805 */ /* 0x000fe4000001ff00 */
        /* <DEDUP_REMOVED lines=42> */
[----:B-----5:R-:W-:Y:S01]  /*1a10*/  IMAD R3, R6, -0x80, -R9 ;  /* 0xffffff8006037824 */ /* 0x020fe200078e0a09 */
[----:B--2---:R-:W-:Y:S01]  /*1a20*/  IADD3 R0, -R9, UR39, RZ ;  /* 0x0000002709007c10 */ /* 0x004fe2000fffe1ff */
[----:B------:R-:W-:Y:S01]  /*1a30*/  ULOP3.LUT UR16, UR38, 0x1, URZ, 0xfc, !UPT ;  /* 0x0000000126107892 */ /* 0x000fe2000f8efc3f */
[----:B------:R-:W-:Y:S01]  /*1a40*/  UMOV UR4, URZ ;  /* 0x0000003f00047c82 */ /* 0x000fe20008000000 */
[----:B------:R-:W-:Y:S01]  /*1a50*/  UMOV UR5, URZ ;  /* 0x0000003f00057c82 */ /* 0x000fe20008000000 */
[----:B------:R-:W-:Y:S01]  /*1a60*/  ULDC UR17, c[0x0][0x280] ;  /* 0x0000a00000117ab9 */ /* 0x000fe20000000800 */
[----:B-1-34-:R-:W-:-:S08]  /*1a70*/  ULDC UR18, c[0x0][0x744] ;  /* 0x0001d10000127ab9 */ /* 0x01afd00000000800 */
.L_x_1042:
[----:B------:R-:W-:-:S06]  /*1a80*/  UISETP.NE.AND UP0, UPT, UR16, 0x3, UPT ;  /* 0x000000031000788c */ /* 0x000fcc000bf05270 */
[----:B------:R-:W-:-:S13]  /*1a90*/  PLOP3.LUT P6, PT, PT, PT, UP0, 0x80, 0x0 ;  /* 0x000000000000781c */ /* 0x000fda0003fcf008 */
[----:B-1----:R-:W-:Y:S05]  /*1aa0*/  @!P6 BRA `(.L_x_1032) ;  /* 0x000000000004e947 */ /* 0x002fea0003800000 */
[----:B------:R-:W-:Y:S01]  /*1ab0*/  BPT.TRAP 0x1 ;  /* 0x000000040000795c */ /* 0x000fe20000300000 */
.L_x_1032:
[----:B------:R-:W-:Y:S01]  /*1ac0*/  R2UR UR6, R18 ;  /* 0x00000000120672ca */ /* 0x000fe200000e0000 */
[----:B------:R-:W-:-:S05]  /*1ad0*/  IMAD.U32 R16, RZ, RZ, UR4 ;  /* 0x00000004ff107e24 */ /* 0x000fca000f8e00ff */
[----:B------:R-:W-:-:S07]  /*1ae0*/  SHF.L.U32 R16, R16, 0x1f, RZ ;  /* 0x0000001f10107819 */ /* 0x000fce00000006ff */
[----:B------:R-:W-:-:S09]  /*1af0*/  ULEA UR6, UR5, UR6, 0x3 ;  /* 0x0000000605067291 */ /* 0x000fd2000f8e183f */
[----:B------:R1:W2:Y:S01]  /*1b00*/  SYNCS.PHASECHK.TRANS64.TRYWAIT P0, [UR6+0x26810], R16 ;  /* 0x02681010ff0075a7 */ /* 0x0002a20008000146 */
[----:B------:R-:W-:Y:S05]  /*1b10*/  @!P6 BRA `(.L_x_1033) ;  /* 0x000000000004e947 */ /* 0x000fea0003800000 */
[----:B------:R-:W-:Y:S01]  /*1b20*/  BPT.TRAP 0x1 ;  /* 0x000000040000795c */ /* 0x000fe20000300000 */
.L_x_1033:
[----:B--2---:R-:W-:Y:S05]  /*1b30*/  @P0 BRA `(.L_x_1034) ;  /* 0x0000000000080947 */ /* 0x004fea0003800000 */
[----:B------:R-:W2:Y:S02]  /*1b40*/  SYNCS.PHASECHK.TRANS64.TRYWAIT P0, [UR6+0x26810], R16 ;  /* 0x02681010ff0075a7 */ /* 0x000ea40008000146 */
[----:B--2---:R-:W-:Y:S05]  /*1b50*/  @!P0 BRA `(.L_x_1035) ;  /* 0x0000007400908947 */ /* 0x004fea0003800000 */
.L_x_1034:
[----:B------:R-:W-:Y:S01]  /*1b60*/  R2UR UR7, R18 ;  /* 0x00000000120772ca */ /* 0x000fe200000e0000 */
[----:B------:R-:W-:Y:S01]  /*1b70*/  IMAD R6, R23, 0x800, R18 ;  /* 0x0000080017067824 */ /* 0x000fe200078e0212 */
[----:B------:R-:W-:Y:S01]  /*1b80*/  WARPGROUP.ARRIVE ;  /* 0x00000000000079c5 */ /* 0x000fe20000000000 */
[----:B------:R-:W-:Y:S01]  /*1b90*/  UMOV UR9, 0xc0000010 ;  /* 0xc000001000097882 */ /* 0x000fe20000000000 */
[----:B------:R-:W-:Y:S02]  /*1ba0*/  UMOV UR11, 0x80000020 ;  /* 0x80000020000b7882 */ /* 0x000fe40000000000 */
[----:B------:R-:W-:Y:S01]  /*1bb0*/  R2UR UR8, R6 ;  /* 0x00000000060872ca */ /* 0x000fe200000e0000 */
[----:B------:R-:W-:-:S04]  /*1bc0*/  IMAD.U32 R6, RZ, RZ, UR5 ;  /* 0x00000005ff067e24 */ /* 0x000fc8000f8e00ff */
[----:B--2---:R-:W-:Y:S02]  /*1bd0*/  IMAD R7, R6, 0x40, R17 ;  /* 0x0000004006077824 */ /* 0x004fe400078e0211 */
[----:B------:R-:W-:Y:S02]  /*1be0*/  UIADD3 UR7, UR7, 0x12000, URZ ;  /* 0x0001200007077890 */ /* 0x000fe4000fffe03f */
[----:B------:R-:W-:Y:S02]  /*1bf0*/  IMAD R214, R7, 0x4, R18 ;  /* 0x0000000407d67824 */ /* 0x000fe400078e0212 */
[----:B------:R-:W-:Y:S02]  /*1c00*/  USHF.R.U32.HI UR7, URZ, 0x4, UR7 ;  /* 0x000000043f077899 */ /* 0x000fe40008011607 */
[----:B------:R-:W-:Y:S02]  /*1c10*/  USHF.R.U32.HI UR8, URZ, 0x4, UR8 ;  /* 0x000000043f087899 */ /* 0x000fe40008011608 */
        /* <DEDUP_REMOVED lines=54> */
.L_x_1036:
[----:B------:R1:W1:Y:S01]  /*1f80*/  SYNCS.PHASECHK.TRANS64.TRYWAIT P0, [UR6+0x26830], R16 ;  /* 0x02683010ff0075a7 */ /* 0x0002620008000146 */
[----:B------:R-:W-:Y:S05]  /*1f90*/  @!P6 BRA `(.L_x_1037) ;  /* 0x000000000004e947 */ /* 0x000fea0003800000 */
[----:B------:R-:W-:Y:S01]  /*1fa0*/  BPT.TRAP 0x1 ;  /* 0x000000040000795c */ /* 0x000fe20000300000 */
.L_x_1037:
[----:B-1----:R-:W-:Y:S05]  /*1fb0*/  @P0 BRA `(.L_x_1038) ;  /* 0x0000000000080947 */ /* 0x002fea0003800000 */
[----:B------:R-:W1:Y:S02]  /*1fc0*/  SYNCS.PHASECHK.TRANS64.TRYWAIT P0, [UR6+0x26830], R16 ;  /* 0x02683010ff0075a7 */ /* 0x000e640008000146 */
[----:B-1----:R-:W-:Y:S05]  /*1fd0*/  @!P0 BRA `(.L_x_1039) ;  /* 0x0000007000888947 */ /* 0x002fea0003800000 */
.L_x_1038:
[----:B------:R-:W-:Y:S01]  /*1fe0*/  R2UR UR8, R18 ;  /* 0x00000000120872ca */ /* 0x000fe200000e0000 */
[----:B------:R-:W-:Y:S01]  /*1ff0*/  WARPGROUP.ARRIVE ;  /* 0x00000000000079c5 */ /* 0x000fe20000000000 */
[----:B------:R-:W-:Y:S01]  /*2000*/  UMOV UR11, 0x80000020 ;  /* 0x80000020000b7882 */ /* 0x000fe20000000000 */
[----:B------:R-:W-:Y:S01]  /*2010*/  UMOV UR15, 0x80000020 ;  /* 0x80000020000f7882 */ /* 0x000fe20000000000 */
[----:B------:R-:W1:Y:S01]  /*2020*/  LDC.64 R218, c[0x0][0x748] ;  /* 0x0001d200ffda7b82 */ /* 0x000e620000000a00 */
[----:B------:R-:W-:Y:S01]  /*2030*/  ULEA UR9, UR37, -UR17, 0x6 ;  /* 0x8000001125097291 */ /* 0x000fe2000f8e303f */
[C---:B------:R-:W-:Y:S01]  /*2040*/  ISETP.GT.AND P1, PT, R3.reuse, RZ, PT ;  /* 0x000000ff0300720c */ /* 0x040fe20003f24270 */
[----:B------:R-:W-:Y:S01]  /*2050*/  UMOV UR23, 0x80000020 ;  /* 0x8000002000177882 */ /* 0x000fe20000000000 */
[----:B------:R-:W-:Y:S02]  /*2060*/  ISETP.GT.AND P0, PT, R0, RZ, PT ;  /* 0x000000ff0000720c */ /* 0x000fe40003f04270 */
[----:B------:R-:W-:-:S02]  /*2070*/  ISETP.GT.AND P2, PT, R3, 0x8, PT ;  /* 0x000000080300780c */ /* 0x000fc40003f44270 */
[C---:B------:R-:W-:Y:S01]  /*2080*/  IADD3 R16, R0.reuse, UR9, R17 ;  /* 0x0000000900107c10 */ /* 0x040fe2000fffe011 */
[----:B------:R-:W-:Y:S01]  /*2090*/  UIADD3 UR8, UR8, 0x18000, URZ ;  /* 0x0001800008087890 */ /* 0x000fe2000fffe03f */
[----:B------:R-:W-:Y:S02]  /*20a0*/  ISETP.GT.AND P3, PT, R0, 0x8, PT ;  /* 0x000000080000780c */ /* 0x000fe40003f64270 */
[----:B------:R-:W-:Y:S01]  /*20b0*/  R2UR UR9, R19 ;  /* 0x00000000130972ca */ /* 0x000fe200000e0000 */
[----:B------:R-:W-:-:S04]  /*20c0*/  USHF.R.U32.HI UR8, URZ, 0x4, UR8 ;  /* 0x000000043f087899 */ /* 0x000fc80008011608 */
[----:B------:R-:W-:-:S04]  /*20d0*/  ULOP3.LUT UR8, UR8, 0x3fff, URZ, 0xc0, !UPT ;  /* 0x00003fff08087892 */ /* 0x000fc8000f8ec03f */
[----:B------:R-:W-:Y:S02]  /*20e0*/  ULOP3.LUT UR10, UR8, 0x10000, URZ, 0xfc, !UPT ;  /* 0x00010000080a7892 */ /* 0x000fe4000f8efc3f */
[----:B------:R-:W-:Y:S01]  /*20f0*/  ULOP3.LUT UR8, UR8, 0x1000000, URZ, 0xfc, !UPT ;  /* 0x0100000008087892 */ /* 0x000fe2000f8efc3f */
[----:B-1----:R-:W-:Y:S01]  /*2100*/  IMAD.IADD R217, R218, 0x1, -R16 ;  /* 0x00000001dad97824 */ /* 0x002fe200078e0a10 */
[----:B------:R-:W-:Y:S01]  /*2110*/  UIMAD UR10, UR5, 0x300, UR10 ;  /* 0x00000300050a78a4 */ /* 0x000fe2000f8e020a */
[--C-:B------:R-:W-:Y:S01]  /*2120*/  IADD3 R216, RZ, -R16, -R219.reuse ;  /* 0x80000010ffd87210 */ /* 0x100fe20007ffe8db */
[----:B------:R-:W-:Y:S01]  /*2130*/  UIMAD UR8, UR5, 0x300, UR8 ;  /* 0x00000300050878a4 */ /* 0x000fe2000f8e0208 */
[----:B------:R-:W-:Y:S01]  /*2140*/  IADD3 R219, -R16, 0x8, -R219 ;  /* 0x0000000810db7810 */ /* 0x000fe20007ffe9db */
[----:B------:R-:W-:Y:S01]  /*2150*/  UIADD3 UR12, UR10, 0x2, URZ ;  /* 0x000000020a0c7890 */ /* 0x000fe2000fffe03f */
[----:B------:R-:W-:Y:S01]  /*2160*/  SEL R217, R217, 0x40, !P1 ;  /* 0x00000040d9d97807 */ /* 0x000fe20004800000 */
[----:B------:R-:W-:Y:S01]  /*2170*/  USHF.R.U32.HI UR9, URZ, 0x4, UR9 ;  /* 0x000000043f097899 */ /* 0x000fe20008011609 */
[----:B------:R-:W-:-:S08]  /*2180*/  SEL R216, R216, 0x40, P0 ;  /* 0x00000040d8d87807 */ /* 0x000fd00000000000 */
[----:B------:R-:W-:Y:S01]  /*2190*/  HGMMA.64x64x16.F32 R120, R184, gdesc[UR8], RZ, !UPT, gsb0 ;  /* 0x00e00008b8787df0 */ /* 0x000fe2000c0008ff */
[C---:B------:R-:W-:Y:S01]  /*21a0*/  ISETP.GE.AND P0, PT, R217.reuse, RZ, PT ;  /* 0x000000ffd900720c */ /* 0x040fe20003f06270 */
[----:B------:R-:W-:Y:S01]  /*21b0*/  UMOV UR14, UR12 ;  /* 0x0000000c000e7c82 */ /* 0x000fe20008000000 */
[----:B------:R-:W-:Y:S01]  /*21c0*/  UIADD3 UR12, UR10, 0x100, URZ ;  /* 0x000001000a0c7890 */ /* 0x000fe2000fffe03f */
[C---:B------:R-:W-:Y:S01]  /*21d0*/  ISETP.GE.AND P1, PT, R217.reuse, 0x1, PT ;  /* 0x00000001d900780c */ /* 0x040fe20003f26270 */
[----:B------:R-:W-:Y:S01]  /*21e0*/  UMOV UR11, 0x80000020 ;  /* 0x80000020000b7882 */ /* 0x000fe20000000000 */
[----:B------:R-:W-:Y:S01]  /*21f0*/  ISETP.GT.OR P0, PT, R216, RZ, !P0 ;  /* 0x000000ffd800720c */ /* 0x000fe20004704670 */
[----:B------:R-:W-:Y:S01]  /*2200*/  ULOP3.LUT UR9, UR9, 0x3fff, URZ, 0xc0, !UPT ;  /* 0x00003fff09097892 */ /* 0x000fe2000f8ec03f */
[----:B------:R-:W-:Y:S02]  /*2210*/  ISETP.GE.AND P5, PT, R217, 0x31, PT ;  /* 0x00000031d900780c */ /* 0x000fe40003fa6270 */
[----:B------:R-:W-:Y:S01]  /*2220*/  FSEL R213, R152, -INF , !P0 ;  /* 0xff80000098d57808 */ /* 0x000fe20004000000 */
[----:B------:R-:W-:Y:S01]  /*2230*/  ULOP3.LUT UR9, UR9, 0x10000, URZ, 0xfc, !UPT ;  /* 0x0001000009097892 */ /* 0x000fe2000f8efc3f */
[----:B------:R-:W-:-:S02]  /*2240*/  ISETP.GT.OR P0, PT, R216, 0x1, !P1 ;  /* 0x00000001d800780c */ /* 0x000fc40004f04670 */
[----:B------:R-:W-:Y:S01]  /*2250*/  ISETP.GE.AND P1, PT, R217, 0x8, PT ;  /* 0x00000008d900780c */ /* 0x000fe20003f26270 */
[----:B---3--:R-:W-:Y:S01]  /*2260*/  FFMA.FTZ R152, R213, UR18, -R210 ;  /* 0x00000012d5987c23 */ /* 0x008fe200080108d2 */
[----:B------:R-:W-:Y:S02]  /*2270*/  FSEL R22, R153, -INF , !P0 ;  /* 0xff80000099167808 */ /* 0x000fe40004000000 */
[----:B------:R-:W-:Y:S02]  /*2280*/  ISETP.GT.OR P0, PT, R216, 0x8, !P1 ;  /* 0x00000008d800780c */ /* 0x000fe40004f04670 */
[----:B------:R-:W-:Y:S01]  /*2290*/  ISETP.GE.AND P1, PT, R217, 0x9, PT ;  /* 0x00000009d900780c */ /* 0x000fe20003f26270 */
[----:B------:R-:W-:Y:S01]  /*22a0*/  FFMA.FTZ R153, R22, UR18, -R211 ;  /* 0x0000001216997c23 */ /* 0x000fe200080108d3 */
[----:B------:R-:W-:Y:S01]  /*22b0*/  FSEL R213, R156, -INF , !P0 ;  /* 0xff8000009cd57808 */ /* 0x000fe20004000000 */
[----:B------:R-:W-:Y:S01]  /*22c0*/  MUFU.EX2 R152, R152 ;  /* 0x0000009800987308 */ /* 0x000fe20000000800 */
[----:B------:R-:W-:-:S02]  /*22d0*/  ISETP.GT.OR P0, PT, R216, 0x9, !P1 ;  /* 0x00000009d800780c */ /* 0x000fc40004f04670 */
[----:B------:R-:W-:Y:S01]  /*22e0*/  ISETP.GE.AND P1, PT, R217, 0x10, PT ;  /* 0x00000010d900780c */ /* 0x000fe20003f26270 */
[----:B----4-:R-:W-:Y:S01]  /*22f0*/  FFMA.FTZ R212, R213, UR18, -R208 ;  /* 0x00000012d5d47c23 */ /* 0x010fe200080108d0 */
[----:B------:R-:W-:Y:S02]  /*2300*/  FSEL R22, R157, -INF , !P0 ;  /* 0xff8000009d167808 */ /* 0x000fe40004000000 */
[----:B------:R-:W-:Y:S01]  /*2310*/  ISETP.GT.OR P0, PT, R216, 0x10, !P1 ;  /* 0x00000010d800780c */ /* 0x000fe20004f04670 */
[----:B------:R-:W-:Y:S01]  /*2320*/  MUFU.EX2 R153, R153 ;  /* 0x0000009900997308 */ /* 0x000fe20000000800 */
[----:B------:R-:W-:Y:S01]  /*2330*/  ISETP.GE.AND P1, PT, R217, 0x11, PT ;  /* 0x00000011d900780c */ /* 0x000fe20003f26270 */
[----:B------:R-:W-:Y:S01]  /*2340*/  FFMA.FTZ R215, R22, UR18, -R209 ;  /* 0x0000001216d77c23 */ /* 0x000fe200080108d1 */
[----:B------:R-:W-:Y:S02]  /*2350*/  FSEL R157, R160, -INF , !P0 ;  /* 0xff800000a09d7808 */ /* 0x000fe40004000000 */
[----:B------:R-:W-:-:S02]  /*2360*/  ISETP.GT.OR P0, PT, R216, 0x11, !P1 ;  /* 0x00000011d800780c */ /* 0x000fc40004f04670 */
[----:B------:R-:W-:Y:S01]  /*2370*/  ISETP.GE.AND P1, PT, R217, 0x18, PT ;  /* 0x00000018d900780c */ /* 0x000fe20003f26270 */
[----:B------:R-:W-:Y:S01]  /*2380*/  FFMA.FTZ R22, R157, UR18, -R14 ;  /* 0x000000129d167c23 */ /* 0x000fe2000801080e */
[----:B------:R-:W-:Y:S01]  /*2390*/  FSEL R156, R161, -INF , !P0 ;  /* 0xff800000a19c7808 */ /* 0x000fe20004000000 */
[----:B------:R-:W1:Y:S01]  /*23a0*/  MUFU.EX2 R212, R212 ;  /* 0x000000d400d47308 */ /* 0x000e620000000800 */
[----:B------:R-:W-:Y:S02]  /*23b0*/  ISETP.GT.OR P0, PT, R216, 0x18, !P1 ;  /* 0x00000018d800780c */ /* 0x000fe40004f04670 */
[C---:B------:R-:W-:Y:S01]  /*23c0*/  ISETP.GE.AND P1, PT, R217.reuse, 0x19, PT ;  /* 0x00000019d900780c */ /* 0x040fe20003f26270 */
[----:B------:R-:W-:Y:S01]  /*23d0*/  FFMA.FTZ R213, R156, UR18, -R15 ;  /* 0x000000129cd57c23 */ /* 0x000fe2000801080f */
[----:B------:R-:W-:Y:S02]  /*23e0*/  FSEL R157, R164, -INF , !P0 ;  /* 0xff800000a49d7808 */ /* 0x000fe40004000000 */
[----:B------:R-:W-:Y:S01]  /*23f0*/  ISETP.GT.OR P0, PT, R216, 0x19, !P1 ;  /* 0x00000019d800780c */ /* 0x000fe20004f04670 */
[----:B------:R-:W3:Y:S01]  /*2400*/  MUFU.EX2 R215, R215 ;  /* 0x000000d700d77308 */ /* 0x000ee20000000800 */
[----:B------:R-:W-:Y:S01]  /*2410*/  ISETP.GE.AND P1, PT, R217, 0x20, PT ;  /* 0x00000020d900780c */ /* 0x000fe20003f26270 */
[----:B------:R-:W-:Y:S01]  /*2420*/  FFMA.FTZ R160, R157, UR18, -R20 ;  /* 0x000000129da07c23 */ /* 0x000fe20008010814 */
[----:B------:R-:W-:-:S02]  /*2430*/  IADD3 R156, R218, 0x8, -R16 ;  /* 0x00000008da9c7810 */ /* 0x000fc40007ffe810 */
[----:B------:R-:W-:Y:S02]  /*2440*/  FSEL R16, R165, -INF , !P0 ;  /* 0xff800000a5107808 */ /* 0x000fe40004000000 */
[----:B------:R-:W-:Y:S01]  /*2450*/  ISETP.GT.OR P0, PT, R216, 0x20, !P1 ;  /* 0x00000020d800780c */ /* 0x000fe20004f04670 */
[----:B------:R-:W-:Y:S01]  /*2460*/  MUFU.EX2 R22, R22 ;  /* 0x0000001600167308 */ /* 0x000fe20000000800 */
[----:B------:R-:W-:Y:S01]  /*2470*/  ISETP.GE.AND P1, PT, R217, 0x21, PT ;  /* 0x00000021d900780c */ /* 0x000fe20003f26270 */
[----:B------:R-:W-:Y:S01]  /*2480*/  FFMA.FTZ R165, R16, UR18, -R21 ;  /* 0x0000001210a57c23 */ /* 0x000fe20008010815 */
[----:B------:R-:W-:Y:S02]  /*2490*/  SEL R156, R156, 0x40, !P2 ;  /* 0x000000409c9c7807 */ /* 0x000fe40005000000 */
[----:B------:R-:W-:Y:S02]  /*24a0*/  FSEL R157, R168, -INF , !P0 ;  /* 0xff800000a89d7808 */ /* 0x000fe40004000000 */
[----:B------:R-:W-:Y:S01]  /*24b0*/  ISETP.GT.OR P0, PT, R216, 0x21, !P1 ;  /* 0x00000021d800780c */ /* 0x000fe20004f04670 */
[----:B------:R-:W-:Y:S01]  /*24c0*/  MUFU.EX2 R213, R213 ;  /* 0x000000d500d57308 */ /* 0x000fe20000000800 */
[----:B------:R-:W-:Y:S01]  /*24d0*/  SEL R218, R219, 0x40, P3 ;  /* 0x00000040dbda7807 */ /* 0x000fe20001800000 */
[----:B------:R-:W-:Y:S01]  /*24e0*/  FFMA.FTZ R16, R157, UR18, -R12 ;  /* 0x000000129d107c23 */ /* 0x000fe2000801080c */
[----:B------:R-:W-:-:S02]  /*24f0*/  ISETP.GE.AND P1, PT, R156, RZ, PT ;  /* 0x000000ff9c00720c */ /* 0x000fc40003f26270 */
[----:B------:R-:W-:Y:S02]  /*2500*/  FSEL R164, R169, -INF , !P0 ;  /* 0xff800000a9a47808 */ /* 0x000fe40004000000 */
[----:B------:R-:W-:Y:S01]  /*2510*/  ISETP.GT.OR P0, PT, R218, RZ, !P1 ;  /* 0x000000ffda00720c */ /* 0x000fe20004f04670 */
[----:B------:R-:W-:Y:S01]  /*2520*/  MUFU.EX2 R160, R160 ;  /* 0x000000a000a07308 */ /* 0x000fe20000000800 */
[----:B------:R-:W-:Y:S01]  /*2530*/  ISETP.GE.AND P1, PT, R156, 0x1, PT ;  /* 0x000000019c00780c */ /* 0x000fe20003f26270 */
[----:B------:R-:W-:Y:S01]  /*2540*/  FFMA.FTZ R161, R164, UR18, -R13 ;  /* 0x00000012a4a17c23 */ /* 0x000fe2000801080d */
[----:B------:R-:W-:Y:S01]  /*2550*/  FSEL R157, R154, -INF , !P0 ;  /* 0xff8000009a9d7808 */ /* 0x000fe20004000000 */
[----:B------:R-:W-:Y:S02]  /*2560*/  WARPGROUP.DEPBAR.LE gsb0, 0x0 ;  /* 0x00008000000079c5 */ /* 0x000fe40000010000 */
[----:B------:R-:W-:Y:S01]  /*2570*/  WARPGROUP.ARRIVE ;  /* 0x00000000000079c5 */ /* 0x000fe20000000000 */
[----:B------:R-:W-:Y:S01]  /*2580*/  ISETP.GT.OR P0, PT, R218, 0x1, !P1 ;  /* 0x00000001da00780c */ /* 0x000fe20004f04670 */
[----:B------:R-:W-:Y:S01]  /*2590*/  FFMA.FTZ R157, R157, UR18, -R210 ;  /* 0x000000129d9d7c23 */ /* 0x000fe200080108d2 */
[----:B------:R-:W-:Y:S01]  /*25a0*/  ISETP.GE.AND P1, PT, R156, 0x8, PT ;  /* 0x000000089c00780c */ /* 0x000fe20003f26270 */
[----:B------:R-:W-:Y:S01]  /*25b0*/  MUFU.EX2 R165, R165 ;  /* 0x000000a500a57308 */ /* 0x000fe20000000800 */
[----:B------:R-:W-:Y:S01]  /*25c0*/  FSEL R154, R155, -INF , !P0 ;  /* 0xff8000009b9a7808 */ /* 0x000fe20004000000 */
[----:B------:R-:W-:Y:S01]  /*25d0*/  HGMMA.64x64x16.F32 R120, R196, gdesc[UR12], R120, gsb0 ;  /* 0x00e0000cc4787df0 */ /* 0x000fe20008000878 */
[----:B------:R-:W-:Y:S01]  /*25e0*/  UMOV UR14, UR12 ;  /* 0x0000000c000e7c82 */ /* 0x000fe20008000000 */
[----:B------:R-:W-:Y:S01]  /*25f0*/  UMOV UR15, 0x80000020 ;  /* 0x80000020000f7882 */ /* 0x000fe20000000000 */
[----:B------:R-:W-:Y:S01]  /*2600*/  UIADD3 UR12, UR10, 0x102, URZ ;  /* 0x000001020a0c7890 */ /* 0x000fe2000fffe03f */
[----:B------:R-:W-:Y:S01]  /*2610*/  ISETP.GT.OR P0, PT, R218, 0x8, !P1 ;  /* 0x00000008da00780c */ /* 0x000fe20004f04670 */
[----:B------:R-:W-:Y:S01]  /*2620*/  FFMA.FTZ R169, R154, UR18, -R211 ;  /* 0x000000129aa97c23 */ /* 0x000fe200080108d3 */
[----:B------:R-:W-:Y:S01]  /*2630*/  ISETP.GE.AND P1, PT, R156, 0x9, PT ;  /* 0x000000099c00780c */ /* 0x000fe20003f26270 */
[----:B------:R-:W4:Y:S01]  /*2640*/  MUFU.EX2 R164, R157 ;  /* 0x0000009d00a47308 */ /* 0x000f220000000800 */
[----:B------:R-:W-:-:S02]  /*2650*/  FSEL R155, R158, -INF , !P0 ;  /* 0xff8000009e9b7808 */ /* 0x000fc40004000000 */
[----:B------:R-:W-:Y:S02]  /*2660*/  ISETP.GT.OR P0, PT, R218, 0x9, !P1 ;  /* 0x00000009da00780c */ /* 0x000fe40004f04670 */
[----:B------:R-:W-:Y:S01]  /*2670*/  ISETP.GE.AND P1, PT, R156, 0x10, PT ;  /* 0x000000109c00780c */ /* 0x000fe20003f26270 */
[----:B------:R-:W-:Y:S01]  /*2680*/  FFMA.FTZ R168, R155, UR18, -R208 ;  /* 0x000000129ba87c23 */ /* 0x000fe200080108d0 */
[----:B------:R-:W-:Y:S01]  /*2690*/  FSEL R154, R159, -INF , !P0 ;  /* 0xff8000009f9a7808 */ /* 0x000fe20004000000 */
[----:B------:R-:W5:Y:S01]  /*26a0*/  MUFU.EX2 R169, R169 ;  /* 0x000000a900a97308 */ /* 0x000f620000000800 */
[----:B------:R-:W-:Y:S02]  /*26b0*/  ISETP.GT.OR P0, PT, R218, 0x10, !P1 ;  /* 0x00000010da00780c */ /* 0x000fe40004f04670 */
[----:B------:R-:W-:Y:S01]  /*26c0*/  ISETP.GE.AND P1, PT, R156, 0x11, PT ;  /* 0x000000119c00780c */ /* 0x000fe20003f26270 */
[----:B------:R-:W-:Y:S01]  /*26d0*/  FFMA.FTZ R209, R154, UR18, -R209 ;  /* 0x000000129ad17c23 */ /* 0x000fe200080108d1 */
[----:B------:R-:W-:-:S02]  /*26e0*/  FSEL R155, R162, -INF , !P0 ;  /* 0xff800000a29b7808 */ /* 0x000fc40004000000 */
[----:B------:R-:W-:Y:S01]  /*26f0*/  ISETP.GT.OR P0, PT, R218, 0x11, !P1 ;  /* 0x00000011da00780c */ /* 0x000fe20004f04670 */
[----:B------:R-:W-:Y:S01]  /*2700*/  MUFU.EX2 R168, R168 ;  /* 0x000000a800a87308 */ /* 0x000fe20000000800 */
[C---:B------:R-:W-:Y:S01]  /*2710*/  ISETP.GE.AND P1, PT, R156.reuse, 0x18, PT ;  /* 0x000000189c00780c */ /* 0x040fe20003f26270 */
[----:B------:R-:W-:Y:S01]  /*2720*/  FFMA.FTZ R14, R155, UR18, -R14 ;  /* 0x000000129b0e7c23 */ /* 0x000fe2000801080e */
[----:B------:R-:W-:Y:S02]  /*2730*/  FSEL R154, R163, -INF , !P0 ;  /* 0xff800000a39a7808 */ /* 0x000fe40004000000 */
[----:B------:R-:W-:Y:S02]  /*2740*/  ISETP.GE.AND P2, PT, R156, 0x19, PT ;  /* 0x000000199c00780c */ /* 0x000fe40003f46270 */
[----:B------:R-:W-:Y:S01]  /*2750*/  ISETP.GT.OR P0, PT, R218, 0x18, !P1 ;  /* 0x00000018da00780c */ /* 0x000fe20004f04670 */
[----:B------:R-:W-:Y:S01]  /*2760*/  FFMA.FTZ R15, R154, UR18, -R15 ;  /* 0x000000129a0f7c23 */ /* 0x000fe2000801080f */
[----:B------:R-:W-:Y:S01]  /*2770*/  ISETP.GE.AND P3, PT, R156, 0x20, PT ;  /* 0x000000209c00780c */ /* 0x000fe20003f66270 */
[----:B------:R-:W-:Y:S01]  /*2780*/  MUFU.EX2 R209, R209 ;  /* 0x000000d100d17308 */ /* 0x000fe20000000800 */
[----:B------:R-:W-:-:S02]  /*2790*/  ISETP.GT.OR P1, PT, R218, 0x19, !P2 ;  /* 0x00000019da00780c */ /* 0x000fc40005724670 */
[----:B------:R-:W-:Y:S02]  /*27a0*/  FSEL R155, R166, -INF , !P0 ;  /* 0xff800000a69b7808 */ /* 0x000fe40004000000 */
[----:B------:R-:W-:Y:S02]  /*27b0*/  ISETP.GT.OR P0, PT, R218, 0x20, !P3 ;  /* 0x00000020da00780c */ /* 0x000fe40005f04670 */
[----:B------:R-:W-:Y:S01]  /*27c0*/  FSEL R154, R167, -INF , !P1 ;  /* 0xff800000a79a7808 */ /* 0x000fe20004800000 */
[----:B------:R-:W-:Y:S01]  /*27d0*/  FFMA.FTZ R162, R155, UR18, -R20 ;  /* 0x000000129ba27c23 */ /* 0x000fe20008010814 */
[----:B------:R-:W-:Y:S01]  /*27e0*/  ISETP.GE.AND P1, PT, R217, 0x28, PT ;  /* 0x00000028d900780c */ /* 0x000fe20003f26270 */
[----:B------:R-:W-:Y:S01]  /*27f0*/  MUFU.EX2 R14, R14 ;  /* 0x0000000e000e7308 */ /* 0x000fe20000000800 */
[----:B------:R-:W-:Y:S01]  /*2800*/  FSEL R155, R170, -INF , !P0 ;  /* 0xff800000aa9b7808 */ /* 0x000fe20004000000 */
[----:B------:R-:W-:Y:S01]  /*2810*/  FFMA.FTZ R154, R154, UR18, -R21 ;  /* 0x000000129a9a7c23 */ /* 0x000fe20008010815 */
[----:B------:R-:W-:-:S02]  /*2820*/  ISETP.GE.AND P0, PT, R156, 0x21, PT ;  /* 0x000000219c00780c */ /* 0x000fc40003f06270 */
[----:B------:R-:W-:Y:S01]  /*2830*/  ISETP.GT.OR P1, PT, R216, 0x28, !P1 ;  /* 0x00000028d800780c */ /* 0x000fe20004f24670 */
[----:B------:R-:W-:Y:S01]  /*2840*/  FFMA.FTZ R166, R155, UR18, -R12 ;  /* 0x000000129ba67c23 */ /* 0x000fe2000801080c */
[----:B------:R-:W-:Y:S01]  /*2850*/  ISETP.GE.AND P4, PT, R156, 0x28, PT ;  /* 0x000000289c00780c */ /* 0x000fe20003f86270 */
[----:B------:R2:W-:Y:S01]  /*2860*/  MUFU.EX2 R163, R154 ;  /* 0x0000009a00a37308 */ /* 0x0005e20000000800 */
[----:B------:R-:W-:Y:S02]  /*2870*/  ISETP.GT.OR P0, PT, R218, 0x21, !P0 ;  /* 0x00000021da00780c */ /* 0x000fe40004704670 */
[----:B------:R-:W-:Y:S02]  /*2880*/  FSEL R21, R172, -INF , !P1 ;  /* 0xff800000ac157808 */ /* 0x000fe40004800000 */
[----:B------:R-:W-:Y:S02]  /*2890*/  ISETP.GT.OR P4, PT, R218, 0x28, !P4 ;  /* 0x00000028da00780c */ /* 0x000fe40006784670 */
[----:B------:R-:W-:Y:S01]  /*28a0*/  FSEL R12, R171, -INF , !P0 ;  /* 0xff800000ab0c7808 */ /* 0x000fe20004000000 */
[--C-:B------:R-:W-:Y:S01]  /*28b0*/  FFMA.FTZ R172, R21, UR18, -R6.reuse ;  /* 0x0000001215ac7c23 */ /* 0x100fe20008010806 */
[----:B------:R-:W-:Y:S01]  /*28c0*/  FSEL R155, R174, -INF , !P4 ;  /* 0xff800000ae9b7808 */ /* 0x000fe20006000000 */
[----:B------:R-:W-:Y:S01]  /*28d0*/  MUFU.EX2 R15, R15 ;  /* 0x0000000f000f7308 */ /* 0x000fe20000000800 */
[C---:B------:R-:W-:Y:S01]  /*28e0*/  ISETP.GE.AND P3, PT, R217.reuse, 0x29, PT ;  /* 0x00000029d900780c */ /* 0x040fe20003f66270 */
[----:B------:R-:W-:Y:S01]  /*28f0*/  FFMA.FTZ R167, R12, UR18, -R13 ;  /* 0x000000120ca77c23 */ /* 0x000fe2000801080d */
[----:B------:R-:W-:Y:S01]  /*2900*/  ISETP.GE.AND P2, PT, R217, 0x30, PT ;  /* 0x00000030d900780c */ /* 0x000fe20003f46270 */
[----:B------:R-:W-:Y:S01]  /*2910*/  FFMA.FTZ R158, R155, UR18, -R6 ;  /* 0x000000129b9e7c23 */ /* 0x000fe20008010806 */
[----:B------:R-:W-:-:S02]  /*2920*/  ISETP.GE.AND P4, PT, R156, 0x29, PT ;  /* 0x000000299c00780c */ /* 0x000fc40003f86270 */
[C---:B------:R-:W-:Y:S01]  /*2930*/  ISETP.GT.OR P3, PT, R216.reuse, 0x29, !P3 ;  /* 0x00000029d800780c */ /* 0x040fe20005f64670 */
[----:B------:R-:W-:Y:S01]  /*2940*/  MUFU.EX2 R162, R162 ;  /* 0x000000a200a27308 */ /* 0x000fe20000000800 */
[C---:B------:R-:W-:Y:S02]  /*2950*/  ISETP.GT.OR P2, PT, R216.reuse, 0x30, !P2 ;  /* 0x00000030d800780c */ /* 0x040fe40005744670 */
[----:B------:R-:W-:Y:S02]  /*2960*/  ISETP.GT.OR P5, PT, R216, 0x31, !P5 ;  /* 0x00000031d800780c */ /* 0x000fe40006fa4670 */
[----:B------:R-:W-:Y:S02]  /*2970*/  ISETP.GT.OR P4, PT, R218, 0x29, !P4 ;  /* 0x00000029da00780c */ /* 0x000fe40006784670 */
[----:B------:R-:W-:Y:S01]  /*2980*/  FSEL R6, R173, -INF , !P3 ;  /* 0xff800000ad067808 */ /* 0x000fe20005800000 */
[----:B------:R-:W-:Y:S01]  /*2990*/  MUFU.EX2 R16, R16 ;  /* 0x0000001000107308 */ /* 0x000fe20000000800 */
[----:B------:R-:W-:-:S02]  /*29a0*/  WARPGROUP.DEPBAR.LE gsb0, 0x0 ;  /* 0x00008000000079c5 */ /* 0x000fc40000010000 */
[----:B------:R-:W-:Y:S01]  /*29b0*/  WARPGROUP.ARRIVE ;  /* 0x00000000000079c5 */ /* 0x000fe20000000000 */
[----:B------:R-:W-:Y:S02]  /*29c0*/  FSEL R211, R176, -INF , !P2 ;  /* 0xff800000b0d37808 */ /* 0x000fe40005000000 */
[----:B------:R-:W-:Y:S01]  /*29d0*/  FSEL R208, R177, -INF , !P5 ;  /* 0xff800000b1d07808 */ /* 0x000fe20006800000 */
[--C-:B------:R-:W-:Y:S01]  /*29e0*/  FFMA.FTZ R177, R6, UR18, -R7.reuse ;  /* 0x0000001206b17c23 */ /* 0x100fe20008010807 */
[----:B------:R-:W-:Y:S01]  /*29f0*/  FSEL R170, R175, -INF , !P4 ;  /* 0xff800000afaa7808 */ /* 0x000fe20006000000 */
[----:B------:R-:W-:Y:S01]  /*2a00*/  HGMMA.64x64x16.F32 R120, R188, gdesc[UR12], R120, gsb0 ;  /* 0x00e0000cbc787df0 */ /* 0x000fe20008000878 */
[----:B------:R-:W-:Y:S01]  /*2a10*/  UMOV UR14, UR12 ;  /* 0x0000000c000e7c82 */ /* 0x000fe20008000000 */
[----:B------:R-:W-:Y:S01]  /*2a20*/  UMOV UR15, 0x80000020 ;  /* 0x80000020000f7882 */ /* 0x000fe20000000000 */
[----:B------:R-:W-:Y:S01]  /*2a30*/  UIADD3 UR12, UR10, 0x200, URZ ;  /* 0x000002000a0c7890 */ /* 0x000fe2000fffe03f */
[C---:B------:R-:W-:Y:S01]  /*2a40*/  ISETP.GE.AND P3, PT, R156.reuse, 0x30, PT ;  /* 0x000000309c00780c */ /* 0x040fe20003f66270 */
[----:B------:R-:W-:Y:S01]  /*2a50*/  UIADD3 UR10, UR10, 0x202, URZ ;  /* 0x000002020a0a7890 */ /* 0x000fe2000fffe03f */
[C---:B------:R-:W-:Y:S01]  /*2a60*/  ISETP.GE.AND P2, PT, R156.reuse, 0x31, PT ;  /* 0x000000319c00780c */ /* 0x040fe20003f46270 */
[----:B------:R1:W5:Y:S01]  /*2a70*/  MUFU.EX2 R173, R158 ;  /* 0x0000009e00ad7308 */ /* 0x0003620000000800 */
[----:B------:R-:W-:Y:S01]  /*2a80*/  ISETP.GE.AND P5, PT, R156, 0x38, PT ;  /* 0x000000389c00780c */ /* 0x000fe20003fa6270 */
[----:B------:R-:W-:Y:S01]  /*2a90*/  FFMA.FTZ R176, R170, UR18, -R7 ;  /* 0x00000012aab07c23 */ /* 0x000fe20008010807 */
[----:B------:R-:W-:Y:S01]  /*2aa0*/  ISETP.GE.AND P4, PT, R156, 0x39, PT ;  /* 0x000000399c00780c */ /* 0x000fe20003f86270 */
[----:B------:R-:W-:Y:S01]  /*2ab0*/  FFMA.FTZ R208, R208, UR18, -R9 ;  /* 0x00000012d0d07c23 */ /* 0x000fe20008010809 */
[----:B------:R-:W-:-:S02]  /*2ac0*/  ISETP.GE.AND P0, PT, R217, 0x39, PT ;  /* 0x00000039d900780c */ /* 0x000fc40003f06270 */
[----:B------:R-:W-:Y:S01]  /*2ad0*/  ISETP.GE.AND P1, PT, R217, 0x38, PT ;  /* 0x00000038d900780c */ /* 0x000fe20003f26270 */
[----:B------:R-:W5:Y:S01]  /*2ae0*/  MUFU.EX2 R176, R176 ;  /* 0x000000b000b07308 */ /* 0x000f620000000800 */
[----:B------:R-:W-:Y:S02]  /*2af0*/  ISETP.GT.OR P0, PT, R216, 0x39, !P0 ;  /* 0x00000039d800780c */ /* 0x000fe40004704670 */
[----:B------:R-:W-:Y:S02]  /*2b00*/  ISETP.GT.OR P3, PT, R218, 0x30, !P3 ;  /* 0x00000030da00780c */ /* 0x000fe40005f64670 */
[----:B------:R-:W-:Y:S02]  /*2b10*/  ISETP.GT.OR P1, PT, R216, 0x38, !P1 ;  /* 0x00000038d800780c */ /* 0x000fe40004f24670 */
[----:B------:R-:W-:Y:S01]  /*2b20*/  ISETP.GT.OR P2, PT, R218, 0x31, !P2 ;  /* 0x00000031da00780c */ /* 0x000fe20005744670 */
[----:B------:R-:W5:Y:S01]  /*2b30*/  MUFU.EX2 R161, R161 ;  /* 0x000000a100a17308 */ /* 0x000f620000000800 */
[----:B------:R-:W-:-:S02]  /*2b40*/  FSEL R210, R181, -INF , !P0 ;  /* 0xff800000b5d27808 */ /* 0x000fc40004000000 */
[----:B------:R-:W-:Y:S02]  /*2b50*/  ISETP.GT.OR P5, PT, R218, 0x38, !P5 ;  /* 0x00000038da00780c */ /* 0x000fe40006fa4670 */
[----:B------:R-:W-:Y:S01]  /*2b60*/  FSEL R181, R178, -INF , !P3 ;  /* 0xff800000b2b57808 */ /* 0x000fe20005800000 */
[--C-:B------:R-:W-:Y:S01]  /*2b70*/  FFMA.FTZ R178, R211, UR18, -R8.reuse ;  /* 0x00000012d3b27c23 */ /* 0x100fe20008010808 */
[----:B------:R-:W-:Y:S01]  /*2b80*/  ISETP.GT.OR P4, PT, R218, 0x39, !P4 ;  /* 0x00000039da00780c */ /* 0x000fe20006784670 */
[----:B------:R-:W5:Y:S01]  /*2b90*/  MUFU.EX2 R166, R166 ;  /* 0x000000a600a67308 */ /* 0x000f620000000800 */
[----:B------:R-:W-:Y:S01]  /*2ba0*/  FSEL R217, R180, -INF , !P1 ;  /* 0xff800000b4d97808 */ /* 0x000fe20004800000 */
[----:B------:R-:W-:Y:S01]  /*2bb0*/  FFMA.FTZ R8, R181, UR18, -R8 ;  /* 0x00000012b5087c23 */ /* 0x000fe20008010808 */
[----:B------:R-:W-:Y:S02]  /*2bc0*/  FSEL R180, R179, -INF , !P2 ;  /* 0xff800000b3b47808 */ /* 0x000fe40005000000 */
[----:B------:R-:W-:-:S02]  /*2bd0*/  FSEL R179, R182, -INF , !P5 ;  /* 0xff800000b6b37808 */ /* 0x000fc40006800000 */
[----:B------:R-:W-:Y:S01]  /*2be0*/  FSEL R182, R183, -INF , !P4 ;  /* 0xff800000b7b67808 */ /* 0x000fe20006000000 */
[----:B------:R-:W-:Y:S01]  /*2bf0*/  FFMA.FTZ R211, R180, UR18, -R9 ;  /* 0x00000012b4d37c23 */ /* 0x000fe20008010809 */
[--C-:B------:R-:W-:Y:S01]  /*2c00*/  FFMA.FTZ R180, R217, UR18, -R10.reuse ;  /* 0x00000012d9b47c23 */ /* 0x100fe2000801080a */
[----:B------:R-:W-:Y:S01]  /*2c10*/  FFMA.FTZ R179, R179, UR18, -R10 ;  /* 0x00000012b3b37c23 */ /* 0x000fe2000801080a */
[--C-:B------:R-:W-:Y:S01]  /*2c20*/  FFMA.FTZ R10, R210, UR18, -R11.reuse ;  /* 0x00000012d20a7c23 */ /* 0x100fe2000801080b */
[----:B------:R-:W-:Y:S01]  /*2c30*/  FFMA.FTZ R11, R182, UR18, -R11 ;  /* 0x00000012b60b7c23 */ /* 0x000fe2000801080b */
[----:B------:R-:W5:Y:S08]  /*2c40*/  MUFU.EX2 R167, R167 ;  /* 0x000000a700a77308 */ /* 0x000f700000000800 */
[----:B------:R-:W5:Y:S08]  /*2c50*/  MUFU.EX2 R172, R172 ;  /* 0x000000ac00ac7308 */ /* 0x000f700000000800 */
[----:B------:R-:W5:Y:S08]  /*2c60*/  MUFU.EX2 R177, R177 ;  /* 0x000000b100b17308 */ /* 0x000f700000000800 */
[----:B------:R-:W5:Y:S08]  /*2c70*/  MUFU.EX2 R178, R178 ;  /* 0x000000b200b27308 */ /* 0x000f700000000800 */
[----:B------:R-:W-:Y:S01]  /*2c80*/  MUFU.EX2 R8, R8 ;  /* 0x0000000800087308 */ /* 0x000fe20000000800 */
[----:B------:R-:W-:-:S02]  /*2c90*/  WARPGROUP.DEPBAR.LE gsb0, 0x0 ;  /* 0x00008000000079c5 */ /* 0x000fc40000010000 */
[----:B------:R-:W-:-:S05]  /*2ca0*/  WARPGROUP.ARRIVE ;  /* 0x00000000000079c5 */ /* 0x000fca0000000000 */
[----:B------:R-:W5:Y:S01]  /*2cb0*/  MUFU.EX2 R9, R208 ;  /* 0x000000d000097308 */ /* 0x000f620000000800 */
[----:B------:R-:W-:Y:S01]  /*2cc0*/  HGMMA.64x64x16.F32 R120, R200, gdesc[UR12], R120, gsb0 ;  /* 0x00e0000cc8787df0 */ /* 0x000fe20008000878 */
[----:B------:R-:W-:Y:S01]  /*2cd0*/  UMOV UR14, UR12 ;  /* 0x0000000c000e7c82 */ /* 0x000fe20008000000 */
[----:B------:R-:W-:Y:S01]  /*2ce0*/  UMOV UR15, 0x80000020 ;  /* 0x80000020000f7882 */ /* 0x000fe20000000000 */
[----:B------:R-:W-:-:S04]  /*2cf0*/  UIADD3 UR12, UR8, 0xc0, URZ ;  /* 0x000000c0080c7890 */ /* 0x000fc8000fffe03f */
[----:B------:R-:W-:Y:S03]  /*2d00*/  MUFU.EX2 R180, R180 ;  /* 0x000000b400b47308 */ /* 0x000fe60000000800 */
[----:B------:R-:W-:-:S05]  /*2d10*/  UMOV UR22, UR12 ;  /* 0x0000000c00167c82 */ /* 0x000fca0008000000 */
[----:B------:R-:W-:Y:S08]  /*2d20*/  MUFU.EX2 R179, R179 ;  /* 0x000000b300b37308 */ /* 0x000ff00000000800 */
[----:B------:R-:W-:Y:S01]  /*2d30*/  MUFU.EX2 R10, R10 ;  /* 0x0000000a000a7308 */ /* 0x000fe20000000800 */
[----:B------:R-:W-:Y:S02]  /*2d40*/  WARPGROUP.DEPBAR.LE gsb0, 0x0 ;  /* 0x00008000000079c5 */ /* 0x000fe40000010000 */
[----:B------:R-:W-:-:S06]  /*2d50*/  WARPGROUP.ARRIVE ;  /* 0x00000000000079c5 */ /* 0x000fcc0000000000 */
[----:B------:R-:W-:Y:S01]  /*2d60*/  HGMMA.64x64x16.F32 R120, R192, gdesc[UR12], R120, gsb0 ;  /* 0x00e0000cc0787df0 */ /* 0x000fe20008000878 */
[----:B------:R-:W-:Y:S02]  /*2d70*/  UMOV UR15, 0xc0000010 ;  /* 0xc0000010000f7882 */ /* 0x000fe40000000000 */
[----:B------:R-:W-:Y:S02]  /*2d80*/  WARPGROUP.DEPBAR.LE gsb0, 0x0 ;  /* 0x00008000000079c5 */ /* 0x000fe40000010000 */
[----:B------:R-:W-:-:S06]  /*2d90*/  WARPGROUP.ARRIVE ;  /* 0x00000000000079c5 */ /* 0x000fcc0000000000 */
[----:B------:R-:W-:Y:S01]  /*2da0*/  HGMMA.64x64x16.F32 R120, R204, gdesc[UR8], R120, gsb0 ;  /* 0x00e00008cc787df0 */ /* 0x000fe20008000878 */
[----:B------:R-:W-:Y:S01]  /*2db0*/  UMOV UR10, UR8 ;  /* 0x00000008000a7c82 */ /* 0x000fe20008000000 */
[----:B------:R-:W-:Y:S01]  /*2dc0*/  UMOV UR11, 0x80000020 ;  /* 0x80000020000b7882 */ /* 0x000fe20000000000 */
[----:B------:R-:W-:Y:S02]  /*2dd0*/  WARPGROUP.DEPBAR.LE gsb0, 0x0 ;  /* 0x00008000000079c5 */ /* 0x000fe40000010000 */
[----:B------:R-:W3:Y:S04]  /*2de0*/  LDS.64 R20, [R214+0x1e200] ;  /* 0x01e20000d6147984 */ /* 0x000ee80000000a00 */
[----:B------:R-:W4:Y:S04]  /*2df0*/  LDS.64 R12, [R214+0x1e220] ;  /* 0x01e22000d60c7984 */ /* 0x000f280000000a00 */
[----:B--2---:R-:W2:Y:S04]  /*2e00*/  LDS.64 R154, [R214+0x1e240] ;  /* 0x01e24000d69a7984 */ /* 0x004ea80000000a00 */
[----:B------:R-:W5:Y:S04]  /*2e10*/  LDS.64 R156, [R214+0x1e260] ;  /* 0x01e26000d69c7984 */ /* 0x000f680000000a00 */
[----:B-1----:R-:W1:Y:S04]  /*2e20*/  LDS.64 R158, [R214+0x1e280] ;  /* 0x01e28000d69e7984 */ /* 0x002e680000000a00 */
[----:B------:R-:W1:Y:S04]  /*2e30*/  LDS.64 R6, [R214+0x1e2a0] ;  /* 0x01e2a000d6067984 */ /* 0x000e680000000a00 */
[----:B------:R-:W1:Y:S04]  /*2e40*/  LDS.64 R170, [R214+0x1e2c0] ;  /* 0x01e2c000d6aa7984 */ /* 0x000e680000000a00 */
[----:B------:R-:W1:Y:S01]  /*2e50*/  LDS.64 R174, [R214+0x1e2e0] ;  /* 0x01e2e000d6ae7984 */ /* 0x000e620000000a00 */
[--C-:B---3--:R-:W-:Y:S01]  /*2e60*/  FADD.FTZ R181, R120, -R20.reuse ;  /* 0x8000001478b57221 */ /* 0x108fe20000010000 */
[----:B------:R-:W-:Y:S01]  /*2e70*/  FADD.FTZ R183, R122, -R20 ;  /* 0x800000147ab77221 */ /* 0x000fe20000010000 */
[--C-:B------:R-:W-:Y:S01]  /*2e80*/  FADD.FTZ R20, R121, -R21.reuse ;  /* 0x8000001579147221 */ /* 0x100fe20000010000 */
[----:B------:R-:W-:Y:S01]  /*2e90*/  FADD.FTZ R120, R123, -R21 ;  /* 0x800000157b787221 */ /* 0x000fe20000010000 */
[--C-:B----4-:R-:W-:Y:S01]  /*2ea0*/  FADD.FTZ R21, R124, -R12.reuse ;  /* 0x8000000c7c157221 */ /* 0x110fe20000010000 */
[----:B------:R-:W-:Y:S01]  /*2eb0*/  FADD.FTZ R123, R126, -R12 ;  /* 0x8000000c7e7b7221 */ /* 0x000fe20000010000 */
[--C-:B------:R-:W-:Y:S01]  /*2ec0*/  FADD.FTZ R12, R125, -R13.reuse ;  /* 0x8000000d7d0c7221 */ /* 0x100fe20000010000 */
[----:B------:R-:W-:Y:S01]  /*2ed0*/  FADD.FTZ R124, R127, -R13 ;  /* 0x8000000d7f7c7221 */ /* 0x000fe20000010000 */
[----:B------:R-:W-:Y:S01]  /*2ee0*/  FMUL.FTZ R21, R212, R21 ;  /* 0x00000015d4157220 */ /* 0x000fe20000410000 */
[--C-:B--2---:R-:W-:Y:S01]  /*2ef0*/  FADD.FTZ R121, R128, -R154.reuse ;  /* 0x8000009a80797221 */ /* 0x104fe20000010000 */
[----:B------:R-:W-:Y:S01]  /*2f00*/  FMUL.FTZ R12, R215, R12 ;  /* 0x0000000cd70c7220 */ /* 0x000fe20000410000 */
[----:B------:R-:W-:Y:S01]  /*2f10*/  FADD.FTZ R126, R131, -R155 ;  /* 0x8000009b837e7221 */ /* 0x000fe20000010000 */
[--C-:B-----5:R-:W-:Y:S01]  /*2f20*/  FADD.FTZ R128, R133, -R157.reuse ;  /* 0x8000009d85807221 */ /* 0x120fe20000010000 */
[----:B------:R-:W-:Y:S01]  /*2f30*/  FADD.FTZ R125, R130, -R154 ;  /* 0x8000009a827d7221 */ /* 0x000fe20000010000 */
[----:B------:R-:W2:Y:S01]  /*2f40*/  MUFU.EX2 R13, R211 ;  /* 0x000000d3000d7308 */ /* 0x000ea20000000800 */
[----:B------:R-:W-:Y:S01]  /*2f50*/  FADD.FTZ R130, R135, -R157 ;  /* 0x8000009d87827221 */ /* 0x000fe20000010000 */
[--C-:B-1----:R-:W-:Y:S01]  /*2f60*/  FADD.FTZ R133, R136, -R158.reuse ;  /* 0x8000009e88857221 */ /* 0x102fe20000010000 */
[----:B------:R-:W-:Y:S01]  /*2f70*/  FADD.FTZ R131, R138, -R158 ;  /* 0x8000009e8a837221 */ /* 0x000fe20000010000 */
[----:B------:R-:W-:Y:S01]  /*2f80*/  F2FP.F16.F32.PACK_AB R158, R12, R21 ;  /* 0x000000150c9e723e */ /* 0x000fe200000000ff */
        /* <DEDUP_REMOVED lines=8> */
[----:B------:R-:W-:Y:S01]  /*3010*/  FADD.FTZ R122, R129, -R155 ;  /* 0x8000009b817a7221 */ /* 0x000fe20000010000 */
[--C-:B------:R-:W-:Y:S01]  /*3020*/  FADD.FTZ R127, R132, -R156.reuse ;  /* 0x8000009c847f7221 */ /* 0x100fe20000010000 */
[----:B------:R-:W-:Y:S01]  /*3030*/  FADD.FTZ R129, R134, -R156 ;  /* 0x8000009c86817221 */ /* 0x000fe20000010000 */
[----:B------:R-:W-:Y:S01]  /*3040*/  FADD.FTZ R132, R139, -R159 ;  /* 0x8000009f8b847221 */ /* 0x000fe20000010000 */
[----:B------:R-:W-:Y:S01]  /*3050*/  F2FP.F16.F32.PACK_AB R157, R20, R157 ;  /* 0x0000009d149d723e */ /* 0x000fe200000000ff */
[----:B------:R-:W-:Y:S01]  /*3060*/  FADD.FTZ R134, R141, -R7 ;  /* 0x800000078d867221 */ /* 0x000fe20000010000 */
[----:B------:R-:W-:Y:S01]  /*3070*/  FMUL.FTZ R6, R173, R6 ;  /* 0x00000006ad067220 */ /* 0x000fe20000410000 */
[----:B------:R-:W-:Y:S01]  /*3080*/  FMUL.FTZ R143, R176, R143 ;  /* 0x0000008fb08f7220 */ /* 0x000fe20000410000 */
[----:B------:R-:W-:-:S02]  /*3090*/  IMAD.U32 R20, RZ, RZ, UR5 ;  /* 0x00000005ff147e24 */ /* 0x000fc4000f8e00ff */
[----:B------:R-:W-:Y:S01]  /*30a0*/  FADD.FTZ R136, R137, -R159 ;  /* 0x8000009f89887221 */ /* 0x000fe20000010000 */
[----:B------:R-:W-:Y:S01]  /*30b0*/  FADD.FTZ R139, R148, -R174 ;  /* 0x800000ae948b7221 */ /* 0x000fe20000010000 */
[----:B------:R-:W-:Y:S01]  /*30c0*/  FADD.FTZ R141, R149, -R175 ;  /* 0x800000af958d7221 */ /* 0x000fe20000010000 */
[--C-:B------:R-:W-:Y:S01]  /*30d0*/  FADD.FTZ R137, R144, -R170.reuse ;  /* 0x800000aa90897221 */ /* 0x100fe20000010000 */
[----:B------:R-:W-:Y:S01]  /*30e0*/  FADD.FTZ R7, R146, -R170 ;  /* 0x800000aa92077221 */ /* 0x000fe20000010000 */
        /* <DEDUP_REMOVED lines=14> */
[----:B-1----:R-:W-:-:S02]  /*31d0*/  IMAD R11, R20, 0x2000, R5 ;  /* 0x00002000140b7824 */ /* 0x002fc400078e0205 */
        /* <DEDUP_REMOVED lines=10> */
[----:B--2---:R-:W-:Y:S01]  /*3280*/  FMUL.FTZ R138, R13, R138 ;  /* 0x0000008a0d8a7220 */ /* 0x004fe20000410000 */
[----:B------:R-:W-:Y:S01]  /*3290*/  FMUL.FTZ R139, R180, R139 ;  /* 0x0000008bb48b7220 */ /* 0x000fe20000410000 */
[----:B------:R-:W-:Y:S01]  /*32a0*/  FMUL.FTZ R146, R10, R141 ;  /* 0x0000008d0a927220 */ /* 0x000fe20000410000 */
        /* <DEDUP_REMOVED lines=11> */
[----:B------:R-:W-:-:S02]  /*3360*/  F2FP.F16.F32.PACK_AB R148, R136, R133 ;  /* 0x000000858894723e */ /* 0x000fc400000000ff */
[----:B------:R-:W-:Y:S01]  /*3370*/  F2FP.F16.F32.PACK_AB R149, R132, R131 ;  /* 0x000000838495723e */ /* 0x000fe200000000ff */
[----:B------:R1:W-:Y:S01]  /*3380*/  STSM.16.MT88.4 [R11+0x1f000], R152 ;  /* 0x01f000980b007844 */ /* 0x0003e20000004200 */
[----:B------:R-:W-:Y:S02]  /*3390*/  F2FP.F16.F32.PACK_AB R150, R134, R135 ;  /* 0x000000878696723e */ /* 0x000fe400000000ff */
        /* <DEDUP_REMOVED lines=11> */
[----:B------:R-:W-:-:S06]  /*3450*/  WARPGROUP.ARRIVE ;  /* 0x00000000000079c5 */ /* 0x000fcc0000000000 */
[----:B------:R-:W-:Y:S01]  /*3460*/  HGMMA.64x96x16.F32 R72, R120, gdesc[UR8].tnspB, R72, gsb0 ;  /* 0x4160000878487df0 */ /* 0x000fe20008000848 */
[----:B------:R-:W-:Y:S01]  /*3470*/  UIADD3 UR10, UR8, 0x40, URZ ;  /* 0x00000040080a7890 */ /* 0x000fe2000fffe03f */
[----:B------:R-:W-:Y:S01]  /*3480*/  UMOV UR11, 0x80000020 ;  /* 0x80000020000b7882 */ /* 0x000fe20000000000 */
[----:B------:R-:W-:Y:S02]  /*3490*/  WARPGROUP.DEPBAR.LE gsb0, 0x0 ;  /* 0x00008000000079c5 */ /* 0x000fe40000010000 */
[----:B------:R-:W-:Y:S02]  /*34a0*/  F2FP.F16.F32.PACK_AB R120, R213, R22 ;  /* 0x00000016d578723e */ /* 0x000fe400000000ff */
[----:B------:R-:W-:Y:S02]  /*34b0*/  F2FP.F16.F32.PACK_AB R121, R15, R14 ;  /* 0x0000000e0f79723e */ /* 0x000fe400000000ff */
[----:B------:R-:W-:Y:S02]  /*34c0*/  F2FP.F16.F32.PACK_AB R122, R165, R160 ;  /* 0x000000a0a57a723e */ /* 0x000fe400000000ff */
[----:B------:R-:W-:-:S04]  /*34d0*/  F2FP.F16.F32.PACK_AB R123, R163, R162 ;  /* 0x000000a2a37b723e */ /* 0x000fc800000000ff */
[----:B------:R-:W-:-:S06]  /*34e0*/  WARPGROUP.ARRIVE ;  /* 0x00000000000079c5 */ /* 0x000fcc0000000000 */
[----:B------:R-:W-:Y:S01]  /*34f0*/  HGMMA.64x96x16.F32 R72, R120, gdesc[UR8].tnspB, R72, gsb0 ;  /* 0x4160000878487df0 */ /* 0x000fe20008000848 */
[----:B------:R-:W-:Y:S01]  /*3500*/  UIADD3 UR10, UR8, 0x80, URZ ;  /* 0x00000080080a7890 */ /* 0x000fe2000fffe03f */
[----:B------:R-:W-:Y:S01]  /*3510*/  UMOV UR11, 0x80000020 ;  /* 0x80000020000b7882 */ /* 0x000fe20000000000 */
[----:B------:R-:W-:-:S03]  /*3520*/  ULEA UR8, UR5, UR9, 0xa ;  /* 0x0000000905087291 */ /* 0x000fc6000f8e503f */
[----:B------:R-:W-:Y:S02]  /*3530*/  UMOV UR9, 0x40000040 ;  /* 0x4000004000097882 */ /* 0x000fe40000000000 */
[----:B------:R-:W-:Y:S02]  /*3540*/  UMOV UR13, UR9 ;  /* 0x00000009000d7c82 */ /* 0x000fe40008000000 */
[----:B------:R-:W-:Y:S01]  /*3550*/  UMOV UR12, UR8 ;  /* 0x00000008000c7c82 */ /* 0x000fe20008000000 */
[----:B------:R-:W-:Y:S02]  /*3560*/  WARPGROUP.DEPBAR.LE gsb0, 0x0 ;  /* 0x00008000000079c5 */ /* 0x000fe40000010000 */
[----:B------:R-:W-:Y:S02]  /*3570*/  F2FP.F16.F32.PACK_AB R120, R161, R16 ;  /* 0x00000010a178723e */ /* 0x000fe400000000ff */
[----:B------:R-:W-:Y:S02]  /*3580*/  F2FP.F16.F32.PACK_AB R121, R167, R166 ;  /* 0x000000a6a779723e */ /* 0x000fe400000000ff */
[----:B------:R-:W-:-:S02]  /*3590*/  F2FP.F16.F32.PACK_AB R122, R177, R172 ;  /* 0x000000acb17a723e */ /* 0x000fc400000000ff */
[----:B------:R-:W-:Y:S02]  /*35a0*/  F2FP.F16.F32.PACK_AB R123, R176, R173 ;  /* 0x000000adb07b723e */ /* 0x000fe400000000ff */
[----:B------:R-:W-:Y:S02]  /*35b0*/  F2FP.F16.F32.PACK_AB R176, R9, R178 ;  /* 0x000000b209b0723e */ /* 0x000fe400000000ff */
[----:B------:R-:W-:Y:S01]  /*35c0*/  WARPGROUP.ARRIVE ;  /* 0x00000000000079c5 */ /* 0x000fe20000000000 */
[----:B------:R-:W-:Y:S02]  /*35d0*/  F2FP.F16.F32.PACK_AB R177, R13, R8 ;  /* 0x000000080db1723e */ /* 0x000fe400000000ff */
[----:B------:R-:W-:-:S03]  /*35e0*/  F2FP.F16.F32.PACK_AB R178, R10, R180 ;  /* 0x000000b40ab2723e */ /* 0x000fc600000000ff */
[----:B------:R-:W-:Y:S01]  /*35f0*/  HGMMA.64x96x16.F32 R72, R120, gdesc[UR8].tnspB, R72, gsb0 ;  /* 0x4160000878487df0 */ /* 0x000fe20008000848 */
[----:B------:R-:W-:Y:S01]  /*3600*/  R2UR UR10, R6 ;  /* 0x00000000060a72ca */ /* 0x000fe200000e0000 */
[----:B------:R-:W-:-:S12]  /*3610*/  UMOV UR11, 0xc0000010 ;  /* 0xc0000010000b7882 */ /* 0x000fd80000000000 */
[----:B------:R-:W-:-:S04]  /*3620*/  USHF.R.U32.HI UR10, URZ, 0x4, UR10 ;  /* 0x000000043f0a7899 */ /* 0x000fc8000801160a */
[----:B------:R-:W-:-:S04]  /*3630*/  ULOP3.LUT UR10, UR10, 0x3fff, URZ, 0xc0, !UPT ;  /* 0x00003fff0a0a7892 */ /* 0x000fc8000f8ec03f */
[----:B------:R-:W-:Y:S02]  /*3640*/  UIADD3 UR14, UR10, 0x200, URZ ;  /* 0x000002000a0e7890 */ /* 0x000fe4000fffe03f */
[----:B------:R-:W-:Y:S01]  /*3650*/  UIADD3 UR19, UR10, 0x400, URZ ;  /* 0x000004000a137890 */ /* 0x000fe2000fffe03f */
[----:B------:R-:W-:Y:S02]  /*3660*/  WARPGROUP.DEPBAR.LE gsb0, 0x0 ;  /* 0x00008000000079c5 */ /* 0x000fe40000010000 */
[----:B------:R-:W-:-:S06]  /*3670*/  WARPGROUP.ARRIVE ;  /* 0x00000000000079c5 */ /* 0x000fcc0000000000 */
[----:B------:R-:W-:Y:S03]  /*3680*/  HGMMA.64x96x16.F32 R72, R176, gdesc[UR20].tnspB, R72, gsb0 ;  /* 0x41600014b0487df0 */ /* 0x000fe60008000848 */
        /* <DEDUP_REMOVED lines=10> */
[----:B------:R-:W-:Y:S02]  /*3730*/  UIADD3 UR11, UR10, 0x420, URZ ;  /* 0x000004200a0b7890 */ /* 0x000fe4000fffe03f */
[----:B------:R-:W-:Y:S02]  /*3740*/  WARPGROUP.DEPBAR.LE gsb0, 0x0 ;  /* 0x00008000000079c5 */ /* 0x000fe40000010000 */
[----:B------:R-:W-:-:S06]  /*3750*/  WARPGROUP.ARRIVE ;  /* 0x00000000000079c5 */ /* 0x000fcc0000000000 */
[----:B------:R-:W-:Y:S01]  /*3760*/  HGMMA.64x16x16.F32 R128, gdesc[UR12].tnspB, RZ, !UPT, gsb0 ;  /* 0x402000000c8079f0 */ /* 0x000fe2000c0008ff */
[----:B------:R-:W-:Y:S01]  /*3770*/  UMOV UR12, UR8 ;  /* 0x00000008000c7c82 */ /* 0x000fe20008000000 */
[----:B------:R-:W-:Y:S01]  /*3780*/  UMOV UR13, UR9 ;  /* 0x00000009000d7c82 */ /* 0x000fe20008000000 */
        /* <DEDUP_REMOVED lines=121> */
[----:B------:R-:W-:Y:S02]  /*3f20*/  UIADD3 UR12, UR10, 0x2e0, URZ ;  /* 0x000002e00a0c7890 */ /* 0x000fe4000fffe03f */
[----:B------:R-:W-:-:S03]  /*3f30*/  UIADD3 UR13, UR10, 0x4e0, URZ ;  /* 0x000004e00a0d7890 */ /* 0x000fc6000fffe03f */
        /* <DEDUP_REMOVED lines=18> */
.L_x_1040:
[----:B------:R-:W-:Y:S01]  /*4060*/  UIADD3 UR8, UR6, 0x26840, URZ ;  /* 0x0002684006087890 */ /* 0x000fe2000fffe03f */
[C---:B------:R-:W-:Y:S01]  /*4070*/  VIADD R7, R2.reuse, 0x9 ;  /* 0x0000000902077836 */ /* 0x040fe20000000000 */
[----:B------:R-:W-:Y:S01]  /*4080*/  ULOP3.LUT UR10, UR7, 0x1000000, URZ, 0xfc, !UPT ;  /* 0x01000000070a7892 */ /* 0x000fe2000f8efc3f */
[----:B------:R-:W-:Y:S01]  /*4090*/  VIADD R6, R2, 0xc ;  /* 0x0000000c02067836 */ /* 0x000fe20000000000 */
[----:B------:R-:W-:Y:S02]  /*40a0*/  UPRMT UR8, URZ, 0x654, UR8 ;  /* 0x000006543f087896 */ /* 0x000fe40008000008 */
[----:B------:R-:W-:Y:S01]  /*40b0*/  UIMAD UR10, UR5, 0x300, UR10 ;  /* 0x00000300050a78a4 */ /* 0x000fe2000f8e020a */
[----:B------:R-:W-:Y:S01]  /*40c0*/  UMOV UR11, 0x80000020 ;  /* 0x80000020000b7882 */ /* 0x000fe20000000000 */
[----:B------:R-:W-:-:S05]  /*40d0*/  UMOV UR15, 0x80000020 ;  /* 0x80000020000f7882 */ /* 0x000fca0000000000 */
[----:B------:R-:W-:Y:S01]  /*40e0*/  SYNCS.ARRIVE.TRANS64.RED.A1T0 RZ, [UR8], RZ ;  /* 0x000000ffffff79a7 */ /* 0x000fe20008100408 */
[----:B------:R-:W-:Y:S01]  /*40f0*/  WARPGROUP.ARRIVE ;  /* 0x00000000000079c5 */ /* 0x000fe20000000000 */
[----:B------:R-:W-:-:S09]  /*4100*/  UIADD3 UR8, UR10, 0x40, URZ ;  /* 0x000000400a087890 */ /* 0x000fd2000fffe03f */
[----:B------:R-:W-:Y:S01]  /*4110*/  HGMMA.64x96x16.F32 R24, R156, gdesc[UR8].tnspB, R24, gsb0 ;  /* 0x416000089c187df0 */ /* 0x000fe20008000818 */
[----:B------:R-:W-:Y:S01]  /*4120*/  UMOV UR11, 0x80000020 ;  /* 0x80000020000b7882 */ /* 0x000fe20000000000 */
        /* <DEDUP_REMOVED lines=31> */
.L_x_1041:
        /* <DEDUP_REMOVED lines=62> */
.L_x_1023:
[----:B------:R-:W-:Y:S05]  /*4700*/  @P0 BRA `(.L_x_1043) ;  /* 0x0000000c00980947 */ /* 0x000fea0003800000 */
[----:B------:R-:W2:Y:S01]  /*4710*/  S2UR UR4, SR_CgaCtaId ;  /* 0x00000000000479c3 */ /* 0x000ea20000008800 */
[----:B------:R-:W-:Y:S02]  /*4720*/  UMOV UR37, 0x400 ;  /* 0x0000040000257882 */ /* 0x000fe40000000000 */
[----:B--2---:R-:W-:-:S06]  /*4730*/  ULEA UR37, UR4, UR37, 0x18 ;  /* 0x0000002504257291 */ /* 0x004fcc000f8ec03f */
[----:B------:R-:W-:-:S05]  /*4740*/  IMAD.U32 R16, RZ, RZ, UR37 ;  /* 0x00000025ff107e24 */ /* 0x000fca000f8e00ff */
        /* <DEDUP_REMOVED lines=18> */
.L_x_1044:
[----:B------:R-:W-:-:S06]  /*4870*/  UIADD3 UR4, UR37, 0x6000, URZ ;  /* 0x0000600025047890 */ /* 0x000fcc000fffe03f */
        /* <DEDUP_REMOVED lines=19> */
.L_x_1045:
        /* <DEDUP_REMOVED lines=18> */
.L_x_1046:
        /* <DEDUP_REMOVED lines=18> */
.L_x_1047:
        /* <DEDUP_REMOVED lines=16> */
[----:B--2---:R-:W-:Y:S01]  /*4cf0*/  VIADD R0, R0, 0xffffff80 ;  /* 0xffffff8000007836 */ /* 0x004fe20000000000 */
[----:B------:R-:W-:Y:S02]  /*4d00*/  F2FP.F16.F32.PACK_AB R97, R99, R98 ;  /* 0x000000626361723e */ /* 0x000fe400000000ff */
[----:B------:R-:W-:-:S02]  /*4d10*/  F2FP.F16.F32.PACK_AB R104, R105, R104 ;  /* 0x000000686968723e */ /* 0x000fc400000000ff */
[----:B------:R-:W-:Y:S02]  /*4d20*/  SHF.R.S32.HI R3, RZ, 0x1f, R0 ;  /* 0x0000001fff037819 */ /* 0x000fe40000011400 */
[----:B------:R-:W-:Y:S02]  /*4d30*/  F2FP.F16.F32.PACK_AB R98, R101, R100 ;  /* 0x000000646562723e */ /* 0x000fe400000000ff */
[CC--:B------:R-:W-:Y:S02]  /*4d40*/  LEA.HI R2, R3.reuse, R0.reuse, RZ, 0x4 ;  /* 0x0000000003027211 */ /* 0x0c0fe400078f20ff */
[----:B------:R-:W-:Y:S02]  /*4d50*/  LEA.HI R3, R3, R0, RZ, 0x5 ;  /* 0x0000000003037211 */ /* 0x000fe400078f28ff */
[----:B------:R-:W-:Y:S02]  /*4d60*/  LOP3.LUT R5, R2, 0xfffffff0, RZ, 0xc0, !PT ;  /* 0xfffffff002057812 */ /* 0x000fe400078ec0ff */
[----:B------:R-:W-:-:S02]  /*4d70*/  SHF.R.S32.HI R9, RZ, 0x5, R3 ;  /* 0x00000005ff097819 */ /* 0x000fc40000011403 */
[----:B------:R-:W-:Y:S01]  /*4d80*/  F2FP.F16.F32.PACK_AB R99, R103, R102 ;  /* 0x000000666763723e */ /* 0x000fe200000000ff */
[----:B------:R-:W-:Y:S01]  /*4d90*/  IMAD.IADD R5, R0, 0x1, -R5 ;  /* 0x0000000100057824 */ /* 0x000fe200078e0a05 */
[----:B------:R-:W-:Y:S02]  /*4da0*/  SHF.R.S32.HI R0, RZ, 0x4, R2 ;  /* 0x00000004ff007819 */ /* 0x000fe40000011402 */
[----:B------:R-:W-:Y:S02]  /*4db0*/  F2FP.F16.F32.PACK_AB R105, R107, R106 ;  /* 0x0000006a6b69723e */ /* 0x000fe400000000ff */
[----:B-1----:R-:W-:Y:S01]  /*4dc0*/  LEA.HI R4, R5, R5, RZ, 0x1 ;  /* 0x0000000505047211 */ /* 0x002fe200078f08ff */
[----:B------:R-:W-:Y:S01]  /*4dd0*/  IMAD.SHL.U32 R0, R0, 0x8, RZ ;  /* 0x0000000800007824 */ /* 0x000fe200078e00ff */
[----:B------:R-:W-:Y:S02]  /*4de0*/  SHF.R.S32.HI R8, RZ, 0x1f, R5 ;  /* 0x0000001fff087819 */ /* 0x000fe40000011405 */
[----:B------:R-:W-:-:S02]  /*4df0*/  SHF.R.S32.HI R6, RZ, 0x1, R4 ;  /* 0x00000001ff067819 */ /* 0x000fc40000011404 */
[----:B------:R-:W-:Y:S02]  /*4e00*/  SHF.R.S32.HI R7, RZ, 0x1f, R4 ;  /* 0x0000001fff077819 */ /* 0x000fe40000011404 */
[----:B------:R-:W-:Y:S02]  /*4e10*/  LEA.HI R8, R8, R5, RZ, 0x3 ;  /* 0x0000000508087211 */ /* 0x000fe400078f18ff */
[----:B------:R-:W-:Y:S02]  /*4e20*/  LEA.HI R7, R7, R6, RZ, 0x2 ;  /* 0x0000000607077211 */ /* 0x000fe400078f10ff */
[----:B------:R-:W-:Y:S01]  /*4e30*/  LOP3.LUT R4, R4, 0x3fffffe, RZ, 0xc0, !PT ;  /* 0x03fffffe04047812 */ /* 0x000fe200078ec0ff */
[----:B------:R-:W-:Y:S01]  /*4e40*/  IMAD.SHL.U32 R8, R8, 0x20, RZ ;  /* 0x0000002008087824 */ /* 0x000fe200078e00ff */
[----:B------:R-:W-:Y:S02]  /*4e50*/  LOP3.LUT R7, R7, 0xfffffffc, RZ, 0xc0, !PT ;  /* 0xfffffffc07077812 */ /* 0x000fe400078ec0ff */
[----:B------:R-:W-:Y:S01]  /*4e60*/  F2FP.F16.F32.PACK_AB R112, R113, R112 ;  /* 0x000000707170723e */ /* 0x000fe200000000ff */
[----:B------:R-:W-:Y:S01]  /*4e70*/  IMAD.IADD R4, R5, 0x1, -R4 ;  /* 0x0000000105047824 */ /* 0x000fe200078e0a04 */
[----:B------:R-:W-:Y:S01]  /*4e80*/  LOP3.LUT R8, R8, 0x7fffff00, RZ, 0xc0, !PT ;  /* 0x7fffff0008087812 */ /* 0x000fe200078ec0ff */
[----:B------:R-:W-:Y:S01]  /*4e90*/  IMAD.IADD R7, R6, 0x1, -R7 ;  /* 0x0000000106077824 */ /* 0x000fe200078e0a07 */
[----:B------:R-:W-:-:S02]  /*4ea0*/  F2FP.F16.F32.PACK_AB R106, R109, R108 ;  /* 0x0000006c6d6a723e */ /* 0x000fc400000000ff */
[----:B------:R-:W-:Y:S01]  /*4eb0*/  F2FP.F16.F32.PACK_AB R107, R111, R110 ;  /* 0x0000006e6f6b723e */ /* 0x000fe200000000ff */
[C---:B------:R-:W-:Y:S01]  /*4ec0*/  IMAD.SHL.U32 R2, R7.reuse, 0x40, RZ ;  /* 0x0000004007027824 */ /* 0x040fe200078e00ff */
[----:B------:R-:W-:Y:S01]  /*4ed0*/  LOP3.LUT P0, RZ, R7, 0x2, RZ, 0xc0, !PT ;  /* 0x0000000207ff7812 */ /* 0x000fe2000780c0ff */
[----:B------:R-:W-:Y:S01]  /*4ee0*/  IMAD R5, R9, 0x200, R8 ;  /* 0x0000020009057824 */ /* 0x000fe200078e0208 */
[----:B------:R-:W-:Y:S02]  /*4ef0*/  F2FP.F16.F32.PACK_AB R113, R115, R114 ;  /* 0x000000727371723e */ /* 0x000fe400000000ff */
[----:B------:R-:W-:Y:S01]  /*4f00*/  LOP3.LUT R3, R2, 0xc0, RZ, 0xc0, !PT ;  /* 0x000000c002037812 */ /* 0x000fe200078ec0ff */
[----:B------:R-:W-:Y:S01]  /*4f10*/  IMAD R5, R4, 0x20, R5 ;  /* 0x0000002004057824 */ /* 0x000fe200078e0205 */
[----:B------:R-:W-:Y:S01]  /*4f20*/  F2FP.F16.F32.PACK_AB R24, R25, R24 ;  /* 0x000000181918723e */ /* 0x000fe200000000ff */
[----:B------:R-:W-:Y:S01]  /*4f30*/  IMAD.MOV.U32 R2, RZ, RZ, 0x20 ;  /* 0x00000020ff027424 */ /* 0x000fe200078e00ff */
[----:B------:R-:W-:-:S02]  /*4f40*/  LOP3.LUT R0, R3, 0x8, R0, 0xf8, !PT ;  /* 0x0000000803007812 */ /* 0x000fc400078ef800 */
[----:B------:R-:W-:Y:S02]  /*4f50*/  SHF.R.U32.HI R3, RZ, 0x3, R3 ;  /* 0x00000003ff037819 */ /* 0x000fe40000011603 */
[----:B------:R-:W-:Y:S02]  /*4f60*/  F2FP.F16.F32.PACK_AB R114, R117, R116 ;  /* 0x000000747572723e */ /* 0x000fe400000000ff */
[----:B------:R-:W-:Y:S02]  /*4f70*/  LOP3.LUT R0, R0, R3, RZ, 0x3c, !PT ;  /* 0x0000000300007212 */ /* 0x000fe400078e3cff */
[----:B------:R-:W-:Y:S02]  /*4f80*/  SEL R3, R2, 0xffffffe0, !P0 ;  /* 0xffffffe002037807 */ /* 0x000fe40004000000 */
[----:B------:R-:W-:Y:S01]  /*4f90*/  F2FP.F16.F32.PACK_AB R115, R119, R118 ;  /* 0x000000767773723e */ /* 0x000fe200000000ff */
[----:B------:R-:W-:Y:S01]  /*4fa0*/  IMAD.IADD R0, R5, 0x1, R0 ;  /* 0x0000000105007824 */ /* 0x000fe200078e0200 */
[----:B------:R-:W-:-:S02]  /*4fb0*/  F2FP.F16.F32.PACK_AB R25, R27, R26 ;  /* 0x0000001a1b19723e */ /* 0x000fc400000000ff */
[----:B------:R-:W-:Y:S02]  /*4fc0*/  F2FP.F16.F32.PACK_AB R32, R33, R32 ;  /* 0x000000202120723e */ /* 0x000fe400000000ff */
[----:B------:R-:W-:Y:S02]  /*4fd0*/  LEA R0, R0, UR37, 0x1 ;  /* 0x0000002500007c11 */ /* 0x000fe4000f8e08ff */
[----:B------:R-:W-:Y:S02]  /*4fe0*/  F2FP.F16.F32.PACK_AB R26, R29, R28 ;  /* 0x0000001c1d1a723e */ /* 0x000fe400000000ff */
[----:B------:R-:W-:Y:S01]  /*4ff0*/  IADD3 R2, R3, 0x6000, R0 ;  /* 0x0000600003027810 */ /* 0x000fe20007ffe000 */
[----:B------:R-:W-:Y:S01]  /*5000*/  STSM.16.M88.4 [R0+0x6000], R72 ;  /* 0x0060004800007844 */ /* 0x000fe20000000200 */
[----:B------:R-:W-:Y:S02]  /*5010*/  F2FP.F16.F32.PACK_AB R27, R31, R30 ;  /* 0x0000001e1f1b723e */ /* 0x000fe400000000ff */
[----:B------:R-:W-:Y:S01]  /*5020*/  F2FP.F16.F32.PACK_AB R33, R35, R34 ;  /* 0x000000222321723e */ /* 0x000fe200000000ff */
[----:B------:R-:W1:Y:S01]  /*5030*/  SHFL.IDX PT, R3, R9, RZ, 0x1f ;  /* 0x00001fff09037589 */ /* 0x000e6200000e0000 */
[----:B------:R-:W-:-:S02]  /*5040*/  F2FP.F16.F32.PACK_AB R40, R41, R40 ;  /* 0x000000282928723e */ /* 0x000fc400000000ff */
[----:B------:R-:W-:Y:S01]  /*5050*/  F2FP.F16.F32.PACK_AB R34, R37, R36 ;  /* 0x000000242522723e */ /* 0x000fe200000000ff */
[----:B------:R2:W-:Y:S01]  /*5060*/  STSM.16.M88.4 [R2], R80 ;  /* 0x0000005002007844 */ /* 0x0005e20000000200 */
[----:B------:R-:W-:Y:S02]  /*5070*/  F2FP.F16.F32.PACK_AB R35, R39, R38 ;  /* 0x000000262723723e */ /* 0x000fe400000000ff */
[----:B------:R-:W-:Y:S01]  /*5080*/  F2FP.F16.F32.PACK_AB R41, R43, R42 ;  /* 0x0000002a2b29723e */ /* 0x000fe200000000ff */
[----:B------:R2:W-:Y:S01]  /*5090*/  STSM.16.M88.4 [R0+0x8000], R88 ;  /* 0x0080005800007844 */ /* 0x0005e20000000200 */
[----:B------:R-:W-:Y:S02]  /*50a0*/  F2FP.F16.F32.PACK_AB R48, R49, R48 ;  /* 0x000000303130723e */ /* 0x000fe400000000ff */
[----:B------:R-:W-:Y:S01]  /*50b0*/  F2FP.F16.F32.PACK_AB R42, R45, R44 ;  /* 0x0000002c2d2a723e */ /* 0x000fe200000000ff */
[----:B------:R2:W-:Y:S01]  /*50c0*/  STSM.16.M88.4 [R2+0x2000], R96 ;  /* 0x0020006002007844 */ /* 0x0005e20000000200 */
[----:B------:R-:W-:-:S02]  /*50d0*/  F2FP.F16.F32.PACK_AB R43, R47, R46 ;  /* 0x0000002e2f2b723e */ /* 0x000fc400000000ff */
[----:B------:R-:W-:Y:S01]  /*50e0*/  F2FP.F16.F32.PACK_AB R49, R51, R50 ;  /* 0x000000323331723e */ /* 0x000fe200000000ff */
[----:B------:R2:W-:Y:S01]  /*50f0*/  STSM.16.M88.4 [R0+0xa000], R104 ;  /* 0x00a0006800007844 */ /* 0x0005e20000000200 */
[----:B------:R-:W-:Y:S02]  /*5100*/  F2FP.F16.F32.PACK_AB R56, R57, R56 ;  /* 0x000000383938723e */ /* 0x000fe400000000ff */
[----:B------:R-:W-:Y:S01]  /*5110*/  F2FP.F16.F32.PACK_AB R50, R53, R52 ;  /* 0x000000343532723e */ /* 0x000fe200000000ff */
[----:B------:R2:W-:Y:S01]  /*5120*/  STSM.16.M88.4 [R2+0x4000], R112 ;  /* 0x0040007002007844 */ /* 0x0005e20000000200 */
[----:B------:R-:W-:Y:S02]  /*5130*/  F2FP.F16.F32.PACK_AB R51, R55, R54 ;  /* 0x000000363733723e */ /* 0x000fe400000000ff */
[----:B------:R-:W-:Y:S01]  /*5140*/  F2FP.F16.F32.PACK_AB R57, R59, R58 ;  /* 0x0000003a3b39723e */ /* 0x000fe200000000ff */
[----:B------:R2:W-:Y:S01]  /*5150*/  STSM.16.M88.4 [R0], R24 ;  /* 0x0000001800007844 */ /* 0x0005e20000000200 */
[----:B------:R-:W-:-:S02]  /*5160*/  F2FP.F16.F32.PACK_AB R64, R65, R64 ;  /* 0x000000404140723e */ /* 0x000fc400000000ff */
[----:B------:R-:W-:Y:S01]  /*5170*/  F2FP.F16.F32.PACK_AB R58, R61, R60 ;  /* 0x0000003c3d3a723e */ /* 0x000fe200000000ff */
[----:B------:R2:W-:Y:S01]  /*5180*/  STSM.16.M88.4 [R2+-0x6000], R32 ;  /* 0xffa0002002007844 */ /* 0x0005e20000000200 */
[----:B------:R-:W-:Y:S02]  /*5190*/  F2FP.F16.F32.PACK_AB R59, R63, R62 ;  /* 0x0000003e3f3b723e */ /* 0x000fe400000000ff */
[----:B------:R-:W-:Y:S01]  /*51a0*/  F2FP.F16.F32.PACK_AB R65, R67, R66 ;  /* 0x000000424341723e */ /* 0x000fe200000000ff */
[----:B------:R2:W-:Y:S01]  /*51b0*/  STSM.16.M88.4 [R0+0x2000], R40 ;  /* 0x0020002800007844 */ /* 0x0005e20000000200 */
[----:B------:R-:W-:Y:S02]  /*51c0*/  F2FP.F16.F32.PACK_AB R66, R69, R68 ;  /* 0x000000444542723e */ /* 0x000fe400000000ff */
[----:B------:R-:W-:Y:S01]  /*51d0*/  F2FP.F16.F32.PACK_AB R67, R71, R70 ;  /* 0x000000464743723e */ /* 0x000fe200000000ff */
[----:B------:R2:W-:Y:S01]  /*51e0*/  STSM.16.M88.4 [R2+-0x4000], R48 ;  /* 0xffc0003002007844 */ /* 0x0005e20000000200 */
[----:B-1----:R-:W-:-:S03]  /*51f0*/  ISETP.NE.AND P0, PT, R3, 0x7, PT ;  /* 0x000000070300780c */ /* 0x002fc60003f05270 */
[----:B------:R2:W-:Y:S04]  /*5200*/  STSM.16.M88.4 [R0+0x4000], R56 ;  /* 0x0040003800007844 */ /* 0x0005e80000000200 */
[----:B------:R2:W-:Y:S01]  /*5210*/  STSM.16.M88.4 [R2+-0x2000], R64 ;  /* 0xffe0004002007844 */ /* 0x0005e20000000200 */
        /* <DEDUP_REMOVED lines=12> */
[----:B------:R-:W-:Y:S01]  /*52e0*/  ULDC.64 UR6, c[0x0][0x198] ;  /* 0x0000660000067ab9 */ /* 0x000fe20000000a00 */
[----:B------:R-:W-:Y:S02]  /*52f0*/  UIADD3 UR8, UR37, 0x6000, URZ ;  /* 0x0000600025087890 */ /* 0x000fe4000fffe03f */
[----:B------:R-:W-:Y:S02]  /*5300*/  UIADD3 UR4, UP0, UR6, 0x770, URZ ;  /* 0x0000077006047890 */ /* 0x000fe4000ff1e03f */
[----:B------:R-:W-:Y:S02]  /*5310*/  UIADD3 UR40, UR37, 0x8000, URZ ;  /* 0x0000800025287890 */ /* 0x000fe4000fffe03f */
[----:B------:R-:W3:Y:S01]  /*5320*/  S2UR UR11, SR_CTAID.Y ;  /* 0x00000000000b79c3 */ /* 0x000ee20000002600 */
[----:B------:R-:W-:Y:S02]  /*5330*/  UIADD3.X UR5, URZ, UR7, URZ, UP0, !UPT ;  /* 0x000000073f057290 */ /* 0x000fe400087fe43f */
[----:B------:R-:W-:-:S02]  /*5340*/  UIADD3 UR6, UP0, UR6, 0x670, URZ ;  /* 0x0000067006067890 */ /* 0x000fc4000ff1e03f */
[----:B------:R-:W-:Y:S02]  /*5350*/  UIADD3 UR32, UR37, 0xa000, URZ ;  /* 0x0000a00025207890 */ /* 0x000fe4000fffe03f */
[----:B------:R-:W-:Y:S01]  /*5360*/  UIADD3.X UR7, URZ, UR7, URZ, UP0, !UPT ;  /* 0x000000073f077290 */ /* 0x000fe200087fe43f */
[----:B------:R-:W4:Y:S01]  /*5370*/  S2UR UR12, SR_CTAID.Z ;  /* 0x00000000000c79c3 */ /* 0x000f220000002700 */
[----:B------:R-:W-:Y:S02]  /*5380*/  UIADD3 UR24, UR37, 0x2000, URZ ;  /* 0x0000200025187890 */ /* 0x000fe4000fffe03f */
[----:B------:R-:W-:Y:S01]  /*5390*/  UIADD3 UR16, UR37, 0x4000, URZ ;  /* 0x0000400025107890 */ /* 0x000fe2000fffe03f */
[----:B------:R-:W-:Y:S01]  /*53a0*/  UMOV UR9, URZ ;  /* 0x0000003f00097c82 */ /* 0x000fe20008000000 */
[----:B------:R-:W-:Y:S01]  /*53b0*/  UMOV UR41, 0x20 ;  /* 0x0000002000297882 */ /* 0x000fe20000000000 */
[----:B------:R-:W-:Y:S01]  /*53c0*/  UMOV UR33, 0x40 ;  /* 0x0000004000217882 */ /* 0x000fe20000000000 */
[----:B-1----:R-:W-:Y:S01]  /*53d0*/  USHF.L.U32 UR10, UR10, 0x7, URZ ;  /* 0x000000070a0a7899 */ /* 0x002fe2000800063f */
[----:B------:R-:W-:Y:S01]  /*53e0*/  UMOV UR25, 0x20 ;  /* 0x0000002000197882 */ /* 0x000fe20000000000 */
[----:B------:R-:W-:-:S05]  /*53f0*/  UMOV UR17, 0x40 ;  /* 0x0000004000117882 */ /* 0x000fca0000000000 */
[----:B------:R-:W-:Y:S01]  /*5400*/  UMOV UR42, UR10 ;  /* 0x0000000a002a7c82 */ /* 0x000fe20008000000 */
[----:B---3--:R-:W-:Y:S01]  /*5410*/  UMOV UR43, UR11 ;  /* 0x0000000b002b7c82 */ /* 0x008fe20008000000 */
[----:B------:R-:W-:Y:S01]  /*5420*/  UMOV UR35, UR11 ;  /* 0x0000000b00237c82 */ /* 0x000fe20008000000 */
[----:B------:R-:W-:Y:S01]  /*5430*/  UMOV UR34, UR10 ;  /* 0x0000000a00227c82 */ /* 0x000fe20008000000 */
[----:B------:R-:W-:Y:S01]  /*5440*/  UMOV UR27, UR11 ;  /* 0x0000000b001b7c82 */ /* 0x000fe20008000000 */
[----:B------:R-:W-:Y:S01]  /*5450*/  UMOV UR26, UR10 ;  /* 0x0000000a001a7c82 */ /* 0x000fe20008000000 */
[----:B------:R-:W-:Y:S01]  /*5460*/  UMOV UR19, UR11 ;  /* 0x0000000b00137c82 */ /* 0x000fe20008000000 */
[----:B------:R-:W-:Y:S01]  /*5470*/  UMOV UR18, UR10 ;  /* 0x0000000a00127c82 */ /* 0x000fe20008000000 */
[----:B----4-:R-:W-:Y:S01]  /*5480*/  UMOV UR44, UR12 ;  /* 0x0000000c002c7c82 */ /* 0x010fe20008000000 */
[----:B------:R1:W-:Y:S01]  /*5490*/  UTMASTG.4D [UR8], [UR4] ;  /* 0x00000008040073b5 */ /* 0x0003e20008018000 */
[----:B------:R-:W-:Y:S01]  /*54a0*/  UMOV UR36, UR12 ;  /* 0x0000000c00247c82 */ /* 0x000fe20008000000 */
        /* <DEDUP_REMOVED lines=8> */
[----:B---3--:R0:W-:Y:S02]  /*5530*/  UTMACMDFLUSH ;  /* 0x00000000000079b7 */ /* 0x0081e40000000000 */
.L_x_1049:
[----:B------:R-:W-:Y:S05]  /*5540*/  BSYNC B0 ;  /* 0x0000000000007941 */ /* 0x000fea0003800000 */
.L_x_1048:
[----:B------:R-:W-:-:S04]  /*5550*/  DEPBAR.LE SB0, 0x0 ;  /* 0x000080000000791a */ /* 0x000fc80000000000 */
[----:B------:R-:W-:Y:S05]  /*5560*/  EXIT ;  /* 0x000000000000794d */ /* 0x000fea0003800000 */
.L_x_1043:
[----:B------:R-:W2:Y:S01]  /*5570*/  S2R R0, SR_TID.X ;  /* 0x0000000000007919 */ /* 0x000ea20000002100 */
[----:B------:R-:W3:Y:S01]  /*5580*/  S2UR UR12, SR_CTAID.Y ;  /* 0x00000000000c79c3 */ /* 0x000ee20000002600 */
[----:B------:R-:W-:Y:S01]  /*5590*/  ULDC.64 UR4, c[0x0][0x208] ;  /* 0x0000820000047ab9 */ /* 0x000fe20000000a00 */
[----:B------:R-:W-:Y:S01]  /*55a0*/  BSSY B0, `(.L_x_1050) ;  /* 0x000003b000007945 */ /* 0x000fe20003800000 */
[----:B------:R-:W4:Y:S05]  /*55b0*/  S2R R19, SR_CTAID.X ;  /* 0x0000000000137919 */ /* 0x000f2a0000002500 */
[----:B-1----:R-:W1:Y:S08]  /*55c0*/  LDC.64 R4, c[0x0][0x820] ;  /* 0x00020800ff047b82 */ /* 0x002e700000000a00 */
[----:B------:R-:W5:Y:S08]  /*55d0*/  LDC R12, c[0x0][0x808] ;  /* 0x00020200ff0c7b82 */ /* 0x000f700000000800 */
[----:B------:R-:W4:Y:S01]  /*55e0*/  LDC.64 R10, c[0x0][0x850] ;  /* 0x00021400ff0a7b82 */ /* 0x000f220000000a00 */
[----:B---3--:R-:W-:Y:S01]  /*55f0*/  USHF.R.S32.HI UR7, URZ, 0x1f, UR12 ;  /* 0x0000001f3f077899 */ /* 0x008fe2000801140c */
[----:B--2---:R-:W-:-:S06]  /*5600*/  VIADD R3, R0, 0xffffff80 ;  /* 0xffffff8000037836 */ /* 0x004fcc0000000000 */
[----:B------:R-:W2:Y:S01]  /*5610*/  S2UR UR9, SR_CTAID.Z ;  /* 0x00000000000979c3 */ /* 0x000ea20000002700 */
[----:B------:R-:W-:-:S04]  /*5620*/  SHF.R.S32.HI R2, RZ, 0x1f, R3 ;  /* 0x0000001fff027819 */ /* 0x000fc80000011403 */
[----:B------:R-:W-:-:S03]  /*5630*/  LEA.HI R2, R2, R3, RZ, 0x2 ;  /* 0x0000000302027211 */ /* 0x000fc600078f10ff */
[----:B------:R-:W3:Y:S01]  /*5640*/  LDC.64 R16, c[0x0][0x828] ;  /* 0x00020a00ff107b82 */ /* 0x000ee20000000a00 */
[----:B------:R-:W-:Y:S02]  /*5650*/  LOP3.LUT R0, R2, 0x1ffffffc, RZ, 0xc0, !PT ;  /* 0x1ffffffc02007812 */ /* 0x000fe400078ec0ff */
[----:B------:R-:W-:-:S03]  /*5660*/  SHF.R.S32.HI R2, RZ, 0x2, R2 ;  /* 0x00000002ff027819 */ /* 0x000fc60000011402 */
[----:B------:R-:W-:Y:S02]  /*5670*/  IMAD.IADD R0, R3, 0x1, -R0 ;  /* 0x0000000103007824 */ /* 0x000fe400078e0a00 */
[----:B------:R-:W3:Y:S01]  /*5680*/  LDC.64 R14, c[0x0][0x858] ;  /* 0x00021600ff0e7b82 */ /* 0x000ee20000000a00 */
[----:B------:R-:W-:Y:S01]  /*5690*/  SHF.R.S32.HI R3, RZ, 0x1f, R2 ;  /* 0x0000001fff037819 */ /* 0x000fe20000011402 */
[----:B------:R-:W-:Y:S02]  /*56a0*/  IMAD.SHL.U32 R8, R0, 0x8, RZ ;  /* 0x0000000800087824 */ /* 0x000fe400078e00ff */
[----:B-1----:R-:W-:Y:S01]  /*56b0*/  IMAD R0, R4, UR7, RZ ;  /* 0x0000000704007c24 */ /* 0x002fe2000f8e02ff */
[----:B--2---:R-:W-:Y:S01]  /*56c0*/  USHF.R.S32.HI UR6, URZ, 0x1f, UR9 ;  /* 0x0000001f3f067899 */ /* 0x004fe20008011409 */
[----:B------:R-:W-:Y:S01]  /*56d0*/  VIADD R18, R8, 0x40 ;  /* 0x0000004008127836 */ /* 0x000fe20000000000 */
[----:B------:R-:W-:Y:S01]  /*56e0*/  SHF.R.S32.HI R9, RZ, 0x1f, R8 ;  /* 0x0000001fff097819 */ /* 0x000fe20000011408 */
[----:B------:R-:W-:-:S02]  /*56f0*/  IMAD R5, R5, UR12, R0 ;  /* 0x0000000c05057c24 */ /* 0x000fc4000f8e0200 */
[----:B----4-:R-:W-:Y:S02]  /*5700*/  IMAD R0, R10, UR7, RZ ;  /* 0x000000070a007c24 */ /* 0x010fe4000f8e02ff */
[----:B------:R-:W-:-:S04]  /*5710*/  IMAD.WIDE.U32 R6, R4, UR12, R8 ;  /* 0x0000000c04067c25 */ /* 0x000fc8000f8e0008 */
[----:B------:R-:W-:Y:S02]  /*5720*/  IMAD.IADD R7, R7, 0x1, R5 ;  /* 0x0000000107077824 */ /* 0x000fe400078e0205 */
[----:B------:R-:W-:-:S04]  /*5730*/  IMAD.WIDE R4, R19, 0x80, R2 ;  /* 0x0000008013047825 */ /* 0x000fc800078e0202 */
[----:B-----5:R-:W-:Y:S02]  /*5740*/  IMAD R3, R19, -0x80, R12 ;  /* 0xffffff8013037824 */ /* 0x020fe400078e020c */
[----:B------:R-:W-:Y:S02]  /*5750*/  IMAD R13, R11, UR12, R0 ;  /* 0x0000000c0b0d7c24 */ /* 0x000fe4000f8e0200 */
[----:B------:R-:W-:Y:S01]  /*5760*/  IMAD.WIDE.U32 R10, R10, UR12, R8 ;  /* 0x0000000c0a0a7c25 */ /* 0x000fe2000f8e0008 */
[----:B------:R-:W-:-:S03]  /*5770*/  ISETP.GE.AND P1, PT, R2, R3, PT ;  /* 0x000000030200720c */ /* 0x000fc60003f26270 */
[----:B------:R-:W-:Y:S02]  /*5780*/  VIADD R0, R2, 0x40 ;  /* 0x0000004002007836 */ /* 0x000fe40000000000 */
[----:B---3--:R-:W-:Y:S02]  /*5790*/  IMAD R12, R16, UR6, RZ ;  /* 0x00000006100c7c24 */ /* 0x008fe4000f8e02ff */
[----:B------:R-:W-:Y:S01]  /*57a0*/  IMAD R2, R14, UR6, RZ ;  /* 0x000000060e027c24 */ /* 0x000fe2000f8e02ff */
[----:B------:R-:W-:Y:S01]  /*57b0*/  ISETP.GE.AND P0, PT, R0, R3, PT ;  /* 0x000000030000720c */ /* 0x000fe20003f06270 */
[----:B------:R-:W-:Y:S02]  /*57c0*/  IMAD.IADD R11, R11, 0x1, R13 ;  /* 0x000000010b0b7824 */ /* 0x000fe400078e020d */
[----:B------:R-:W-:Y:S02]  /*57d0*/  IMAD R17, R17, UR9, R12 ;  /* 0x0000000911117c24 */ /* 0x000fe4000f8e020c */
[----:B------:R-:W-:-:S02]  /*57e0*/  IMAD R15, R15, UR9, R2 ;  /* 0x000000090f0f7c24 */ /* 0x000fc4000f8e0202 */
[----:B------:R-:W-:-:S04]  /*57f0*/  IMAD.WIDE.U32 R12, R14, UR9, R10 ;  /* 0x000000090e0c7c25 */ /* 0x000fc8000f8e000a */
[----:B------:R-:W-:-:S04]  /*5800*/  IMAD.WIDE.U32 R2, R16, UR9, R6 ;  /* 0x0000000910027c25 */ /* 0x000fc8000f8e0006 */
[----:B------:R-:W-:Y:S02]  /*5810*/  VIADD R16, R8, 0x20 ;  /* 0x0000002008107836 */ /* 0x000fe40000000000 */
[----:B------:R-:W-:Y:S02]  /*5820*/  IMAD.IADD R15, R13, 0x1, R15 ;  /* 0x000000010d0f7824 */ /* 0x000fe400078e020f */
[----:B------:R-:W-:Y:S01]  /*5830*/  IMAD.IADD R11, R3, 0x1, R17 ;  /* 0x00000001030b7824 */ /* 0x000fe200078e0211 */
        /* <DEDUP_REMOVED lines=17> */
.L_x_1051:
[----:B------:R-:W-:Y:S05]  /*5950*/  BSYNC B0 ;  /* 0x0000000000007941 */ /* 0x000fea0003800000 */
.L_x_1050:
[----:B------:R-:W-:Y:S04]  /*5960*/  BSSY B0, `(.L_x_1052) ;  /* 0x0000014000007945 */ /* 0x000fe80003800000 */
[----:B------:R-:W-:Y:S05]  /*5970*/  @P0 BRA `(.L_x_1053) ;  /* 0x0000000000480947 */ /* 0x000fea0003800000 */
[----:B------:R-:W-:Y:S01]  /*5980*/  IADD3 R7, P2, R4, 0x40, RZ ;  /* 0x0000004004077810 */ /* 0x000fe20007f5e0ff */
[----:B------:R-:W-:Y:S01]  /*5990*/  ULDC.64 UR10, c[0x0][0x818] ;  /* 0x00020600000a7ab9 */ /* 0x000fe20000000a00 */
[----:B------:R-:W-:Y:S01]  /*59a0*/  IMAD.MOV.U32 R3, RZ, RZ, R11 ;  /* 0x000000ffff037224 */ /* 0x000fe200078e000b */
[----:B------:R-:W-:Y:S02]  /*59b0*/  ULDC UR8, c[0x0][0x80c] ;  /* 0x0002030000087ab9 */ /* 0x000fe40000000800 */
[----:B------:R-:W-:Y:S01]  /*59c0*/  IMAD.X R0, RZ, RZ, R5, P2 ;  /* 0x000000ffff007224 */ /* 0x000fe200010e0605 */
[----:B------:R-:W-:Y:S01]  /*59d0*/  ISETP.GE.AND P3, PT, R8, UR8, PT ;  /* 0x0000000808007c0c */ /* 0x000fe2000bf66270 */
[----:B------:R-:W-:Y:S01]  /*59e0*/  IMAD.WIDE.U32 R2, R7, UR10, R2 ;  /* 0x0000000a07027c25 */ /* 0x000fe2000f8e0002 */
[----:B------:R-:W-:Y:S02]  /*59f0*/  ISETP.GE.AND P4, PT, R16, UR8, PT ;  /* 0x0000000810007c0c */ /* 0x000fe4000bf86270 */
[----:B------:R-:W-:Y:S01]  /*5a00*/  ISETP.GE.AND P5, PT, R18, UR8, PT ;  /* 0x0000000812007c0c */ /* 0x000fe2000bfa6270 */
        /* <DEDUP_REMOVED lines=9> */
.L_x_1053:
[----:B------:R-:W-:Y:S05]  /*5aa0*/  BSYNC B0 ;  /* 0x0000000000007941 */ /* 0x000fea0003800000 */
.L_x_1052:
[----:B------:R-:W-:Y:S04]  /*5ab0*/  BSSY B0, `(.L_x_1054) ;  /* 0x0000012000007945 */ /* 0x000fe80003800000 */
[----:B------:R-:W-:Y:S05]  /*5ac0*/  @P1 BRA `(.L_x_1055) ;  /* 0x0000000000401947 */ /* 0x000fea0003800000 */
[----:B------:R-:W-:Y:S01]  /*5ad0*/  ULDC.64 UR8, c[0x0][0x848] ;  /* 0x0002120000087ab9 */ /* 0x000fe20000000a00 */
[----:B------:R-:W-:Y:S01]  /*5ae0*/  IMAD.MOV.U32 R14, RZ, RZ, R12 ;  /* 0x000000ffff0e7224 */ /* 0x000fe200078e000c */
[----:B------:R-:W-:Y:S01]  /*5af0*/  ULDC UR6, c[0x0][0x83c] ;  /* 0x00020f0000067ab9 */ /* 0x000fe20000000800 */
[----:B--2---:R-:W-:Y:S01]  /*5b00*/  IMAD R7, R5, UR8, RZ ;  /* 0x0000000805077c24 */ /* 0x004fe2000f8e02ff */
        /* <DEDUP_REMOVED lines=12> */
.L_x_1055:
[----:B------:R-:W-:Y:S05]  /*5bd0*/  BSYNC B0 ;  /* 0x0000000000007941 */ /* 0x000fea0003800000 */
.L_x_1054:
[----:B------:R-:W-:Y:S04]  /*5be0*/  BSSY B0, `(.L_x_1056) ;  /* 0x0000016000007945 */ /* 0x000fe80003800000 */
[----:B------:R-:W-:Y:S05]  /*5bf0*/  @P0 BRA `(.L_x_1057) ;  /* 0x0000000000500947 */ /* 0x000fea0003800000 */
[----:B--23--:R-:W-:Y:S01]  /*5c00*/  IADD3 R7, P0, R4, 0x40, RZ ;  /* 0x0000004004077810 */ /* 0x00cfe20007f1e0ff */
        /* <DEDUP_REMOVED lines=18> */
[----:B------:R2:W-:Y:S02]  /*5d30*/  STG.E.128 desc[UR4][R4.64+0x80], RZ ;  /* 0x000080ff04007986 */ /* 0x0005e4000c101d04 */
.L_x_1057:
[----:B------:R-:W-:Y:S05]  /*5d40*/  BSYNC B0 ;  /* 0x0000000000007941 */ /* 0x000fea0003800000 */
.L_x_1056:
[----:B------:R-:W-:Y:S05]  /*5d50*/  EXIT ;  /* 0x000000000000794d */ /* 0x000fea0003800000 */
.L_x_1020:
[----:B------:R-:W-:-:S08]  /*5d60*/  NOP ;  /* 0x0000000000007918 */ /* 0x000fd00000000000 */
[----:B------:R-:W1:-:S00]  /*5d70*/  USETMAXREG.DEALLOC.CTAPOOL 0x18 ;  /* 0x00000018000079c8 */ /* 0x000e4000080e0500 */
[----:B-1----:R-:W-:Y:S01]  /*5d80*/  LOP3.LUT R2, R0, 0x3, RZ, 0xc0, !PT ;  /* 0x0000000300027812 */ /* 0x002fe200078ec0ff */
[----:B------:R-:W-:Y:S01]  /*5d90*/  BSSY B0, `(.L_x_1058) ;  /* 0x0000332000007945 */ /* 0x000fe20003800000 */
[----:B------:R-:W-:-:S04]  /*5da0*/  IMAD.MOV.U32 R0, RZ, RZ, RZ ;  /* 0x000000ffff007224 */ /* 0x000fc800078e00ff */
        /* <DEDUP_REMOVED lines=8> */
[----:B------:R-:W1:Y:S01]  /*5e30*/  S2UR UR9, SR_CTAID.X ;  /* 0x00000000000979c3 */ /* 0x000e620000002500 */
[----:B------:R-:W-:Y:S01]  /*5e40*/  ULDC UR4, c[0x0][0x280] ;  /* 0x0000a00000047ab9 */ /* 0x000fe20000000800 */
[----:B------:R-:W-:Y:S01]  /*5e50*/  ULDC UR6, c[0x0][0x290] ;  /* 0x0000a40000067ab9 */ /* 0x000fe20000000800 */
[----:B------:R-:W-:-:S05]  /*5e60*/  ULDC UR7, c[0x0][0x74c] ;  /* 0x0001d30000077ab9 */ /* 0x000fca0000000800 */
[----:B------:R-:W2:Y:S01]  /*5e70*/  S2UR UR13, SR_CTAID.Y ;  /* 0x00000000000d79c3 */ /* 0x000ea20000002600 */
[----:B-1----:R-:W-:Y:S02]  /*5e80*/  ULEA UR5, UR9, UR4, 0x7 ;  /* 0x0000000409057291 */ /* 0x002fe4000f8e383f */
[----:B------:R-:W-:Y:S02]  /*5e90*/  ISETP.LE.AND P0, PT, RZ, UR9, PT ;  /* 0x00000009ff007c0c */ /* 0x000fe4000bf03270 */
[----:B------:R-:W-:-:S04]  /*5ea0*/  UIADD3 UR5, -UR7, UR5, -UR6 ;  /* 0x0000000507057290 */ /* 0x000fc8000fffe906 */
[----:B------:R-:W-:-:S04]  /*5eb0*/  USHF.R.S32.HI UR6, URZ, 0x1f, UR5 ;  /* 0x0000001f3f067899 */ /* 0x000fc80008011405 */
[----:B------:R-:W-:-:S04]  /*5ec0*/  ULEA.HI UR6, UR6, UR5, URZ, 0x6 ;  /* 0x0000000506067291 */ /* 0x000fc8000f8f303f */
[----:B------:R-:W-:Y:S02]  /*5ed0*/  USHF.R.S32.HI UR5, URZ, 0x6, UR6 ;  /* 0x000000063f057899 */ /* 0x000fe40008011406 */
[----:B------:R-:W-:Y:S02]  /*5ee0*/  UIADD3 UR6, UR4, 0x3f, URZ ;  /* 0x0000003f04067890 */ /* 0x000fe4000fffe03f */
[----:B------:R-:W-:Y:S02]  /*5ef0*/  UISETP.LT.AND UP0, UPT, URZ, UR5, UPT ;  /* 0x000000053f00728c */ /* 0x000fe4000bf01270 */
[----:B------:R-:W-:Y:S02]  /*5f00*/  USHF.R.S32.HI UR7, URZ, 0x1f, UR6 ;  /* 0x0000001f3f077899 */ /* 0x000fe40008011406 */
[----:B------:R-:W-:Y:S02]  /*5f10*/  USEL UR5, URZ, UR5, !UP0 ;  /* 0x000000053f057287 */ /* 0x000fe4000c000000 */
[----:B------:R-:W-:-:S04]  /*5f20*/  ULEA.HI UR7, UR7, UR6, URZ, 0x6 ;  /* 0x0000000607077291 */ /* 0x000fc8000f8f303f */
[----:B------:R-:W-:Y:S01]  /*5f30*/  USHF.R.S32.HI UR8, URZ, 0x6, UR7 ;  /* 0x000000063f087899 */ /* 0x000fe20008011407 */
[----:B--2---:R-:W-:Y:S11]  /*5f40*/  @!P0 BRA `(.L_x_1061) ;  /* 0x0000000000288947 */ /* 0x004ff60003800000 */
        /* <DEDUP_REMOVED lines=10> */
.L_x_1061:
[----:B------:R-:W-:Y:S02]  /*5ff0*/  UISETP.GT.AND UP0, UPT, UR8, UR5, UPT ;  /* 0x000000050800728c */ /* 0x000fe4000bf04270 */
[----:B------:R-:W-:Y:S02]  /*6000*/  USHF.R.S32.HI UR14, URZ, 0x1f, UR12 ;  /* 0x0000001f3f0e7899 */ /* 0x000fe4000801140c */
[----:B------:R-:W-:Y:S02]  /*6010*/  USHF.R.S32.HI UR9, URZ, 0x1f, UR13 ;  /* 0x0000001f3f097899 */ /* 0x000fe4000801140d */
[----:B------:R-:W-:-:S13]  /*6020*/  PLOP3.LUT P0, PT, PT, PT, UP0, 0x80, 0x0 ;  /* 0x000000000000781c */ /* 0x000fda0003f0f008 */
[----:B------:R-:W-:Y:S05]  /*6030*/  @!P0 BRA `(.L_x_1060) ;  /* 0x00000030001c8947 */ /* 0x000fea0003800000 */
[----:B------:R-:W-:Y:S01]  /*6040*/  UIADD3 UR4, -UR5, UR8, URZ ;  /* 0x0000000805047290 */ /* 0x000fe2000fffe13f */
[----:B------:R-:W-:Y:S01]  /*6050*/  ULDC.64 UR10, c[0x0][0x2d8] ;  /* 0x0000b600000a7ab9 */ /* 0x000fe20000000a00 */
[----:B------:R-:W-:Y:S02]  /*6060*/  ELECT P0, URZ, PT ;  /* 0x00000000003f782f */ /* 0x000fe40003800000 */
[----:B------:R-:W-:Y:S02]  /*6070*/  ULOP3.LUT UR4, UR4, 0x1, URZ, 0xc0, !UPT ;  /* 0x0000000104047892 */ /* 0x000fe4000f8ec03f */
[----:B------:R-:W-:Y:S02]  /*6080*/  UIMAD UR9, UR9, UR10, URZ ;  /* 0x0000000a090972a4 */ /* 0x000fe4000f8e023f */
[----:B------:R-:W-:Y:S02]  /*6090*/  UISETP.NE.U32.AND UP0, UPT, UR4, 0x1, UPT ;  /* 0x000000010400788c */ /* 0x000fe4000bf05070 */
[----:B------:R-:W-:-:S02]  /*60a0*/  UIMAD.WIDE.U32 UR6, UR13, UR10, URZ ;  /* 0x0000000a0d0672a5 */ /* 0x000fc4000f8e003f */
[----:B------:R-:W-:Y:S02]  /*60b0*/  UIMAD UR9, UR13, UR11, UR9 ;  /* 0x0000000b0d0972a4 */ /* 0x000fe4000f8e0209 */
[----:B------:R-:W-:Y:S01]  /*60c0*/  PLOP3.LUT P1, PT, PT, PT, UP0, 0x80, 0x0 ;  /* 0x000000000000781c */ /* 0x000fe20003f2f008 */
[----:B------:R-:W-:Y:S01]  /*60d0*/  ULDC.64 UR10, c[0x0][0x2e0] ;  /* 0x0000b800000a7ab9 */ /* 0x000fe20000000a00 */
[----:B------:R-:W-:Y:S02]  /*60e0*/  UIADD3 UR7, UR7, UR9, URZ ;  /* 0x0000000907077290 */ /* 0x000fe4000fffe03f */
[----:B------:R-:W-:Y:S02]  /*60f0*/  UIMAD UR9, UR14, UR10, URZ ;  /* 0x0000000a0e0972a4 */ /* 0x000fe4000f8e023f */
[----:B------:R-:W-:Y:S02]  /*6100*/  UIMAD.WIDE.U32 UR6, UR12, UR10, UR6 ;  /* 0x0000000a0c0672a5 */ /* 0x000fe4000f8e0006 */
[----:B------:R-:W-:-:S04]  /*6110*/  UIMAD UR9, UR12, UR11, UR9 ;  /* 0x0000000b0c0972a4 */ /* 0x000fc8000f8e0209 */
[----:B------:R-:W-:Y:S01]  /*6120*/  UIADD3 UR9, UR7, UR9, URZ ;  /* 0x0000000907097290 */ /* 0x000fe2000fffe03f */
[----:B------:R-:W-:Y:S11]  /*6130*/  @P1 BRA `(.L_x_1062) ;  /* 0x0000000000bc1947 */ /* 0x000ff60003800000 */
[----:B------:R-:W-:Y:S01]  /*6140*/  UIMAD UR14, UR5, 0x1800, URZ ;  /* 0x00001800050e78a4 */ /* 0x000fe2000f8e023f */
        /* <DEDUP_REMOVED lines=9> */
[----:B------:R-:W-:Y:S01]  /*61e0*/  UMOV UR16, 0x0 ;  /* 0x0000000000107882 */ /* 0x000fe20000000000 */
[----:B------:R-:W-:Y:S02]  /*61f0*/  UMOV UR17, 0x14f00000 ;  /* 0x14f0000000117882 */ /* 0x000fe40000000000 */
[----:B------:R-:W-:-:S02]  /*6200*/  ULEA.HI.X UR11, UR13, UR11, UR15, 0x2, UP0 ;  /* 0x0000000b0d0b7291 */ /* 0x000fc400080f140f */
[----:B-1----:R-:W-:-:S03]  /*6210*/  ULEA UR4, UR12, UR4, 0x18 ;  /* 0x000000040c047291 */ /* 0x002fc6000f8ec03f */
[----:B------:R-:W-:Y:S01]  /*6220*/  UMOV UR12, 0x300 ;  /* 0x00000300000c7882 */ /* 0x000fe20000000000 */
[----:B------:R-:W-:-:S09]  /*6230*/  UIADD3 UR4, UR4, 0xc000, URZ ;  /* 0x0000c00004047890 */ /* 0x000fd2000fffe03f */
[----:B------:R1:W-:Y:S02]  /*6240*/  UBLKRED.G.S.ADD.F32.RN [UR10], [UR4], UR12, desc[UR16] ;  /* 0x0000100a040073bb */ /* 0x0003e400080a140c */
[----:B-1----:R0:W-:Y:S02]  /*6250*/  UTMACMDFLUSH ;  /* 0x00000000000079b7 */ /* 0x0021e40000000000 */
.L_x_1064:
[----:B------:R-:W-:Y:S05]  /*6260*/  BSYNC B1 ;  /* 0x0000000000017941 */ /* 0x000fea0003800000 */
.L_x_1063:
        /* <DEDUP_REMOVED lines=9> */
[----:B------:R-:W-:Y:S02]  /*6300*/  UMOV UR17, 0x14f00000 ;  /* 0x14f0000000117882 */ /* 0x000fe40000000000 */
[----:B------:R-:W-:Y:S02]  /*6310*/  ULEA.HI.X.SX32 UR4, UR4, UR9, 0x1, UP0 ;  /* 0x0000000904047291 */ /* 0x000fe400080f0e3f */
[----:B------:R-:W-:-:S04]  /*6320*/  ULEA UR10, UP0, UR15, UR10, 0x2 ;  /* 0x0000000a0f0a7291 */ /* 0x000fc8000f80103f */
[----:B------:R-:W-:-:S03]  /*6330*/  ULEA.HI.X UR11, UR15, UR11, UR4, 0x2, UP0 ;  /* 0x0000000b0f0b7291 */ /* 0x000fc600080f1404 */
[----:B------:R-:W-:Y:S01]  /*6340*/  UMOV UR4, 0x300 ;  /* 0x0000030000047882 */ /* 0x000fe20000000000 */
[----:B-1----:R-:W-:-:S04]  /*6350*/  ULEA UR12, UR13, UR12, 0x18 ;  /* 0x0000000c0d0c7291 */ /* 0x002fc8000f8ec03f */
[----:B------:R-:W-:-:S09]  /*6360*/  UIADD3 UR12, UR12, 0xf000, URZ ;  /* 0x0000f0000c0c7890 */ /* 0x000fd2000fffe03f */
[----:B------:R1:W-:Y:S01]  /*6370*/  UBLKRED.G.S.ADD.F32.RN [UR10], [UR12], UR4, desc[UR16] ;  /* 0x0000100a0c0073bb */ /* 0x0003e200080a1404 */
[----:B------:R0:W-:Y:S01]  /*6380*/  UTMACMDFLUSH ;  /* 0x00000000000079b7 */ /* 0x0001e20000000000 */
[----:B-1----:R-:W-:-:S04]  /*6390*/  DEPBAR.LE SB0, 0x1 ;  /* 0x000080400000791a */ /* 0x002fc80000000000 */
.L_x_1066:
[----:B------:R-:W-:Y:S05]  /*63a0*/  BSYNC B1 ;  /* 0x0000000000017941 */ /* 0x000fea0003800000 */
.L_x_1065:
[----:B------:R-:W-:Y:S06]  /*63b0*/  BAR.ARV 0xa, 0xa0 ;  /* 0x0282800000007b1d */ /* 0x000fec0000002000 */
[----:B------:R-:W-:Y:S04]  /*63c0*/  BSSY B1, `(.L_x_1067) ;  /* 0x0000003000017945 */ /* 0x000fe80003800000 */
[----:B------:R-:W-:Y:S05]  /*63d0*/  @!P0 BRA `(.L_x_1068) ;  /* 0x0000000000048947 */ /* 0x000fea0003800000 */
[----:B------:R-:W-:-:S04]  /*63e0*/  DEPBAR.LE SB0, 0x0 ;  /* 0x000080000000791a */ /* 0x000fc80000000000 */
.L_x_1068:
[----:B------:R-:W-:Y:S05]  /*63f0*/  BSYNC B1 ;  /* 0x0000000000017941 */ /* 0x000fea0003800000 */
.L_x_1067:
[----:B------:R-:W-:Y:S06]  /*6400*/  BAR.ARV 0xb, 0xa0 ;  /* 0x02c2800000007b1d */ /* 0x000fec0000002000 */
[----:B------:R-:W-:Y:S01]  /*6410*/  UIADD3 UR12, UR5, 0x1, URZ ;  /* 0x00000001050c7890 */ /* 0x000fe2000fffe03f */
[----:B------:R-:W-:Y:S11]  /*6420*/  BRA `(.L_x_1069) ;  /* 0x0000000000047947 */ /* 0x000ff60003800000 */
.L_x_1062:
[----:B------:R-:W-:-:S05]  /*6430*/  UMOV UR12, UR5 ;  /* 0x00000005000c7c82 */ /* 0x000fca0008000000 */
.L_x_1069:
[----:B------:R-:W-:-:S04]  /*6440*/  UIADD3 UR4, UR5, 0x1, URZ ;  /* 0x0000000105047890 */ /* 0x000fc8000fffe03f */
[----:B------:R-:W-:-:S06]  /*6450*/  UISETP.NE.AND UP0, UPT, UR8, UR4, UPT ;  /* 0x000000040800728c */ /* 0x000fcc000bf05270 */
[----:B------:R-:W-:-:S13]  /*6460*/  PLOP3.LUT P1, PT, PT, PT, UP0, 0x80, 0x0 ;  /* 0x000000000000781c */ /* 0x000fda0003f2f008 */
[----:B------:R-:W-:Y:S05]  /*6470*/  @!P1 BRA `(.L_x_1060) ;  /* 0x0000002c000c9947 */ /* 0x000fea0003800000 */
[----:B------:R-:W-:Y:S01]  /*6480*/  ULDC.64 UR18, c[0x0][0x2c0] ;  /* 0x0000b00000127ab9 */ /* 0x000fe20000000a00 */
[----:B------:R-:W-:Y:S02]  /*6490*/  UIMAD UR13, UR12, 0x1800, URZ ;  /* 0x000018000c0d78a4 */ /* 0x000fe4000f8e023f */
[----:B------:R-:W-:Y:S01]  /*64a0*/  ULEA UR18, UP0, UR6, UR18, 0x2 ;  /* 0x0000001206127291 */ /* 0x000fe2000f80103f */
[----:B------:R-:W-:Y:S01]  /*64b0*/  UMOV UR4, URZ ;  /* 0x0000003f00047c82 */ /* 0x000fe20008000000 */
[----:B------:R-:W-:Y:S02]  /*64c0*/  ULDC.64 UR24, c[0x0][0x2c0] ;  /* 0x0000b00000187ab9 */ /* 0x000fe40000000a00 */
[----:B------:R-:W-:Y:S02]  /*64d0*/  ULEA.HI.X UR19, UR6, UR19, UR9, 0x2, UP0 ;  /* 0x0000001306137291 */ /* 0x000fe400080f1409 */
[----:B------:R-:W-:Y:S02]  /*64e0*/  UIADD3 UR14, UP0, UR18, 0x3000, URZ ;  /* 0x00003000120e7890 */ /* 0x000fe4000ff1e03f */
[----:B------:R-:W-:-:S02]  /*64f0*/  UIADD3 UR16, UP1, UR18, 0x6000, URZ ;  /* 0x0000600012107890 */ /* 0x000fc4000ff3e03f */
[----:B------:R-:W-:Y:S02]  /*6500*/  UIADD3 UR18, UP2, UR18, 0x9000, URZ ;  /* 0x0000900012127890 */ /* 0x000fe4000ff5e03f */
[----:B------:R-:W-:Y:S02]  /*6510*/  UIADD3.X UR15, URZ, UR19, URZ, UP0, !UPT ;  /* 0x000000133f0f7290 */ /* 0x000fe400087fe43f */
[----:B------:R-:W-:Y:S02]  /*6520*/  UIADD3.X UR17, URZ, UR19, URZ, UP1, !UPT ;  /* 0x000000133f117290 */ /* 0x000fe40008ffe43f */
[----:B------:R-:W-:Y:S01]  /*6530*/  UIADD3.X UR19, URZ, UR19, URZ, UP2, !UPT ;  /* 0x000000133f137290 */ /* 0x000fe200097fe43f */
[----:B------:R-:W-:-:S11]  /*6540*/  UMOV UR20, UR13 ;  /* 0x0000000d00147c82 */ /* 0x000fd60008000000 */
.L_x_1082:
[----:B------:R-:W-:Y:S01]  /*6550*/  UIADD3 UR10, UR13, UR4, URZ ;  /* 0x000000040d0a7290 */ /* 0x000fe2000fffe03f */
[----:B------:R-:W-:Y:S03]  /*6560*/  BAR.SYNC.DEFER_BLOCKING 0xd, 0xa0 ;  /* 0x0342800000007b1d */ /* 0x000fe60000010000 */
[----:B------:R-:W-:Y:S02]  /*6570*/  UIMAD.WIDE UR26, UR10, 0x4, UR14 ;  /* 0x000000040a1a78a5 */ /* 0x000fe4000f8e020e */
[----:B------:R-:W-:Y:S01]  /*6580*/  UIMAD.WIDE UR28, UR10, 0x4, UR16 ;  /* 0x000000040a1c78a5 */ /* 0x000fe2000f8e0210 */
[----:B------:R-:W-:Y:S01]  /*6590*/  BSSY B1, `(.L_x_1070) ;  /* 0x0000010000017945 */ /* 0x000fe20003800000 */
[----:B------:R-:W-:-:S03]  /*65a0*/  UIMAD.WIDE UR10, UR10, 0x4, UR18 ;  /* 0x000000040a0a78a5 */ /* 0x000fc6000f8e0212 */
[----:B------:R-:W-:Y:S09]  /*65b0*/  @!P0 BRA `(.L_x_1071) ;  /* 0x0000000000348947 */ /* 0x000ff20003800000 */
[----:B------:R-:W1:Y:S01]  /*65c0*/  S2UR UR22, SR_CgaCtaId ;  /* 0x00000000001679c3 */ /* 0x000e620000008800 */
[----:B------:R-:W-:Y:S01]  /*65d0*/  UIADD3 UR23, UP0, UR20, UR6, URZ ;  /* 0x0000000614177290 */ /* 0x000fe2000ff1e03f */
[----:B------:R-:W-:Y:S01]  /*65e0*/  UMOV UR21, 0x400 ;  /* 0x0000040000157882 */ /* 0x000fe20000000000 */
[----:B------:R-:W-:Y:S02]  /*65f0*/  UMOV UR32, 0x0 ;  /* 0x0000000000207882 */ /* 0x000fe40000000000 */
[----:B------:R-:W-:Y:S01]  /*6600*/  ULEA.HI.X.SX32 UR30, UR20, UR9, 0x1, UP0 ;  /* 0x00000009141e7291 */ /* 0x000fe200080f0e3f */
[----:B------:R-:W-:Y:S01]  /*6610*/  UMOV UR33, 0x14f00000 ;  /* 0x14f0000000217882 */ /* 0x000fe20000000000 */
[----:B-1----:R-:W-:Y:S02]  /*6620*/  ULEA UR21, UR22, UR21, 0x18 ;  /* 0x0000001516157291 */ /* 0x002fe4000f8ec03f */
[----:B------:R-:W-:Y:S02]  /*6630*/  ULEA UR22, UP0, UR23, UR24, 0x2 ;  /* 0x0000001817167291 */ /* 0x000fe4000f80103f */
[----:B------:R-:W-:-:S02]  /*6640*/  UIADD3 UR21, UR21, 0xc000, URZ ;  /* 0x0000c00015157890 */ /* 0x000fc4000fffe03f */
[----:B------:R-:W-:-:S03]  /*6650*/  ULEA.HI.X UR23, UR23, UR25, UR30, 0x2, UP0 ;  /* 0x0000001917177291 */ /* 0x000fc600080f141e */
[----:B------:R-:W-:-:S06]  /*6660*/  UMOV UR30, 0x300 ;  /* 0x00000300001e7882 */ /* 0x000fcc0000000000 */
[----:B------:R1:W-:Y:S02]  /*6670*/  UBLKRED.G.S.ADD.F32.RN [UR22], [UR21], UR30, desc[UR32] ;  /* 0x00002016150073bb */ /* 0x0003e400080a141e */
[----:B-1----:R0:W-:Y:S02]  /*6680*/  UTMACMDFLUSH ;  /* 0x00000000000079b7 */ /* 0x0021e40000000000 */
.L_x_1071:
[----:B------:R-:W-:Y:S05]  /*6690*/  BSYNC B1 ;  /* 0x0000000000017941 */ /* 0x000fea0003800000 */
.L_x_1070:
        /* <DEDUP_REMOVED lines=13> */
.L_x_1073:
[----:B------:R-:W-:Y:S05]  /*6770*/  BSYNC B1 ;  /* 0x0000000000017941 */ /* 0x000fea0003800000 */
.L_x_1072:
[----:B------:R-:W-:Y:S06]  /*6780*/  BAR.ARV 0xa, 0xa0 ;  /* 0x0282800000007b1d */ /* 0x000fec0000002000 */
[----:B------:R-:W-:Y:S04]  /*6790*/  BSSY B1, `(.L_x_1074) ;  /* 0x0000003000017945 */ /* 0x000fe80003800000 */
[----:B------:R-:W-:Y:S05]  /*67a0*/  @!P0 BRA `(.L_x_1075) ;  /* 0x0000000000048947 */ /* 0x000fea0003800000 */
[----:B------:R-:W-:-:S04]  /*67b0*/  DEPBAR.LE SB0, 0x0 ;  /* 0x000080000000791a */ /* 0x000fc80000000000 */
.L_x_1075:
[----:B------:R-:W-:Y:S05]  /*67c0*/  BSYNC B1 ;  /* 0x0000000000017941 */ /* 0x000fea0003800000 */
.L_x_1074:
        /* <DEDUP_REMOVED lines=13> */
.L_x_1077:
[----:B------:R-:W-:Y:S05]  /*68a0*/  BSYNC B1 ;  /* 0x0000000000017941 */ /* 0x000fea0003800000 */
.L_x_1076:
        /* <DEDUP_REMOVED lines=13> */
.L_x_1079:
[----:B------:R-:W-:Y:S05]  /*6980*/  BSYNC B1 ;  /* 0x0000000000017941 */ /* 0x000fea0003800000 */
.L_x_1078:
[----:B------:R-:W-:Y:S01]  /*6990*/  UIADD3 UR12, UR12, 0x2, URZ ;  /* 0x000000020c0c7890 */ /* 0x000fe2000fffe03f */
[----:B------:R-:W-:Y:S06]  /*69a0*/  BAR.ARV 0xa, 0xa0 ;  /* 0x0282800000007b1d */ /* 0x000fec0000002000 */
[----:B------:R-:W-:Y:S01]  /*69b0*/  UISETP.GE.AND UP0, UPT, UR12, UR8, UPT ;  /* 0x000000080c00728c */ /* 0x000fe2000bf06270 */
[----:B------:R-:W-:Y:S04]  /*69c0*/  BSSY B1, `(.L_x_1080) ;  /* 0x0000003000017945 */ /* 0x000fe80003800000 */
[----:B------:R-:W-:Y:S06]  /*69d0*/  @!P0 BRA `(.L_x_1081) ;  /* 0x0000000000048947 */ /* 0x000fec0003800000 */
[----:B------:R-:W-:-:S04]  /*69e0*/  DEPBAR.LE SB0, 0x0 ;  /* 0x000080000000791a */ /* 0x000fc80000000000 */
.L_x_1081:
[----:B------:R-:W-:Y:S05]  /*69f0*/  BSYNC B1 ;  /* 0x0000000000017941 */ /* 0x000fea0003800000 */
.L_x_1080:
[----:B------:R-:W-:Y:S06]  /*6a00*/  BAR.ARV 0xb, 0xa0 ;  /* 0x02c2800000007b1d */ /* 0x000fec0000002000 */
[----:B------:R-:W-:Y:S01]  /*6a10*/  PLOP3.LUT P1, PT, PT, PT, UP0, 0x80, 0x0 ;  /* 0x000000000000781c */ /* 0x000fe20003f2f008 */
[----:B------:R-:W-:Y:S02]  /*6a20*/  UIADD3 UR20, UR20, 0x3000, URZ ;  /* 0x0000300014147890 */ /* 0x000fe4000fffe03f */
[----:B------:R-:W-:-:S10]  /*6a30*/  UIADD3 UR4, UR4, 0x3000, URZ ;  /* 0x0000300004047890 */ /* 0x000fd4000fffe03f */
[----:B------:R-:W-:Y:S05]  /*6a40*/  @!P1 BRA `(.L_x_1082) ;  /* 0xfffffff800c09947 */ /* 0x000fea000383ffff */
[----:B------:R-:W-:Y:S05]  /*6a50*/  BRA `(.L_x_1060) ;  /* 0x0000002400947947 */ /* 0x000fea0003800000 */
.L_x_1059:
[----:B------:R-:W1:Y:S01]  /*6a60*/  S2UR UR21, SR_CTAID.Z ;  /* 0x00000000001579c3 */ /* 0x000e620000002700 */
[----:B------:R-:W-:Y:S01]  /*6a70*/  IMAD.MOV.U32 R11, RZ, RZ, 0x1 ;  /* 0x00000001ff0b7424 */ /* 0x000fe200078e00ff */
[----:B-1----:R-:W-:-:S13]  /*6a80*/  ISETP.LE.AND P0, PT, RZ, UR21, PT ;  /* 0x00000015ff007c0c */ /* 0x002fda000bf03270 */
[----:B------:R-:W-:Y:S05]  /*6a90*/  @!P0 BRA `(.L_x_1083) ;  /* 0x0000002000f08947 */ /* 0x000fea0003800000 */
[----:B------:R-:W1:Y:S01]  /*6aa0*/  S2UR UR9, SR_CTAID.X ;  /* 0x00000000000979c3 */ /* 0x000e620000002500 */
[----:B------:R-:W-:Y:S01]  /*6ab0*/  ULDC UR8, c[0x0][0x280] ;  /* 0x0000a00000087ab9 */ /* 0x000fe20000000800 */
[----:B------:R-:W-:Y:S01]  /*6ac0*/  ULDC UR4, c[0x0][0x290] ;  /* 0x0000a40000047ab9 */ /* 0x000fe20000000800 */
[----:B------:R-:W-:-:S05]  /*6ad0*/  ULDC UR5, c[0x0][0x74c] ;  /* 0x0001d30000057ab9 */ /* 0x000fca0000000800 */
[----:B------:R-:W2:Y:S01]  /*6ae0*/  S2UR UR20, SR_CTAID.Y ;  /* 0x00000000001479c3 */ /* 0x000ea20000002600 */
[----:B-1----:R-:W-:Y:S02]  /*6af0*/  USHF.L.U32 UR11, UR9, 0x7, URZ ;  /* 0x00000007090b7899 */ /* 0x002fe4000800063f */
[----:B------:R-:W-:Y:S02]  /*6b00*/  ISETP.LE.AND P0, PT, RZ, UR9, PT ;  /* 0x00000009ff007c0c */ /* 0x000fe4000bf03270 */
[----:B------:R-:W-:-:S04]  /*6b10*/  UIADD3 UR4, -UR4, UR11, UR8 ;  /* 0x0000000b04047290 */ /* 0x000fc8000fffe108 */
[----:B------:R-:W-:-:S04]  /*6b20*/  UIADD3 UR4, UR4, -UR5, URZ ;  /* 0x8000000504047290 */ /* 0x000fc8000fffe03f */
[----:B------:R-:W-:-:S04]  /*6b30*/  USHF.R.S32.HI UR5, URZ, 0x1f, UR4 ;  /* 0x0000001f3f057899 */ /* 0x000fc80008011404 */
[----:B------:R-:W-:Y:S02]  /*6b40*/  ULEA.HI UR5, UR5, UR4, URZ, 0x6 ;  /* 0x0000000405057291 */ /* 0x000fe4000f8f303f */
[----:B------:R-:W-:Y:S02]  /*6b50*/  UIADD3 UR4, UR8, 0x3f, URZ ;  /* 0x0000003f08047890 */ /* 0x000fe4000fffe03f */
[----:B------:R-:W-:Y:S02]  /*6b60*/  USHF.R.S32.HI UR5, URZ, 0x6, UR5 ;  /* 0x000000063f057899 */ /* 0x000fe40008011405 */
[----:B------:R-:W-:Y:S02]  /*6b70*/  USHF.R.S32.HI UR6, URZ, 0x1f, UR4 ;  /* 0x0000001f3f067899 */ /* 0x000fe40008011404 */
[----:B------:R-:W-:Y:S02]  /*6b80*/  UISETP.LT.AND UP0, UPT, URZ, UR5, UPT ;  /* 0x000000053f00728c */ /* 0x000fe4000bf01270 */
[----:B------:R-:W-:-:S02]  /*6b90*/  ULEA.HI UR6, UR6, UR4, URZ, 0x6 ;  /* 0x0000000406067291 */ /* 0x000fc4000f8f303f */
[----:B------:R-:W-:Y:S02]  /*6ba0*/  USEL UR7, URZ, UR5, !UP0 ;  /* 0x000000053f077287 */ /* 0x000fe4000c000000 */
[----:B------:R-:W-:Y:S01]  /*6bb0*/  USHF.R.S32.HI UR6, URZ, 0x6, UR6 ;  /* 0x000000063f067899 */ /* 0x000fe20008011406 */
[----:B--2---:R-:W-:Y:S11]  /*6bc0*/  @!P0 BRA `(.L_x_1084) ;  /* 0x0000000000288947 */ /* 0x004ff60003800000 */
[----:B------:R-:W-:Y:S01]  /*6bd0*/  ULEA UR8, UR9, UR8, 0x7 ;  /* 0x0000000809087291 */ /* 0x000fe2000f8e383f */
[----:B------:R-:W-:Y:S01]  /*6be0*/  ULDC UR4, c[0x0][0x290] ;  /* 0x0000a40000047ab9 */ /* 0x000fe20000000800 */
[----:B------:R-:W-:Y:S02]  /*6bf0*/  ULDC UR5, c[0x0][0x748] ;  /* 0x0001d20000057ab9 */ /* 0x000fe40000000800 */
[----:B------:R-:W-:-:S04]  /*6c00*/  UIADD3 UR4, -UR4, 0xbf, UR8 ;  /* 0x000000bf04047890 */ /* 0x000fc8000fffe108 */
[----:B------:R-:W-:-:S04]  /*6c10*/  UIADD3 UR4, UR4, UR5, URZ ;  /* 0x0000000504047290 */ /* 0x000fc8000fffe03f */
[----:B------:R-:W-:-:S04]  /*6c20*/  USHF.R.S32.HI UR5, URZ, 0x1f, UR4 ;  /* 0x0000001f3f057899 */ /* 0x000fc80008011404 */
[----:B------:R-:W-:-:S04]  /*6c30*/  ULEA.HI UR5, UR5, UR4, URZ, 0x6 ;  /* 0x0000000405057291 */ /* 0x000fc8000f8f303f */
[----:B------:R-:W-:-:S04]  /*6c40*/  USHF.R.S32.HI UR5, URZ, 0x6, UR5 ;  /* 0x000000063f057899 */ /* 0x000fc80008011405 */
[----:B------:R-:W-:-:S04]  /*6c50*/  UISETP.LT.AND UP0, UPT, UR5, UR6, UPT ;  /* 0x000000060500728c */ /* 0x000fc8000bf01270 */
[----:B------:R-:W-:-:S12]  /*6c60*/  USEL UR6, UR5, UR6, UP0 ;  /* 0x0000000605067287 */ /* 0x000fd80008000000 */
.L_x_1084:
[----:B------:R-:W-:-:S06]  /*6c70*/  UISETP.GT.AND UP0, UPT, UR6, UR7, UPT ;  /* 0x000000070600728c */ /* 0x000fcc000bf04270 */
[----:B------:R-:W-:-:S13]  /*6c80*/  PLOP3.LUT P0, PT, PT, PT, UP0, 0x80, 0x0 ;  /* 0x000000000000781c */ /* 0x000fda0003f0f008 */
[----:B------:R-:W-:Y:S05]  /*6c90*/  @!P0 BRA `(.L_x_1083) ;  /* 0x0000002000708947 */ /* 0x000fea0003800000 */
[----:B------:R-:W-:Y:S01]  /*6ca0*/  USHF.R.S32.HI UR10, URZ, 0x1f, UR20 ;  /* 0x0000001f3f0a7899 */ /* 0x000fe20008011414 */
[----:B------:R-:W-:Y:S01]  /*6cb0*/  IMAD.U32 R4, RZ, RZ, UR7 ;  /* 0x00000007ff047e24 */ /* 0x000fe2000f8e00ff */
[----:B------:R-:W-:Y:S01]  /*6cc0*/  ULDC.64 UR8, c[0x0][0x718] ;  /* 0x0001c60000087ab9 */ /* 0x000fe20000000a00 */
[----:B------:R-:W-:Y:S01]  /*6cd0*/  ULDC.64 UR12, c[0x0][0x730] ;  /* 0x0001cc00000c7ab9 */ /* 0x000fe20000000a00 */
[----:B------:R-:W-:Y:S01]  /*6ce0*/  UIMAD.WIDE.U32 UR4, UR20, UR8, URZ ;  /* 0x00000008140472a5 */ /* 0x000fe2000f8e003f */
[----:B------:R-:W-:Y:S01]  /*6cf0*/  BSSY B1, `(.L_x_1083) ;  /* 0x0000216000017945 */ /* 0x000fe20003800000 */
[----:B------:R-:W-:Y:S01]  /*6d00*/  UIMAD UR8, UR10, UR8, URZ ;  /* 0x000000080a0872a4 */ /* 0x000fe2000f8e023f */
[----:B------:R-:W-:Y:S01]  /*6d10*/  IMAD.MOV.U32 R0, RZ, RZ, RZ ;  /* 0x000000ffff007224 */ /* 0x000fe200078e00ff */
[----:B------:R-:W-:Y:S02]  /*6d20*/  UIMAD UR10, UR10, UR12, URZ ;  /* 0x0000000c0a0a72a4 */ /* 0x000fe4000f8e023f */
[----:B------:R-:W-:-:S02]  /*6d30*/  UIMAD UR22, UR20, UR9, UR8 ;  /* 0x00000009141672a4 */ /* 0x000fc4000f8e0208 */
[----:B------:R-:W-:Y:S02]  /*6d40*/  UIMAD.WIDE.U32 UR8, UR20, UR12, URZ ;  /* 0x0000000c140872a5 */ /* 0x000fe4000f8e003f */
[----:B------:R-:W-:Y:S02]  /*6d50*/  UIMAD UR12, UR20, UR13, UR10 ;  /* 0x0000000d140c72a4 */ /* 0x000fe4000f8e020a */
[----:B------:R-:W-:Y:S01]  /*6d60*/  USHF.R.S32.HI UR13, URZ, 0x1f, UR21 ;  /* 0x0000001f3f0d7899 */ /* 0x000fe20008011415 */
[----:B------:R-:W-:Y:S01]  /*6d70*/  ULDC UR10, c[0x0][0x2e8] ;  /* 0x0000ba00000a7ab9 */ /* 0x000fe20000000800 */
[----:B------:R-:W-:Y:S01]  /*6d80*/  ELECT P0, URZ, PT ;  /* 0x00000000003f782f */ /* 0x000fe20003800000 */
[----:B------:R-:W-:Y:S01]  /*6d90*/  UISETP.NE.AND UP0, UPT, UR10, 0x1, UPT ;  /* 0x000000010a00788c */ /* 0x000fe2000bf05270 */
[----:B------:R-:W-:Y:S01]  /*6da0*/  ULDC.64 UR14, c[0x0][0x720] ;  /* 0x0001c800000e7ab9 */ /* 0x000fe20000000a00 */
[----:B------:R-:W-:Y:S02]  /*6db0*/  UIADD3 UR23, UR5, UR22, URZ ;  /* 0x0000001605177290 */ /* 0x000fe4000fffe03f */
[----:B------:R-:W-:-:S02]  /*6dc0*/  UIMAD UR10, UR13, UR14, URZ ;  /* 0x0000000e0d0a72a4 */ /* 0x000fc4000f8e023f */
[----:B------:R-:W-:Y:S01]  /*6dd0*/  UIADD3 UR9, UR9, UR12, URZ ;  /* 0x0000000c09097290 */ /* 0x000fe2000fffe03f */
[----:B------:R-:W-:Y:S01]  /*6de0*/  ULDC.64 UR18, c[0x0][0x738] ;  /* 0x0001ce0000127ab9 */ /* 0x000fe20000000a00 */
[----:B------:R-:W-:-:S03]  /*6df0*/  UMOV UR22, UR4 ;  /* 0x0000000400167c82 */ /* 0x000fc60008000000 */
[----:B------:R-:W-:Y:S01]  /*6e00*/  @UP0 ULDC UR16, c[0x0][0x2ec] ;  /* 0x0000bb0000100ab9 */ /* 0x000fe20000000800 */
[----:B------:R-:W-:Y:S02]  /*6e10*/  UIMAD UR13, UR13, UR18, URZ ;  /* 0x000000120d0d72a4 */ /* 0x000fe4000f8e023f */
[----:B------:R-:W-:Y:S02]  /*6e20*/  UIMAD UR5, UR21, UR15, UR10 ;  /* 0x0000000f150572a4 */ /* 0x000fe4000f8e020a */
[----:B------:R-:W-:Y:S02]  /*6e30*/  UIMAD.WIDE.U32 UR22, UR21, UR14, UR22 ;  /* 0x0000000e151672a5 */ /* 0x000fe4000f8e0016 */
[----:B------:R-:W-:Y:S02]  /*6e40*/  UIMAD.WIDE.U32 UR16, UR20, UR16, URZ ;  /* 0x00000010141072a5 */ /* 0x000fe4000f8e003f */
[----:B------:R-:W-:Y:S01]  /*6e50*/  UIMAD.WIDE.U32 UR14, UR21, UR18, UR8 ;  /* 0x00000012150e72a5 */ /* 0x000fe2000f8e0008 */
[----:B------:R-:W-:-:S02]  /*6e60*/  UMOV UR12, UR20 ;  /* 0x00000014000c7c82 */ /* 0x000fc40008000000 */
[----:B------:R-:W-:Y:S01]  /*6e70*/  @UP0 ULDC UR8, c[0x0][0x2f0] ;  /* 0x0000bc0000080ab9 */ /* 0x000fe20000000800 */
[----:B------:R-:W-:Y:S02]  /*6e80*/  UIMAD UR4, UR21, UR19, UR13 ;  /* 0x00000013150472a4 */ /* 0x000fe4000f8e020d */
[----:B------:R-:W-:Y:S01]  /*6e90*/  @UP0 USHF.R.U32.HI UR12, URZ, UR8, UR17 ;  /* 0x000000083f0c0299 */ /* 0x000fe20008011611 */
[----:B------:R-:W-:Y:S11]  /*6ea0*/  @!P0 BRA `(.L_x_1085) ;  /* 0x0000001c00e88947 */ /* 0x000ff60003800000 */
[----:B------:R-:W1:Y:S01]  /*6eb0*/  S2R R3, SR_CgaCtaId ;  /* 0x0000000000037919 */ /* 0x000e620000008800 */
[----:B------:R-:W-:-:S04]  /*6ec0*/  MOV R16, 0x400 ;  /* 0x0000040000107802 */ /* 0x000fc80000000f00 */
[----:B-1----:R-:W-:Y:S01]  /*6ed0*/  LEA R16, R3, R16, 0x18 ;  /* 0x0000001003107211 */ /* 0x002fe200078ec0ff */
[----:B------:R-:W-:-:S05]  /*6ee0*/  IMAD.MOV.U32 R3, RZ, RZ, 0x1 ;  /* 0x00000001ff037424 */ /* 0x000fca00078e00ff */
[----:B------:R-:W-:-:S04]  /*6ef0*/  SHF.L.U32 R3, R3, 0x1f, RZ ;  /* 0x0000001f03037819 */ /* 0x000fc800000006ff */
[----:B------:R-:W1:Y:S02]  /*6f00*/  SYNCS.PHASECHK.TRANS64.TRYWAIT P0, [R16+URZ+0x26820], R3 ;  /* 0x02682003100075a7 */ /* 0x000e64000800017f */
[----:B-1----:R-:W-:Y:S05]  /*6f10*/  @!P0 BRA `(.L_x_1086) ;  /* 0x0000002000d08947 */ /* 0x002fea0003800000 */
.L_x_1114:
[----:B------:R-:W2:Y:S01]  /*6f20*/  S2R R0, SR_TID.X ;  /* 0x0000000000007919 */ /* 0x000ea20000002100 */
[----:B------:R-:W-:Y:S02]  /*6f30*/  IMAD.U32 R15, RZ, RZ, UR23 ;  /* 0x00000017ff0f7e24 */ /* 0x000fe4000f8e00ff */
[----:B------:R-:W-:Y:S02]  /*6f40*/  IMAD.U32 R14, RZ, RZ, UR15 ;  /* 0x0000000fff0e7e24 */ /* 0x000fe4000f8e00ff */
[----:B------:R-:W-:Y:S02]  /*6f50*/  VIADD R15, R15, UR5 ;  /* 0x000000050f0f7c36 */ /* 0x000fe40008000000 */
        /* <DEDUP_REMOVED lines=11> */
.L_x_1087:
[----:B------:R-:W-:Y:S01]  /*7010*/  R2UR UR19, R4 ;  /* 0x00000000041372ca */ /* 0x000fe200000e0000 */
[----:B------:R-:W2:Y:S01]  /*7020*/  LDC.64 R6, c[0x0][0x198] ;  /* 0x00006600ff067b82 */ /* 0x000ea20000000a00 */
[----:B------:R-:W-:Y:S01]  /*7030*/  R2UR UR7, R15 ;  /* 0x000000000f0772ca */ /* 0x000fe200000e0000 */
[----:B------:R-:W-:Y:S01]  /*7040*/  ULDC.64 UR16, c[0x0][0x700] ;  /* 0x0001c00000107ab9 */ /* 0x000fe20000000a00 */
[----:B------:R-:W-:Y:S01]  /*7050*/  UMOV UR50, 0x0 ;  /* 0x0000000000327882 */ /* 0x000fe20000000000 */
[----:B------:R-:W-:Y:S01]  /*7060*/  IMAD.U32 R10, RZ, RZ, UR16 ;  /* 0x00000010ff0a7e24 */ /* 0x000fe2000f8e00ff */
[----:B------:R-:W-:Y:S01]  /*7070*/  UMOV UR51, 0x14f00000 ;  /* 0x14f0000000337882 */ /* 0x000fe20000000000 */
[----:B------:R-:W-:Y:S01]  /*7080*/  IMAD.U32 R9, RZ, RZ, UR17 ;  /* 0x00000011ff097e24 */ /* 0x000fe2000f8e00ff */
[----:B------:R-:W-:Y:S01]  /*7090*/  UMOV UR18, URZ ;  /* 0x0000003f00127c82 */ /* 0x000fe20008000000 */
[----:B------:R-:W-:Y:S01]  /*70a0*/  UMOV UR42, 0x20 ;  /* 0x00000020002a7882 */ /* 0x000fe20000000000 */
[----:B------:R-:W-:Y:S01]  /*70b0*/  UMOV UR44, UR20 ;  /* 0x00000014002c7c82 */ /* 0x000fe20008000000 */
[----:B------:R-:W-:Y:S01]  /*70c0*/  UMOV UR45, UR21 ;  /* 0x00000015002d7c82 */ /* 0x000fe20008000000 */
[----:B------:R-:W-:Y:S01]  /*70d0*/  UMOV UR26, 0x40 ;  /* 0x00000040001a7882 */ /* 0x000fe20000000000 */
[----:B------:R-:W-:Y:S01]  /*70e0*/  USHF.L.U32 UR19, UR19, 0x6, URZ ;  /* 0x0000000613137899 */ /* 0x000fe2000800063f */
[----:B------:R-:W-:Y:S01]  /*70f0*/  IMAD.MOV.U32 R5, RZ, RZ, 0xc000 ;  /* 0x0000c000ff057424 */ /* 0x000fe200078e00ff */
[----:B------:R-:W-:Y:S01]  /*7100*/  UMOV UR28, UR20 ;  /* 0x00000014001c7c82 */ /* 0x000fe20008000000 */
[----:B------:R-:W-:Y:S01]  /*7110*/  UMOV UR29, UR21 ;  /* 0x00000015001d7c82 */ /* 0x000fe20008000000 */
[----:B------:R-:W-:Y:S01]  /*7120*/  UIADD3 UR8, UP0, UR19, UR22, URZ ;  /* 0x0000001613087290 */ /* 0x000fe2000ff1e03f */
[----:B------:R-:W-:Y:S01]  /*7130*/  IMAD.MOV.U32 R19, RZ, RZ, RZ ;  /* 0x000000ffff137224 */ /* 0x000fe200078e00ff */
[----:B------:R-:W-:Y:S01]  /*7140*/  UMOV UR54, 0x0 ;  /* 0x0000000000367882 */ /* 0x000fe20000000000 */
[----:B------:R-:W-:Y:S01]  /*7150*/  UMOV UR43, UR19 ;  /* 0x00000013002b7c82 */ /* 0x000fe20008000000 */
[----:B------:R-:W-:-:S02]  /*7160*/  ULEA.HI.X.SX32 UR7, UR19, UR7, 0x1, UP0 ;  /* 0x0000000713077291 */ /* 0x000fc400080f0e3f */
[----:B-1----:R-:W-:Y:S01]  /*7170*/  IMAD.U32 R3, RZ, RZ, UR8 ;  /* 0x00000008ff037e24 */ /* 0x002fe2000f8e00ff */
[----:B------:R-:W-:Y:S01]  /*7180*/  UMOV UR27, UR19 ;  /* 0x00000013001b7c82 */ /* 0x000fe20008000000 */
[----:B------:R-:W-:Y:S01]  /*7190*/  IMAD.U32 R2, RZ, RZ, UR8 ;  /* 0x00000008ff027e24 */ /* 0x000fe2000f8e00ff */
[----:B------:R-:W-:Y:S01]  /*71a0*/  R2UR UR8, R16 ;  /* 0x00000000100872ca */ /* 0x000fe200000e0000 */
[----:B--2---:R-:W-:Y:S01]  /*71b0*/  IMAD.MOV.U32 R8, RZ, RZ, R6 ;  /* 0x000000ffff087224 */ /* 0x004fe200078e0006 */
[----:B------:R-:W-:Y:S01]  /*71c0*/  LEA R0, P1, R3, R10, 0x2 ;  /* 0x0000000a03007211 */ /* 0x000fe200078210ff */
[----:B------:R-:W-:Y:S01]  /*71d0*/  IMAD.U32 R3, RZ, RZ, UR7 ;  /* 0x00000007ff037e24 */ /* 0x000fe2000f8e00ff */
[----:B------:R-:W-:Y:S01]  /*71e0*/  UMOV UR7, 0x10 ;  /* 0x0000001000077882 */ /* 0x000fe20000000000 */
[----:B------:R-:W-:Y:S01]  /*71f0*/  UMOV UR55, 0x10000000 ;  /* 0x1000000000377882 */ /* 0x000fe20000000000 */
[----:B------:R-:W-:Y:S01]  /*7200*/  R2UR UR32, R0 ;  /* 0x00000000002072ca */ /* 0x000fe200000e0000 */
[----:B------:R-:W-:Y:S01]  /*7210*/  UMOV UR13, UR21 ;  /* 0x00000015000d7c82 */ /* 0x000fe20008000000 */
[----:B------:R-:W-:Y:S01]  /*7220*/  LEA.HI.X R2, R2, R9, R3, 0x2, P1 ;  /* 0x0000000902027211 */ /* 0x000fe200008f1403 */
[----:B------:R-:W-:Y:S01]  /*7230*/  UMOV UR10, UR18 ;  /* 0x00000012000a7c82 */ /* 0x000fe20008000000 */
[----:B------:R-:W-:Y:S01]  /*7240*/  IADD3 R0, P1, R8, 0x2f0, RZ ;  /* 0x000002f008007810 */ /* 0x000fe20007f3e0ff */
[----:B------:R-:W-:Y:S01]  /*7250*/  UMOV UR34, 0x10 ;  /* 0x0000001000227882 */ /* 0x000fe20000000000 */
[----:B------:R-:W-:Y:S01]  /*7260*/  R2UR UR33, R2 ;  /* 0x00000000022172ca */ /* 0x000fe200000e0000 */
[----:B------:R-:W-:Y:S01]  /*7270*/  UIADD3 UR17, UR8, 0x26810, URZ ;  /* 0x0002681008117890 */ /* 0x000fe2000fffe03f */
[----:B------:R-:W-:Y:S01]  /*7280*/  R2UR UR46, R0 ;  /* 0x00000000002e72ca */ /* 0x000fe200000e0000 */
[----:B------:R-:W-:Y:S01]  /*7290*/  UIADD3 UR16, UR8, 0x12000, URZ ;  /* 0x0001200008107890 */ /* 0x000fe2000fffe03f */
[----:B------:R-:W-:Y:S01]  /*72a0*/  IADD3 R0, P2, R8, 0x3f0, RZ ;  /* 0x000003f008007810 */ /* 0x000fe20007f5e0ff */
[----:B------:R-:W-:-:S02]  /*72b0*/  UIADD3 UR40, UR8, 0x13000, URZ ;  /* 0x0001300008287890 */ /* 0x000fc4000fffe03f */
[----:B------:R-:W-:Y:S01]  /*72c0*/  UIADD3 UR24, UR8, 0x14000, URZ ;  /* 0x0001400008187890 */ /* 0x000fe2000fffe03f */
[----:B------:R-:W-:Y:S01]  /*72d0*/  R2UR UR30, R0 ;  /* 0x00000000001e72ca */ /* 0x000fe200000e0000 */
[--C-:B------:R-:W-:Y:S01]  /*72e0*/  IMAD.X R0, RZ, RZ, R7.reuse, P1 ;  /* 0x000000ffff007224 */ /* 0x100fe200008e0607 */
[----:B------:R-:W-:Y:S01]  /*72f0*/  IADD3 R2, P1, R8, 0xf0, RZ ;  /* 0x000000f008027810 */ /* 0x000fe20007f3e0ff */
[----:B------:R-:W-:Y:S01]  /*7300*/  UIADD3 UR56, UR8, 0x1e000, URZ ;  /* 0x0001e00008387890 */ /* 0x000fe2000fffe03f */
[----:B------:R-:W-:Y:S02]  /*7310*/  UMOV UR41, UR17 ;  /* 0x0000001100297c82 */ /* 0x000fe40008000000 */
[----:B------:R-:W-:Y:S01]  /*7320*/  R2UR UR48, R2 ;  /* 0x00000000023072ca */ /* 0x000fe200000e0000 */
[--C-:B------:R-:W-:Y:S01]  /*7330*/  IMAD.X R3, RZ, RZ, R7.reuse, P1 ;  /* 0x000000ffff037224 */ /* 0x100fe200008e0607 */
[----:B------:R-:W-:Y:S01]  /*7340*/  R2UR UR47, R0 ;  /* 0x00000000002f72ca */ /* 0x000fe200000e0000 */
[----:B------:R-:W-:Y:S01]  /*7350*/  IMAD.X R0, RZ, RZ, R7, P2 ;  /* 0x000000ffff007224 */ /* 0x000fe200010e0607 */
[----:B------:R-:W-:Y:S01]  /*7360*/  UMOV UR25, UR17 ;  /* 0x0000001100197c82 */ /* 0x000fe20008000000 */
[----:B------:R-:W-:Y:S01]  /*7370*/  UMOV UR57, UR17 ;  /* 0x0000001100397c82 */ /* 0x000fe20008000000 */
[----:B------:R-:W-:Y:S01]  /*7380*/  R2UR UR49, R3 ;  /* 0x00000000033172ca */ /* 0x000fe200000e0000 */
[----:B------:R-:W-:Y:S01]  /*7390*/  UIADD3 UR9, UR8, 0x26800, URZ ;  /* 0x0002680008097890 */ /* 0x000fe2000fffe03f */
[----:B------:R-:W-:Y:S01]  /*73a0*/  R2UR UR31, R0 ;  /* 0x00000000001f72ca */ /* 0x000fe200000e0000 */
[----:B------:R-:W-:Y:S01]  /*73b0*/  IMAD.U32 R0, RZ, RZ, UR6 ;  /* 0x00000006ff007e24 */ /* 0x000fe2000f8e00ff */
[----:B------:R-:W-:Y:S01]  /*73c0*/  UMOV UR35, UR11 ;  /* 0x0000000b00237c82 */ /* 0x000fe20008000000 */
[----:B------:R-:W-:Y:S01]  /*73d0*/  UMOV UR36, UR12 ;  /* 0x0000000c00247c82 */ /* 0x000fe20008000000 */
[----:B------:R-:W-:Y:S01]  /*73e0*/  UMOV UR37, UR21 ;  /* 0x0000001500257c82 */ /* 0x000fe20008000000 */
[----:B------:R-:W-:Y:S01]  /*73f0*/  VIADD R6, R0, 0xffffffff ;  /* 0xffffffff00067836 */ /* 0x000fe20000000000 */
[----:B------:R-:W-:Y:S01]  /*7400*/  UMOV UR52, UR12 ;  /* 0x0000000c00347c82 */ /* 0x000fe20008000000 */
[----:B------:R-:W-:Y:S01]  /*7410*/  UMOV UR53, UR21 ;  /* 0x0000001500357c82 */ /* 0x000fe20008000000 */
[----:B------:R-:W-:Y:S01]  /*7420*/  UMOV UR58, 0x50 ;  /* 0x00000050003a7882 */ /* 0x000fe20000000000 */
[----:B------:R-:W-:Y:S01]  /*7430*/  UMOV UR59, UR11 ;  /* 0x0000000b003b7c82 */ /* 0x000fe20008000000 */
[----:B------:R1:W-:Y:S01]  /*7440*/  STL [R1], R6 ;  /* 0x0000000601007387 */ /* 0x0003e20000100800 */
[----:B------:R-:W-:Y:S01]  /*7450*/  ISETP.GE.AND P1, PT, R4, R6, PT ;  /* 0x000000060400720c */ /* 0x000fe20003f26270 */
[----:B------:R-:W-:Y:S01]  /*7460*/  UMOV UR60, UR12 ;  /* 0x0000000c003c7c82 */ /* 0x000fe20008000000 */
[----:B------:R-:W-:Y:S01]  /*7470*/  UMOV UR61, UR21 ;  /* 0x00000015003d7c82 */ /* 0x000fe20008000000 */
[----:B------:R-:W-:Y:S01]  /*7480*/  UTMALDG.4D [UR16], [UR48], desc[UR50] ;  /* 0x00003210300075b4 */ /* 0x000fe20008019000 */
[----:B------:R2:W-:Y:S01]  /*7490*/  UTMALDG.4D [UR40], [UR48], desc[UR50] ;  /* 0x00003228300075b4 */ /* 0x0005e20008019000 */
[----:B------:R-:W-:Y:S01]  /*74a0*/  UTMALDG.4D [UR24], [UR48], desc[UR50] ;  /* 0x00003218300075b4 */ /* 0x000fe20008019000 */
[----:B------:R3:W-:Y:S01]  /*74b0*/  UBLKCP.S.G [UR56], [UR32], UR7 ;  /* 0x00000038200073ba */ /* 0x0007e20008000207 */
[----:B------:R1:W-:Y:S01]  /*74c0*/  SYNCS.ARRIVE.TRANS64 RZ, [R16+URZ+0x26800], R5 ;  /* 0x0268000510ff79a7 */ /* 0x0003e2000800003f */
[----:B------:R4:W-:Y:S01]  /*74d0*/  UTMALDG.4D [UR8], [UR46], desc[UR54] ;  /* 0x000036082e0075b4 */ /* 0x0009e20008019000 */
[----:B--2---:R-:W-:Y:S01]  /*74e0*/  UIADD3 UR40, UR8, 0x4000, URZ ;  /* 0x0000400008287890 */ /* 0x004fe2000fffe03f */
[----:B------:R-:W-:Y:S01]  /*74f0*/  UMOV UR42, 0x40 ;  /* 0x00000040002a7882 */ /* 0x000fe20000000000 */
[----:B------:R-:W-:Y:S01]  /*7500*/  UMOV UR43, UR11 ;  /* 0x0000000b002b7c82 */ /* 0x000fe20008000000 */
[----:B------:R-:W-:Y:S01]  /*7510*/  UMOV UR44, UR12 ;  /* 0x0000000c002c7c82 */ /* 0x000fe20008000000 */
[----:B------:R-:W-:Y:S01]  /*7520*/  UMOV UR41, UR9 ;  /* 0x0000000900297c82 */ /* 0x000fe20008000000 */
[----:B---3--:R-:W-:-:S02]  /*7530*/  UIADD3 UR32, UR8, 0x1000, URZ ;  /* 0x0000100008207890 */ /* 0x008fc4000fffe03f */
[----:B------:R-:W-:Y:S02]  /*7540*/  UIADD3 UR48, UR8, 0x2000, URZ ;  /* 0x0000200008307890 */ /* 0x000fe4000fffe03f */
[----:B------:R-:W-:Y:S01]  /*7550*/  UIADD3 UR24, UR8, 0x3000, URZ ;  /* 0x0000300008187890 */ /* 0x000fe2000fffe03f */
[----:B------:R-:W-:Y:S01]  /*7560*/  UMOV UR33, UR9 ;  /* 0x0000000900217c82 */ /* 0x000fe20008000000 */
[----:B------:R-:W-:Y:S01]  /*7570*/  UMOV UR50, 0x20 ;  /* 0x0000002000327882 */ /* 0x000fe20000000000 */
[----:B------:R-:W-:Y:S01]  /*7580*/  UMOV UR51, UR11 ;  /* 0x0000000b00337c82 */ /* 0x000fe20008000000 */
[----:B------:R-:W-:Y:S01]  /*7590*/  UMOV UR49, UR9 ;  /* 0x0000000900317c82 */ /* 0x000fe20008000000 */
[----:B------:R-:W-:Y:S01]  /*75a0*/  UMOV UR26, 0x30 ;  /* 0x00000030001a7882 */ /* 0x000fe20000000000 */
[----:B------:R-:W-:Y:S01]  /*75b0*/  UMOV UR27, UR11 ;  /* 0x0000000b001b7c82 */ /* 0x000fe20008000000 */
[----:B------:R-:W-:Y:S01]  /*75c0*/  UMOV UR28, UR12 ;  /* 0x0000000c001c7c82 */ /* 0x000fe20008000000 */
[----:B------:R2:W-:Y:S01]  /*75d0*/  UTMALDG.4D [UR32], [UR46], desc[UR54] ;  /* 0x000036202e0075b4 */ /* 0x0005e20008019000 */
[----:B------:R-:W-:Y:S01]  /*75e0*/  UMOV UR25, UR9 ;  /* 0x0000000900197c82 */ /* 0x000fe20008000000 */
[----:B------:R-:W-:Y:S01]  /*75f0*/  UIADD3 UR56, UR8, 0x5000, URZ ;  /* 0x0000500008387890 */ /* 0x000fe2000fffe03f */
[----:B------:R-:W-:Y:S01]  /*7600*/  UMOV UR57, UR9 ;  /* 0x0000000900397c82 */ /* 0x000fe20008000000 */
[----:B----4-:R-:W-:Y:S01]  /*7610*/  UMOV UR10, 0x40 ;  /* 0x00000040000a7882 */ /* 0x010fe20000000000 */
[----:B------:R-:W-:Y:S01]  /*7620*/  UTMALDG.4D [UR48], [UR46], desc[UR54] ;  /* 0x000036302e0075b4 */ /* 0x000fe20008019000 */
[----:B------:R3:W-:Y:S01]  /*7630*/  UTMALDG.4D [UR24], [UR46], desc[UR54] ;  /* 0x000036182e0075b4 */ /* 0x0007e20008019000 */
[----:B------:R1:W-:Y:S01]  /*7640*/  UTMALDG.4D [UR40], [UR46], desc[UR54] ;  /* 0x000036282e0075b4 */ /* 0x0003e20008019000 */
[----:B--2---:R-:W-:Y:S01]  /*7650*/  UIADD3 UR32, UR8, 0x6000, URZ ;  /* 0x0000600008207890 */ /* 0x004fe2000fffe03f */
[----:B------:R-:W-:-:S02]  /*7660*/  UMOV UR34, UR18 ;  /* 0x0000001200227c82 */ /* 0x000fc40008000000 */
[----:B------:R1:W-:Y:S06]  /*7670*/  UTMALDG.4D [UR56], [UR46], desc[UR54] ;  /* 0x000036382e0075b4 */ /* 0x0003ec0008019000 */
[----:B------:R1:W-:Y:S01]  /*7680*/  UTMALDG.4D [UR32], [UR30], desc[UR54] ;  /* 0x000036201e0075b4 */ /* 0x0003e20008019000 */
[----:B---3--:R-:W-:Y:S02]  /*7690*/  UIADD3 UR24, UR8, 0x8000, URZ ;  /* 0x0000800008187890 */ /* 0x008fe4000fffe03f */
[----:B------:R-:W-:Y:S01]  /*76a0*/  UIADD3 UR8, UR8, 0xa000, URZ ;  /* 0x0000a00008087890 */ /* 0x000fe2000fffe03f */
[----:B------:R-:W-:-:S06]  /*76b0*/  UMOV UR26, 0x20 ;  /* 0x00000020001a7882 */ /* 0x000fcc0000000000 */
[----:B------:R1:W-:Y:S02]  /*76c0*/  UTMALDG.4D [UR24], [UR30], desc[UR54] ;  /* 0x000036181e0075b4 */ /* 0x0003e40008019000 */
[----:B------:R1:W-:Y:S02]  /*76d0*/  UTMALDG.4D [UR8], [UR30], desc[UR54] ;  /* 0x000036081e0075b4 */ /* 0x0003e40008019000 */
[----:B-1----:R-:W-:Y:S05]  /*76e0*/  @P1 BRA `(.L_x_1088) ;  /* 0x0000001000e41947 */ /* 0x002fea0003800000 */
[----:B------:R-:W-:Y:S01]  /*76f0*/  R2UR UR7, R4 ;  /* 0x00000000040772ca */ /* 0x000fe200000e0000 */
[----:B------:R-:W1:Y:S01]  /*7700*/  S2R R6, SR_TID.X ;  /* 0x0000000000067919 */ /* 0x000e620000002100 */
[----:B------:R-:W-:Y:S01]  /*7710*/  UIADD3 UR8, UR6, -0x2, URZ ;  /* 0xfffffffe06087890 */ /* 0x000fe2000fffe03f */
[----:B------:R-:W-:-:S05]  /*7720*/  IMAD.MOV.U32 R11, RZ, RZ, 0x1 ;  /* 0x00000001ff0b7424 */ /* 0x000fca00078e00ff */
[----:B------:R-:W-:-:S05]  /*7730*/  ISETP.NE.AND P1, PT, R4, UR8, PT ;  /* 0x0000000804007c0c */ /* 0x000fca000bf25270 */
[----:B------:R-:W-:-:S04]  /*7740*/  ULOP3.LUT UR7, URZ, UR7, URZ, 0x33, !UPT ;  /* 0x000000073f077292 */ /* 0x000fc8000f8e333f */
[----:B------:R-:W-:-:S06]  /*7750*/  UIADD3 UR7, UR7, UR6, URZ ;  /* 0x0000000607077290 */ /* 0x000fcc000fffe03f */
[----:B------:R-:W-:-:S05]  /*7760*/  IMAD.U32 R0, RZ, RZ, UR7 ;  /* 0x00000007ff007e24 */ /* 0x000fca000f8e00ff */
[----:B------:R-:W-:Y:S01]  /*7770*/  LOP3.LUT R5, R0, 0x1, RZ, 0xc0, !PT ;  /* 0x0000000100057812 */ /* 0x000fe200078ec0ff */
[----:B------:R-:W-:-:S04]  /*7780*/  IMAD.MOV.U32 R0, RZ, RZ, R4 ;  /* 0x000000ffff007224 */ /* 0x000fc800078e0004 */
[----:B------:R2:W-:Y:S01]  /*7790*/  STL [R1+0x4], R5 ;  /* 0x0000040501007387 */ /* 0x0005e20000100800 */
[----:B-1----:R-:W-:Y:S01]  /*77a0*/  LOP3.LUT R6, R6, 0x1f, RZ, 0xc0, !PT ;  /* 0x0000001f06067812 */ /* 0x002fe200078ec0ff */
[----:B------:R-:W-:Y:S06]  /*77b0*/  @!P1 BRA `(.L_x_1089) ;  /* 0x0000000c00209947 */ /* 0x000fec0003800000 */
[----:B------:R-:W-:Y:S01]  /*77c0*/  R2UR UR8, R5 ;  /* 0x00000000050872ca */ /* 0x000fe200000e0000 */
[----:B------:R-:W-:Y:S02]  /*77d0*/  IMAD.MOV.U32 R0, RZ, RZ, R4 ;  /* 0x000000ffff007224 */ /* 0x000fe400078e0004 */
[----:B------:R-:W-:-:S10]  /*77e0*/  IMAD.MOV.U32 R11, RZ, RZ, 0x1 ;  /* 0x00000001ff0b7424 */ /* 0x000fd400078e00ff */
[----:B------:R-:W-:-:S06]  /*77f0*/  UIADD3 UR7, UR7, -UR8, URZ ;  /* 0x8000000807077290 */ /* 0x000fcc000fffe03f */
[----:B------:R-:W-:-:S07]  /*7800*/  IMAD.U32 R20, RZ, RZ, UR7 ;  /* 0x00000007ff147e24 */ /* 0x000fce000f8e00ff */
.L_x_1098:
[----:B--234-:R-:W-:-:S04]  /*7810*/  SHF.L.U32 R21, R11, 0x1f, RZ ;  /* 0x0000001f0b157819 */ /* 0x01cfc800000006ff */
[----:B------:R-:W1:Y:S02]  /*7820*/  SYNCS.PHASECHK.TRANS64.TRYWAIT P1, [R16+URZ+0x26840], R21 ;  /* 0x02684015100075a7 */ /* 0x000e64000802017f */
[----:B-1----:R-:W-:Y:S05]  /*7830*/  @!P1 BRA `(.L_x_1090) ;  /* 0x00000018009c9947 */ /* 0x002fea0003800000 */
.L_x_1115:
[----:B------:R-:W-:Y:S05]  /*7840*/  @P0 BRA `(.L_x_1091) ;  /* 0x0000000000140947 */ /* 0x000fea0003800000 */
[----:B------:R-:W-:Y:S01]  /*7850*/  ISETP.NE.AND P1, PT, R6, RZ, PT ;  /* 0x000000ff0600720c */ /* 0x000fe20003f25270 */
[----:B------:R-:W-:-:S04]  /*7860*/  IMAD.MOV.U32 R3, RZ, RZ, 0x3100 ;  /* 0x00003100ff037424 */ /* 0x000fc800078e00ff */
[----:B------:R3:W-:Y:S08]  /*7870*/  SYNCS.ARRIVE.TRANS64 RZ, [R16+URZ+0x26830], R3 ;  /* 0x0268300310ff79a7 */ /* 0x0007f0000800003f */
[----:B------:R-:W-:Y:S05]  /*7880*/  @!P1 BRA `(.L_x_1091) ;  /* 0x0000000000049947 */ /* 0x000fea0003800000 */
[----:B------:R-:W-:Y:S01]  /*7890*/  BPT.TRAP 0x1 ;  /* 0x000000040000795c */ /* 0x000fe20000300000 */
.L_x_1091:
[----:B------:R-:W3:Y:S01]  /*78a0*/  LDC.64 R12, c[0x0][0x728] ;  /* 0x0001ca00ff0c7b82 */ /* 0x000ee20000000a00 */
[----:B------:R-:W-:Y:S01]  /*78b0*/  IMAD.SHL.U32 R18, R0, 0x40, RZ ;  /* 0x0000004000127824 */ /* 0x000fe200078e00ff */
[----:B------:R-:W-:Y:S01]  /*78c0*/  R2UR UR40, R16 ;  /* 0x00000000102872ca */ /* 0x000fe200000e0000 */
[----:B------:R-:W-:Y:S01]  /*78d0*/  UMOV UR30, 0x0 ;  /* 0x00000000001e7882 */ /* 0x000fe20000000000 */
[----:B------:R-:W-:Y:S01]  /*78e0*/  UMOV UR31, 0x14f00000 ;  /* 0x14f00000001f7882 */ /* 0x000fe20000000000 */
[----:B------:R-:W-:Y:S01]  /*78f0*/  UMOV UR18, URZ ;  /* 0x0000003f00127c82 */ /* 0x000fe20008000000 */
[C---:B------:R-:W-:Y:S01]  /*7900*/  IADD3 R2, P1, R18.reuse, UR14, RZ ;  /* 0x0000000e12027c10 */ /* 0x040fe2000ff3e0ff */
[----:B------:R-:W-:Y:S01]  /*7910*/  UMOV UR34, 0x20 ;  /* 0x0000002000227882 */ /* 0x000fe20000000000 */
[----:B--2---:R-:W2:Y:S01]  /*7920*/  LDC.64 R4, c[0x0][0x198] ;  /* 0x00006600ff047b82 */ /* 0x004ea20000000a00 */
[----:B------:R-:W-:Y:S01]  /*7930*/  R2UR UR19, R18 ;  /* 0x00000000121372ca */ /* 0x000fe200000e0000 */
[----:B------:R-:W-:Y:S01]  /*7940*/  UMOV UR36, UR20 ;  /* 0x0000001400247c82 */ /* 0x000fe20008000000 */
[----:B------:R-:W-:Y:S01]  /*7950*/  UMOV UR37, UR21 ;  /* 0x0000001500257c82 */ /* 0x000fe20008000000 */
[----:B------:R-:W-:Y:S01]  /*7960*/  UMOV UR26, 0x40 ;  /* 0x00000040001a7882 */ /* 0x000fe20000000000 */
[----:B------:R-:W-:Y:S01]  /*7970*/  UMOV UR28, UR20 ;  /* 0x00000014001c7c82 */ /* 0x000fe20008000000 */
[----:B------:R-:W-:Y:S01]  /*7980*/  UMOV UR29, UR21 ;  /* 0x00000015001d7c82 */ /* 0x000fe20008000000 */
        /* <DEDUP_REMOVED lines=11> */
[----:B------:R-:W-:Y:S01]  /*7a40*/  LEA.HI.X.SX32 R3, R18, R14, 0x1, P1 ;  /* 0x0000000e12037211 */ /* 0x000fe200008f0eff */
[----:B------:R-:W-:Y:S01]  /*7a50*/  UMOV UR7, 0x10 ;  /* 0x0000001000077882 */ /* 0x000fe20000000000 */
[----:B--2---:R-:W-:Y:S01]  /*7a60*/  IMAD.MOV.U32 R8, RZ, RZ, R4 ;  /* 0x000000ffff087224 */ /* 0x004fe200078e0004 */
[----:B------:R-:W-:Y:S01]  /*7a70*/  UMOV UR41, UR17 ;  /* 0x0000001100297c82 */ /* 0x000fe20008000000 */
[----:B------:R-:W-:Y:S01]  /*7a80*/  IMAD.MOV.U32 R7, RZ, RZ, R5 ;  /* 0x000000ffff077224 */ /* 0x000fe200078e0005 */
[----:B------:R-:W-:-:S02]  /*7a90*/  LEA.HI.X R2, R2, R13, R3, 0x2, P2 ;  /* 0x0000000d02027211 */ /* 0x000fc400010f1403 */
[----:B------:R-:W-:Y:S02]  /*7aa0*/  IADD3 R4, P1, R8, 0x1f0, RZ ;  /* 0x000001f008047810 */ /* 0x000fe40007f3e0ff */
[----:B------:R-:W-:Y:S02]  /*7ab0*/  R2UR UR43, R2 ;  /* 0x00000000022b72ca */ /* 0x000fe400000e0000 */
[----:B------:R-:W-:Y:S01]  /*7ac0*/  R2UR UR8, R4 ;  /* 0x00000000040872ca */ /* 0x000fe200000e0000 */
[----:B------:R-:W-:-:S05]  /*7ad0*/  IMAD.X R5, RZ, RZ, R7, P1 ;  /* 0x000000ffff057224 */ /* 0x000fca00008e0607 */
[----:B------:R-:W-:-:S13]  /*7ae0*/  R2UR UR9, R5 ;  /* 0x00000000050972ca */ /* 0x000fda00000e0000 */
[----:B------:R2:W-:Y:S01]  /*7af0*/  UTMALDG.4D [UR16], [UR8], desc[UR30] ;  /* 0x00001e10080075b4 */ /* 0x0005e20008019000 */
[----:B------:R2:W-:Y:S01]  /*7b00*/  UTMALDG.4D [UR32], [UR8], desc[UR30] ;  /* 0x00001e20080075b4 */ /* 0x0005e20008019000 */
[----:B------:R2:W-:Y:S01]  /*7b10*/  UTMALDG.4D [UR24], [UR8], desc[UR30] ;  /* 0x00001e18080075b4 */ /* 0x0005e20008019000 */
[----:B------:R2:W-:Y:S01]  /*7b20*/  UBLKCP.S.G [UR40], [UR42], UR7 ;  /* 0x000000282a0073ba */ /* 0x0005e20008000207 */
[----:B------:R-:W3:Y:S02]  /*7b30*/  SYNCS.PHASECHK.TRANS64.TRYWAIT P1, [R16+URZ+0x26828], R21 ;  /* 0x02682815100075a7 */ /* 0x000ee4000802017f */
[----:B--23--:R-:W-:Y:S05]  /*7b40*/  @!P1 BRA `(.L_x_1092) ;  /* 0x0000001400ec9947 */ /* 0x00cfea0003800000 */
.L_x_1116:
[----:B------:R-:W-:Y:S05]  /*7b50*/  @P0 BRA `(.L_x_1093) ;  /* 0x0000000000140947 */ /* 0x000fea0003800000 */
[----:B------:R-:W-:Y:S01]  /*7b60*/  ISETP.NE.AND P1, PT, R6, RZ, PT ;  /* 0x000000ff0600720c */ /* 0x000fe20003f25270 */
[----:B------:R-:W-:-:S04]  /*7b70*/  IMAD.MOV.U32 R2, RZ, RZ, 0x3100 ;  /* 0x00003100ff027424 */ /* 0x000fc800078e00ff */
[----:B------:R3:W-:Y:S08]  /*7b80*/  SYNCS.ARRIVE.TRANS64 RZ, [R16+URZ+0x26818], R2 ;  /* 0x0268180210ff79a7 */ /* 0x0007f0000800003f */
[----:B------:R-:W-:Y:S05]  /*7b90*/  @!P1 BRA `(.L_x_1093) ;  /* 0x0000000000049947 */ /* 0x000fea0003800000 */
[----:B------:R-:W-:Y:S01]  /*7ba0*/  BPT.TRAP 0x1 ;  /* 0x000000040000795c */ /* 0x000fe20000300000 */
.L_x_1093:
[----:B------:R-:W-:Y:S01]  /*7bb0*/  VIADD R18, R18, 0x40 ;  /* 0x0000004012127836 */ /* 0x000fe20000000000 */
[----:B------:R-:W-:Y:S01]  /*7bc0*/  ULDC.64 UR8, c[0x0][0x700] ;  /* 0x0001c00000087ab9 */ /* 0x000fe20000000a00 */
[----:B------:R-:W-:Y:S01]  /*7bd0*/  R2UR UR40, R16 ;  /* 0x00000000102872ca */ /* 0x000fe200000e0000 */
[----:B------:R-:W-:Y:S01]  /*7be0*/  IMAD.U32 R10, RZ, RZ, UR8 ;  /* 0x00000008ff0a7e24 */ /* 0x000fe2000f8e00ff */
[----:B------:R-:W-:Y:S01]  /*7bf0*/  UMOV UR30, 0x0 ;  /* 0x00000000001e7882 */ /* 0x000fe20000000000 */
[----:B---3--:R-:W-:Y:S01]  /*7c00*/  IADD3 R2, P1, R18, UR22, RZ ;  /* 0x0000001612027c10 */ /* 0x008fe2000ff3e0ff */
[----:B------:R-:W-:Y:S01]  /*7c10*/  IMAD.U32 R9, RZ, RZ, UR9 ;  /* 0x00000009ff097e24 */ /* 0x000fe2000f8e00ff */
[----:B------:R-:W-:Y:S01]  /*7c20*/  SHF.R.S32.HI R17, RZ, 0x1f, R18 ;  /* 0x0000001fff117819 */ /* 0x000fe20000011412 */
[----:B------:R-:W-:Y:S01]  /*7c30*/  UMOV UR31, 0x14f00000 ;  /* 0x14f00000001f7882 */ /* 0x000fe20000000000 */
[----:B------:R-:W-:Y:S01]  /*7c40*/  LEA R3, P2, R2, R10, 0x2 ;  /* 0x0000000a02037211 */ /* 0x000fe200078410ff */
[----:B------:R-:W-:Y:S01]  /*7c50*/  UMOV UR34, URZ ;  /* 0x0000003f00227c82 */ /* 0x000fe20008000000 */
[----:B------:R-:W-:Y:S01]  /*7c60*/  R2UR UR35, R18 ;  /* 0x00000000122372ca */ /* 0x000fe200000e0000 */
[----:B------:R-:W-:Y:S01]  /*7c70*/  UMOV UR36, UR20 ;  /* 0x0000001400247c82 */ /* 0x000fe20008000000 */
[----:B------:R-:W-:Y:S01]  /*7c80*/  R2UR UR42, R3 ;  /* 0x00000000032a72ca */ /* 0x000fe200000e0000 */
[----:B------:R-:W-:Y:S01]  /*7c90*/  IMAD.X R3, R17, 0x1, R15, P1 ;  /* 0x0000000111037824 */ /* 0x000fe200008e060f */
[----:B------:R-:W-:-:S02]  /*7ca0*/  UIADD3 UR33, UR40, 0x26818, URZ ;  /* 0x0002681828217890 */ /* 0x000fc4000fffe03f */
[----:B------:R-:W-:Y:S02]  /*7cb0*/  UIADD3 UR32, UR40, 0x15000, URZ ;  /* 0x0001500028207890 */ /* 0x000fe4000fffe03f */
[----:B------:R-:W-:Y:S01]  /*7cc0*/  LEA.HI.X R3, R2, R9, R3, 0x2, P2 ;  /* 0x0000000902037211 */ /* 0x000fe200010f1403 */
        /* <DEDUP_REMOVED lines=8> */
[----:B------:R-:W-:Y:S01]  /*7d50*/  UMOV UR26, 0x20 ;  /* 0x00000020001a7882 */ /* 0x000fe20000000000 */
[----:B------:R-:W-:Y:S01]  /*7d60*/  UMOV UR28, UR20 ;  /* 0x00000014001c7c82 */ /* 0x000fe20008000000 */
[----:B------:R-:W-:Y:S01]  /*7d70*/  UMOV UR29, UR21 ;  /* 0x00000015001d7c82 */ /* 0x000fe20008000000 */
[----:B------:R-:W-:Y:S01]  /*7d80*/  R2UR UR9, R3 ;  /* 0x00000000030972ca */ /* 0x000fe200000e0000 */
[----:B------:R-:W-:Y:S01]  /*7d90*/  UMOV UR25, UR33 ;  /* 0x0000002100197c82 */ /* 0x000fe20008000000 */
[----:B------:R-:W-:Y:S01]  /*7da0*/  UMOV UR27, UR35 ;  /* 0x00000023001b7c82 */ /* 0x000fe20008000000 */
[----:B------:R-:W-:Y:S01]  /*7db0*/  UMOV UR18, 0x40 ;  /* 0x0000004000127882 */ /* 0x000fe20000000000 */
[----:B------:R-:W-:Y:S01]  /*7dc0*/  UMOV UR17, UR33 ;  /* 0x0000002100117c82 */ /* 0x000fe20008000000 */
[----:B------:R-:W-:Y:S01]  /*7dd0*/  UMOV UR19, UR35 ;  /* 0x0000002300137c82 */ /* 0x000fe20008000000 */
[----:B------:R-:W-:Y:S01]  /*7de0*/  UMOV UR41, UR33 ;  /* 0x0000002100297c82 */ /* 0x000fe20008000000 */
[----:B------:R-:W-:-:S06]  /*7df0*/  UMOV UR7, 0x10 ;  /* 0x0000001000077882 */ /* 0x000fcc0000000000 */
[----:B------:R3:W-:Y:S01]  /*7e00*/  UTMALDG.4D [UR32], [UR8], desc[UR30] ;  /* 0x00001e20080075b4 */ /* 0x0007e20008019000 */
[----:B------:R3:W-:Y:S01]  /*7e10*/  UTMALDG.4D [UR24], [UR8], desc[UR30] ;  /* 0x00001e18080075b4 */ /* 0x0007e20008019000 */
[----:B------:R3:W-:Y:S01]  /*7e20*/  UTMALDG.4D [UR16], [UR8], desc[UR30] ;  /* 0x00001e10080075b4 */ /* 0x0007e20008019000 */
[----:B------:R3:W-:Y:S01]  /*7e30*/  UBLKCP.S.G [UR40], [UR42], UR7 ;  /* 0x000000282a0073ba */ /* 0x0007e20008000207 */
[----:B------:R-:W4:Y:S02]  /*7e40*/  SYNCS.PHASECHK.TRANS64.TRYWAIT P1, [R16+URZ+0x26848], R21 ;  /* 0x02684815100075a7 */ /* 0x000f24000802017f */
[----:B---34-:R-:W-:Y:S05]  /*7e50*/  @!P1 BRA `(.L_x_1094) ;  /* 0x00000014003c9947 */ /* 0x018fea0003800000 */
.L_x_1117:
[----:B------:R-:W-:Y:S05]  /*7e60*/  @P0 BRA `(.L_x_1095) ;  /* 0x0000000000140947 */ /* 0x000fea0003800000 */
[----:B------:R-:W-:Y:S01]  /*7e70*/  ISETP.NE.AND P1, PT, R6, RZ, PT ;  /* 0x000000ff0600720c */ /* 0x000fe20003f25270 */
[----:B-123--:R-:W-:-:S04]  /*7e80*/  IMAD.MOV.U32 R21, RZ, RZ, 0x3100 ;  /* 0x00003100ff157424 */ /* 0x00efc800078e00ff */
[----:B------:R4:W-:Y:S08]  /*7e90*/  SYNCS.ARRIVE.TRANS64 RZ, [R16+URZ+0x26838], R21 ;  /* 0x0268381510ff79a7 */ /* 0x0009f0000800003f */
[----:B------:R-:W-:Y:S05]  /*7ea0*/  @!P1 BRA `(.L_x_1095) ;  /* 0x0000000000049947 */ /* 0x000fea0003800000 */
[----:B------:R-:W-:Y:S01]  /*7eb0*/  BPT.TRAP 0x1 ;  /* 0x000000040000795c */ /* 0x000fe20000300000 */
.L_x_1095:
        /* <DEDUP_REMOVED lines=8> */
[C---:B------:R-:W-:Y:S01]  /*7f40*/  LEA R12, P1, R18.reuse, R12, 0x2 ;  /* 0x0000000c120c7211 */ /* 0x040fe200078210ff */
        /* <DEDUP_REMOVED lines=27> */
[----:B------:R-:W5:Y:S02]  /*8100*/  SYNCS.PHASECHK.TRANS64.TRYWAIT P1, [R16+URZ+0x26820], R5 ;  /* 0x02682005100075a7 */ /* 0x000f64000802017f */
[----:B-1---5:R-:W-:Y:S05]  /*8110*/  @!P1 BRA `(.L_x_1096) ;  /* 0x0000001000a09947 */ /* 0x022fea0003800000 */
.L_x_1119:
[----:B------:R-:W-:Y:S05]  /*8120*/  @P0 BRA `(.L_x_1097) ;  /* 0x0000000000140947 */ /* 0x000fea0003800000 */
[----:B------:R-:W-:Y:S01]  /*8130*/  ISETP.NE.AND P1, PT, R6, RZ, PT ;  /* 0x000000ff0600720c */ /* 0x000fe20003f25270 */
[----:B------:R-:W-:-:S04]  /*8140*/  IMAD.MOV.U32 R5, RZ, RZ, 0x3100 ;  /* 0x00003100ff057424 */ /* 0x000fc800078e00ff */
[----:B------:R1:W-:Y:S08]  /*8150*/  SYNCS.ARRIVE.TRANS64 RZ, [R16+URZ+0x26810], R5 ;  /* 0x0268100510ff79a7 */ /* 0x0003f0000800003f */
[----:B------:R-:W-:Y:S05]  /*8160*/  @!P1 BRA `(.L_x_1097) ;  /* 0x0000000000049947 */ /* 0x000fea0003800000 */
[----:B------:R-:W-:Y:S01]  /*8170*/  BPT.TRAP 0x1 ;  /* 0x000000040000795c */ /* 0x000fe20000300000 */
.L_x_1097:
[----:B------:R-:W-:Y:S01]  /*8180*/  R2UR UR7, R0 ;  /* 0x00000000000772ca */ /* 0x000fe200000e0000 */
[----:B------:R-:W-:Y:S01]  /*8190*/  VIADD R20, R20, 0xfffffffe ;  /* 0xfffffffe14147836 */ /* 0x000fe20000000000 */
[----:B------:R-:W-:Y:S01]  /*81a0*/  R2UR UR8, R15 ;  /* 0x000000000f0872ca */ /* 0x000fe200000e0000 */
[----:B------:R-:W-:Y:S01]  /*81b0*/  UMOV UR30, 0x0 ;  /* 0x00000000001e7882 */ /* 0x000fe20000000000 */
[----:B------:R-:W-:Y:S01]  /*81c0*/  R2UR UR40, R16 ;  /* 0x00000000102872ca */ /* 0x000fe200000e0000 */
[----:B------:R-:W-:Y:S01]  /*81d0*/  UMOV UR31, 0x14f00000 ;  /* 0x14f00000001f7882 */ /* 0x000fe20000000000 */
[----:B------:R-:W-:Y:S01]  /*81e0*/  UMOV UR34, URZ ;  /* 0x0000003f00227c82 */ /* 0x000fe20008000000 */
[----:B------:R-:W-:Y:S01]  /*81f0*/  UMOV UR36, UR20 ;  /* 0x0000001400247c82 */ /* 0x000fe20008000000 */
[----:B------:R-:W-:Y:S01]  /*8200*/  UMOV UR37, UR21 ;  /* 0x0000001500257c82 */ /* 0x000fe20008000000 */
[----:B------:R-:W-:Y:S01]  /*8210*/  UMOV UR26, 0x20 ;  /* 0x00000020001a7882 */ /* 0x000fe20000000000 */
[----:B------:R-:W-:Y:S01]  /*8220*/  UMOV UR28, UR20 ;  /* 0x00000014001c7c82 */ /* 0x000fe20008000000 */
[----:B------:R-:W-:Y:S01]  /*8230*/  UMOV UR29, UR21 ;  /* 0x00000015001d7c82 */ /* 0x000fe20008000000 */
[----:B------:R-:W-:Y:S01]  /*8240*/  UMOV UR18, 0x40 ;  /* 0x0000004000127882 */ /* 0x000fe20000000000 */
[----:B------:R-:W-:Y:S01]  /*8250*/  UIADD3 UR7, UR7, 0x2, URZ ;  /* 0x0000000207077890 */ /* 0x000fe2000fffe03f */
[----:B------:R-:W-:-:S03]  /*8260*/  UMOV UR10, 0x10 ;  /* 0x00000010000a7882 */ /* 0x000fc60000000000 */
[----:B------:R-:W-:Y:S02]  /*8270*/  USHF.L.U32 UR35, UR7, 0x6, URZ ;  /* 0x0000000607237899 */ /* 0x000fe4000800063f */
[----:B------:R-:W-:Y:S02]  /*8280*/  UIADD3 UR33, UR40, 0x26810, URZ ;  /* 0x0002681028217890 */ /* 0x000fe4000fffe03f */
[----:B------:R-:W-:Y:S02]  /*8290*/  UIADD3 UR9, UP0, UR35, UR22, URZ ;  /* 0x0000001623097290 */ /* 0x000fe4000ff1e03f */
[----:B------:R-:W-:Y:S02]  /*82a0*/  UIADD3 UR32, UR40, 0x12000, URZ ;  /* 0x0001200028207890 */ /* 0x000fe4000fffe03f */
[----:B------:R-:W-:Y:S02]  /*82b0*/  ULEA.HI.X.SX32 UR8, UR35, UR8, 0x1, UP0 ;  /* 0x0000000823087291 */ /* 0x000fe400080f0e3f */
[----:B-1----:R-:W-:Y:S01]  /*82c0*/  IMAD.U32 R5, RZ, RZ, UR9 ;  /* 0x00000009ff057e24 */ /* 0x002fe2000f8e00ff */
[----:B------:R-:W-:-:S02]  /*82d0*/  UIADD3 UR24, UR40, 0x13000, URZ ;  /* 0x0001300028187890 */ /* 0x000fc4000fffe03f */
[----:B------:R-:W-:Y:S01]  /*82e0*/  UIADD3 UR16, UR40, 0x14000, URZ ;  /* 0x0001400028107890 */ /* 0x000fe2000fffe03f */
[----:B------:R-:W-:Y:S01]  /*82f0*/  IMAD.U32 R4, RZ, RZ, UR8 ;  /* 0x00000008ff047e24 */ /* 0x000fe2000f8e00ff */
[----:B------:R-:W-:Y:S01]  /*8300*/  LEA R0, P1, R5, R10, 0x2 ;  /* 0x0000000a05007211 */ /* 0x000fe200078210ff */
[----:B------:R-:W-:Y:S01]  /*8310*/  UIADD3 UR40, UR40, 0x1e000, URZ ;  /* 0x0001e00028287890 */ /* 0x000fe2000fffe03f */
[----:B------:R-:W-:Y:S01]  /*8320*/  R2UR UR8, R2 ;  /* 0x00000000020872ca */ /* 0x000fe200000e0000 */
[----:B------:R-:W-:Y:S01]  /*8330*/  UMOV UR25, UR33 ;  /* 0x0000002100197c82 */ /* 0x000fe20008000000 */
[----:B------:R-:W-:Y:S01]  /*8340*/  R2UR UR42, R0 ;  /* 0x00000000002a72ca */ /* 0x000fe200000e0000 */
[----:B------:R-:W-:Y:S01]  /*8350*/  IMAD.U32 R0, RZ, RZ, UR9 ;  /* 0x00000009ff007e24 */ /* 0x000fe2000f8e00ff */
[----:B------:R-:W-:Y:S01]  /*8360*/  R2UR UR9, R3 ;  /* 0x00000000030972ca */ /* 0x000fe200000e0000 */
[----:B------:R-:W-:Y:S01]  /*8370*/  UMOV UR27, UR35 ;  /* 0x00000023001b7c82 */ /* 0x000fe20008000000 */
[----:B------:R-:W-:Y:S01]  /*8380*/  UMOV UR17, UR33 ;  /* 0x0000002100117c82 */ /* 0x000fe20008000000 */
[----:B------:R-:W-:Y:S01]  /*8390*/  UMOV UR19, UR35 ;  /* 0x0000002300137c82 */ /* 0x000fe20008000000 */
[----:B------:R-:W-:Y:S01]  /*83a0*/  LEA.HI.X R0, R0, R9, R4, 0x2, P1 ;  /* 0x0000000900007211 */ /* 0x000fe200008f1404 */
[----:B------:R-:W-:Y:S01]  /*83b0*/  UMOV UR41, UR33 ;  /* 0x0000002100297c82 */ /* 0x000fe20008000000 */
[----:B------:R-:W-:-:S02]  /*83c0*/  ISETP.NE.AND P1, PT, R20, RZ, PT ;  /* 0x000000ff1400720c */ /* 0x000fc40003f25270 */
[----:B------:R-:W-:Y:S01]  /*83d0*/  R2UR UR43, R0 ;  /* 0x00000000002b72ca */ /* 0x000fe200000e0000 */
[----:B------:R-:W-:-:S04]  /*83e0*/  IMAD.U32 R0, RZ, RZ, UR7 ;  /* 0x00000007ff007e24 */ /* 0x000fc8000f8e00ff */
[----:B------:R1:W-:Y:S01]  /*83f0*/  UTMALDG.4D [UR32], [UR8], desc[UR30] ;  /* 0x00001e20080075b4 */ /* 0x0003e20008019000 */
[----:B------:R1:W-:Y:S01]  /*8400*/  UTMALDG.4D [UR24], [UR8], desc[UR30] ;  /* 0x00001e18080075b4 */ /* 0x0003e20008019000 */
[----:B------:R1:W-:Y:S06]  /*8410*/  UTMALDG.4D [UR16], [UR8], desc[UR30] ;  /* 0x00001e10080075b4 */ /* 0x0003ec0008019000 */
[----:B------:R1:W-:Y:S02]  /*8420*/  UBLKCP.S.G [UR40], [UR42], UR10 ;  /* 0x000000282a0073ba */ /* 0x0003e4000800020a */
[----:B-1----:R-:W-:Y:S05]  /*8430*/  @P1 BRA `(.L_x_1098) ;  /* 0xfffffff000f41947 */ /* 0x002fea000383ffff */
.L_x_1089:
[----:B------:R-:W3:Y:S02]  /*8440*/  LDL.LU R4, [R1+0x4] ;  /* 0x0000040001047983 */ /* 0x000ee40000300800 */
[----:B---3--:R-:W-:Y:S02]  /*8450*/  ISETP.NE.AND P1, PT, R4, RZ, PT ;  /* 0x000000ff0400720c */ /* 0x008fe40003f25270 */
[----:B------:R1:W5:Y:S11]  /*8460*/  LDL R4, [R1] ;  /* 0x0000000001047983 */ /* 0x0003760000100800 */
[----:B-1----:R-:W-:Y:S05]  /*8470*/  @!P1 BRA `(.L_x_1088) ;  /* 0x0000000400809947 */ /* 0x002fea0003800000 */
[----:B------:R-:W-:-:S04]  /*8480*/  SHF.L.U32 R13, R11, 0x1f, RZ ;  /* 0x0000001f0b0d7819 */ /* 0x000fc800000006ff */
[----:B------:R-:W1:Y:S02]  /*8490*/  SYNCS.PHASECHK.TRANS64.TRYWAIT P1, [R16+URZ+0x26840], R13 ;  /* 0x0268400d100075a7 */ /* 0x000e64000802017f */
[----:B-1----:R-:W-:Y:S05]  /*84a0*/  @!P1 BRA `(.L_x_1099) ;  /* 0x0000000c00d49947 */ /* 0x002fea0003800000 */
.L_x_1120:
[----:B------:R-:W-:Y:S05]  /*84b0*/  @P0 BRA `(.L_x_1100) ;  /* 0x0000000000140947 */ /* 0x000fea0003800000 */
[----:B------:R-:W-:Y:S01]  /*84c0*/  ISETP.NE.AND P1, PT, R6, RZ, PT ;  /* 0x000000ff0600720c */ /* 0x000fe20003f25270 */
[----:B--2---:R-:W-:-:S04]  /*84d0*/  IMAD.MOV.U32 R5, RZ, RZ, 0x3100 ;  /* 0x00003100ff057424 */ /* 0x004fc800078e00ff */
[----:B------:R3:W-:Y:S08]  /*84e0*/  SYNCS.ARRIVE.TRANS64 RZ, [R16+URZ+0x26830], R5 ;  /* 0x0268300510ff79a7 */ /* 0x0007f0000800003f */
[----:B------:R-:W-:Y:S05]  /*84f0*/  @!P1 BRA `(.L_x_1100) ;  /* 0x0000000000049947 */ /* 0x000fea0003800000 */
[----:B------:R-:W-:Y:S01]  /*8500*/  BPT.TRAP 0x1 ;  /* 0x000000040000795c */ /* 0x000fe20000300000 */
.L_x_1100:
[----:B--23-5:R-:W2:Y:S01]  /*8510*/  LDC.64 R4, c[0x0][0x728] ;  /* 0x0001ca00ff047b82 */ /* 0x02cea20000000a00 */
[----:B------:R-:W-:Y:S01]  /*8520*/  IMAD.SHL.U32 R17, R0, 0x40, RZ ;  /* 0x0000004000117824 */ /* 0x000fe200078e00ff */
[----:B------:R-:W-:Y:S01]  /*8530*/  R2UR UR16, R16 ;  /* 0x00000000101072ca */ /* 0x000fe200000e0000 */
[----:B------:R-:W-:Y:S01]  /*8540*/  UMOV UR30, 0x0 ;  /* 0x00000000001e7882 */ /* 0x000fe20000000000 */
[----:B------:R-:W-:Y:S01]  /*8550*/  UMOV UR31, 0x14f00000 ;  /* 0x14f00000001f7882 */ /* 0x000fe20000000000 */
[----:B------:R-:W-:Y:S01]  /*8560*/  UMOV UR34, URZ ;  /* 0x0000003f00227c82 */ /* 0x000fe20008000000 */
[C---:B------:R-:W-:Y:S01]  /*8570*/  IADD3 R0, P1, R17.reuse, UR14, RZ ;  /* 0x0000000e11007c10 */ /* 0x040fe2000ff3e0ff */
[----:B------:R-:W-:Y:S01]  /*8580*/  UMOV UR36, UR20 ;  /* 0x0000001400247c82 */ /* 0x000fe20008000000 */
[----:B------:R-:W-:Y:S01]  /*8590*/  R2UR UR35, R17 ;  /* 0x00000000112372ca */ /* 0x000fe200000e0000 */
[----:B------:R-:W-:Y:S01]  /*85a0*/  UMOV UR37, UR21 ;  /* 0x0000001500257c82 */ /* 0x000fe20008000000 */
[----:B------:R-:W-:Y:S01]  /*85b0*/  UMOV UR26, 0x20 ;  /* 0x00000020001a7882 */ /* 0x000fe20000000000 */
[----:B------:R-:W-:Y:S01]  /*85c0*/  UMOV UR28, UR20 ;  /* 0x00000014001c7c82 */ /* 0x000fe20008000000 */
[----:B------:R-:W-:Y:S01]  /*85d0*/  UMOV UR29, UR21 ;  /* 0x00000015001d7c82 */ /* 0x000fe20008000000 */
[----:B------:R-:W-:Y:S01]  /*85e0*/  UMOV UR18, 0x40 ;  /* 0x0000004000127882 */ /* 0x000fe20000000000 */
[----:B------:R-:W-:Y:S01]  /*85f0*/  UMOV UR7, 0x10 ;  /* 0x0000001000077882 */ /* 0x000fe20000000000 */
        /* <DEDUP_REMOVED lines=12> */
[----:B------:R-:W-:-:S03]  /*86c0*/  UMOV UR43, UR33 ;  /* 0x00000021002b7c82 */ /* 0x000fc60008000000 */
[----:B------:R-:W-:Y:S02]  /*86d0*/  LEA.HI.X R5, R0, R5, R4, 0x2, P2 ;  /* 0x0000000500057211 */ /* 0x000fe400010f1404 */
        /* <DEDUP_REMOVED lines=11> */
.L_x_1121:
[----:B------:R-:W-:Y:S05]  /*8790*/  @P0 BRA `(.L_x_1102) ;  /* 0x0000000000140947 */ /* 0x000fea0003800000 */
[----:B------:R-:W-:Y:S01]  /*87a0*/  ISETP.NE.AND P0, PT, R6, RZ, PT ;  /* 0x000000ff0600720c */ /* 0x000fe20003f05270 */
[----:B------:R-:W-:-:S04]  /*87b0*/  IMAD.MOV.U32 R5, RZ, RZ, 0x3100 ;  /* 0x00003100ff057424 */ /* 0x000fc800078e00ff */
[----:B------:R3:W-:Y:S08]  /*87c0*/  SYNCS.ARRIVE.TRANS64 RZ, [R16+URZ+0x26818], R5 ;  /* 0x0268180510ff79a7 */ /* 0x0007f0000800003f */
[----:B------:R-:W-:Y:S05]  /*87d0*/  @!P0 BRA `(.L_x_1102) ;  /* 0x0000000000048947 */ /* 0x000fea0003800000 */
[----:B------:R-:W-:Y:S01]  /*87e0*/  BPT.TRAP 0x1 ;  /* 0x000000040000795c */ /* 0x000fe20000300000 */
.L_x_1102:
        /* <DEDUP_REMOVED lines=13> */
[----:B------:R-:W-:-:S04]  /*88c0*/  UIADD3 UR35, UR35, 0x40, URZ ;  /* 0x0000004023237890 */ /* 0x000fc8000fffe03f */
[----:B------:R-:W-:Y:S02]  /*88d0*/  UIADD3 UR8, UP0, UR35, UR22, URZ ;  /* 0x0000001623087290 */ /* 0x000fe4000ff1e03f */
[----:B------:R-:W-:Y:S02]  /*88e0*/  UIADD3 UR32, UR40, 0x15000, URZ ;  /* 0x0001500028207890 */ /* 0x000fe4000fffe03f */
[----:B------:R-:W-:Y:S02]  /*88f0*/  ULEA.HI.X.SX32 UR7, UR35, UR7, 0x1, UP0 ;  /* 0x0000000723077291 */ /* 0x000fe400080f0e3f */
[----:B---3--:R-:W-:Y:S01]  /*8900*/  IMAD.U32 R5, RZ, RZ, UR8 ;  /* 0x00000008ff057e24 */ /* 0x008fe2000f8e00ff */
[----:B------:R-:W-:Y:S01]  /*8910*/  UIADD3 UR33, UR40, 0x26818, URZ ;  /* 0x0002681828217890 */ /* 0x000fe2000fffe03f */
[----:B------:R-:W-:Y:S01]  /*8920*/  IMAD.U32 R0, RZ, RZ, UR8 ;  /* 0x00000008ff007e24 */ /* 0x000fe2000f8e00ff */
[----:B------:R-:W-:Y:S01]  /*8930*/  R2UR UR8, R2 ;  /* 0x00000000020872ca */ /* 0x000fe200000e0000 */
[----:B------:R-:W-:Y:S01]  /*8940*/  IMAD.U32 R4, RZ, RZ, UR7 ;  /* 0x00000007ff047e24 */ /* 0x000fe2000f8e00ff */
[----:B------:R-:W-:Y:S01]  /*8950*/  LEA R10, P0, R5, R10, 0x2 ;  /* 0x0000000a050a7211 */ /* 0x000fe200078010ff */
[----:B------:R-:W-:-:S02]  /*8960*/  UIADD3 UR24, UR40, 0x16000, URZ ;  /* 0x0001600028187890 */ /* 0x000fc4000fffe03f */
[----:B------:R-:W-:Y:S01]  /*8970*/  UIADD3 UR16, UR40, 0x17000, URZ ;  /* 0x0001700028107890 */ /* 0x000fe2000fffe03f */
[----:B------:R-:W-:Y:S01]  /*8980*/  LEA.HI.X R9, R0, R9, R4, 0x2, P0 ;  /* 0x0000000900097211 */ /* 0x000fe200000f1404 */
[----:B------:R-:W-:Y:S01]  /*8990*/  UIADD3 UR40, UR40, 0x1e100, URZ ;  /* 0x0001e10028287890 */ /* 0x000fe2000fffe03f */
[----:B------:R3:W5:Y:S01]  /*89a0*/  LDL.LU R4, [R1] ;  /* 0x0000000001047983 */ /* 0x0007620000300800 */
[----:B------:R-:W-:Y:S01]  /*89b0*/  R2UR UR42, R10 ;  /* 0x000000000a2a72ca */ /* 0x000fe200000e0000 */
[----:B------:R-:W-:Y:S01]  /*89c0*/  UMOV UR25, UR33 ;  /* 0x0000002100197c82 */ /* 0x000fe20008000000 */
[----:B------:R-:W-:Y:S01]  /*89d0*/  R2UR UR43, R9 ;  /* 0x00000000092b72ca */ /* 0x000fe200000e0000 */
[----:B------:R-:W-:Y:S01]  /*89e0*/  UMOV UR27, UR35 ;  /* 0x00000023001b7c82 */ /* 0x000fe20008000000 */
[----:B------:R3:W-:Y:S01]  /*89f0*/  UTMALDG.4D [UR32], [UR8], desc[UR30] ;  /* 0x00001e20080075b4 */ /* 0x0007e20008019000 */
[----:B------:R-:W-:Y:S01]  /*8a00*/  UMOV UR17, UR33 ;  /* 0x0000002100117c82 */ /* 0x000fe20008000000 */
[----:B------:R-:W-:Y:S01]  /*8a10*/  UMOV UR19, UR35 ;  /* 0x0000002300137c82 */ /* 0x000fe20008000000 */
[----:B------:R-:W-:Y:S01]  /*8a20*/  UMOV UR41, UR33 ;  /* 0x0000002100297c82 */ /* 0x000fe20008000000 */
[----:B------:R-:W-:Y:S01]  /*8a30*/  UMOV UR7, 0x10 ;  /* 0x0000001000077882 */ /* 0x000fe20000000000 */
[----:B------:R3:W-:Y:S01]  /*8a40*/  UTMALDG.4D [UR24], [UR8], desc[UR30] ;  /* 0x00001e18080075b4 */ /* 0x0007e20008019000 */
[----:B------:R3:W-:Y:S05]  /*8a50*/  UTMALDG.4D [UR16], [UR8], desc[UR30] ;  /* 0x00001e10080075b4 */ /* 0x0007ea0008019000 */
[----:B------:R3:W-:Y:S02]  /*8a60*/  UBLKCP.S.G [UR40], [UR42], UR7 ;  /* 0x000000282a0073ba */ /* 0x0007e40008000207 */
[----:B---3--:R-:W-:-:S07]  /*8a70*/  IMAD.MOV.U32 R19, RZ, RZ, 0x1 ;  /* 0x00000001ff137424 */ /* 0x008fce00078e00ff */
.L_x_1088:
[----:B------:R-:W3:Y:S01]  /*8a80*/  S2R R0, SR_TID.X ;  /* 0x0000000000007919 */ /* 0x000ee20000002100 */
[----:B------:R-:W-:Y:S01]  /*8a90*/  IMAD R3, R19, 0x8, R16 ;  /* 0x0000000813037824 */ /* 0x000fe200078e0210 */
[----:B---3--:R-:W-:Y:S02]  /*8aa0*/  LOP3.LUT R2, R0, 0x7f, RZ, 0xc0, !PT ;  /* 0x0000007f00027812 */ /* 0x008fe400078ec0ff */
[----:B------:R-:W-:Y:S02]  /*8ab0*/  SHF.L.U32 R0, R11, 0x1f, RZ ;  /* 0x0000001f0b007819 */ /* 0x000fe400000006ff */
[----:B------:R-:W-:Y:S02]  /*8ac0*/  ISETP.NE.AND P1, PT, R2, RZ, PT ;  /* 0x000000ff0200720c */ /* 0x000fe40003f25270 */
[----:B------:R-:W3:Y:S02]  /*8ad0*/  SYNCS.PHASECHK.TRANS64.TRYWAIT P0, [R3+URZ+0x26840], R0 ;  /* 0x02684000030075a7 */ /* 0x000ee4000800017f */
[----:B---3--:R-:W-:Y:S09]  /*8ae0*/  @!P0 BRA `(.L_x_1103) ;  /* 0x00000008006c8947 */ /* 0x008ff20003800000 */
.L_x_1122:
[----:B------:R-:W-:Y:S05]  /*8af0*/  @P1 BRA `(.L_x_1104) ;  /* 0x0000000000181947 */ /* 0x000fea0003800000 */
[----:B------:R-:W1:Y:S01]  /*8b00*/  S2R R2, SR_TID.X ;  /* 0x0000000000027919 */ /* 0x000e620000002100 */
[----:B---3--:R-:W-:-:S04]  /*8b10*/  IMAD.MOV.U32 R0, RZ, RZ, 0x3100 ;  /* 0x00003100ff007424 */ /* 0x008fc800078e00ff */
[----:B------:R3:W-:Y:S01]  /*8b20*/  SYNCS.ARRIVE.TRANS64 RZ, [R3+URZ+0x26830], R0 ;  /* 0x0268300003ff79a7 */ /* 0x0007e2000800003f */
[----:B-1----:R-:W-:-:S13]  /*8b30*/  LOP3.LUT P0, RZ, R2, 0x1f, RZ, 0xc0, !PT ;  /* 0x0000001f02ff7812 */ /* 0x002fda000780c0ff */
[----:B---3--:R-:W-:Y:S05]  /*8b40*/  @!P0 BRA `(.L_x_1104) ;  /* 0x0000000000048947 */ /* 0x008fea0003800000 */
[----:B------:R-:W-:Y:S01]  /*8b50*/  BPT.TRAP 0x1 ;  /* 0x000000040000795c */ /* 0x000fe20000300000 */
.L_x_1104:
[----:B-----5:R-:W-:Y:S01]  /*8b60*/  R2UR UR35, R4 ;  /* 0x00000000042372ca */ /* 0x020fe200000e0000 */
[C-C-:B---3--:R-:W-:Y:S01]  /*8b70*/  IMAD R0, R19.reuse, 0x3000, R16.reuse ;  /* 0x0000300013007824 */ /* 0x148fe200078e0210 */
[----:B------:R-:W-:Y:S01]  /*8b80*/  IADD3 R8, P0, R8, 0x1f0, RZ ;  /* 0x000001f008087810 */ /* 0x000fe20007f1e0ff */
[----:B-12-4-:R-:W-:Y:S01]  /*8b90*/  IMAD R16, R19, 0x100, R16 ;  /* 0x0000010013107824 */ /* 0x016fe200078e0210 */
[----:B------:R-:W-:Y:S01]  /*8ba0*/  R2UR UR10, R14 ;  /* 0x000000000e0a72ca */ /* 0x000fe200000e0000 */
[----:B------:R-:W-:Y:S01]  /*8bb0*/  ULDC.64 UR30, c[0x0][0x728] ;  /* 0x0001ca00001e7ab9 */ /* 0x000fe20000000a00 */
[----:B------:R-:W-:Y:S01]  /*8bc0*/  R2UR UR33, R3 ;  /* 0x00000000032172ca */ /* 0x000fe200000e0000 */
[----:B------:R-:W-:Y:S01]  /*8bd0*/  IMAD.X R7, RZ, RZ, R7, P0 ;  /* 0x000000ffff077224 */ /* 0x000fe200000e0607 */
[----:B------:R-:W-:Y:S01]  /*8be0*/  R2UR UR16, R0 ;  /* 0x00000000001072ca */ /* 0x000fe200000e0000 */
[----:B------:R-:W-:Y:S01]  /*8bf0*/  UMOV UR40, 0x0 ;  /* 0x0000000000287882 */ /* 0x000fe20000000000 */
[----:B------:R-:W-:Y:S01]  /*8c00*/  R2UR UR7, R16 ;  /* 0x00000000100772ca */ /* 0x000fe200000e0000 */
[----:B------:R-:W-:Y:S01]  /*8c10*/  UMOV UR41, 0x14f00000 ;  /* 0x14f0000000297882 */ /* 0x000fe20000000000 */
[----:B------:R-:W-:Y:S01]  /*8c20*/  R2UR UR8, R8 ;  /* 0x00000000080872ca */ /* 0x000fe200000e0000 */
[----:B------:R-:W-:Y:S01]  /*8c30*/  USHF.L.U32 UR35, UR35, 0x6, URZ ;  /* 0x0000000623237899 */ /* 0x000fe2000800063f */
[----:B------:R-:W-:Y:S01]  /*8c40*/  R2UR UR9, R7 ;  /* 0x00000000070972ca */ /* 0x000fe200000e0000 */
[----:B------:R-:W-:Y:S01]  /*8c50*/  UMOV UR34, URZ ;  /* 0x0000003f00227c82 */ /* 0x000fe20008000000 */
[----:B------:R-:W-:Y:S01]  /*8c60*/  UMOV UR36, UR20 ;  /* 0x0000001400247c82 */ /* 0x000fe20008000000 */
[----:B------:R-:W-:Y:S01]  /*8c70*/  UIADD3 UR13, UP0, UR35, UR14, URZ ;  /* 0x0000000e230d7290 */ /* 0x000fe2000ff1e03f */
[----:B------:R-:W-:Y:S01]  /*8c80*/  VIADD R0, R19, 0x1 ;  /* 0x0000000113007836 */ /* 0x000fe20000000000 */
[----:B------:R-:W-:-:S02]  /*8c90*/  UIADD3 UR33, UR33, 0x26830, URZ ;  /* 0x0002683021217890 */ /* 0x000fc4000fffe03f */
[----:B------:R-:W-:Y:S02]  /*8ca0*/  ULEA UR30, UP1, UR13, UR30, 0x2 ;  /* 0x0000001e0d1e7291 */ /* 0x000fe4000f82103f */
[----:B------:R-:W-:Y:S01]  /*8cb0*/  ULEA.HI.X.SX32 UR10, UR35, UR10, 0x1, UP0 ;  /* 0x0000000a230a7291 */ /* 0x000fe200080f0e3f */
[C---:B------:R-:W-:Y:S01]  /*8cc0*/  ISETP.NE.AND P0, PT, R0.reuse, 0x2, PT ;  /* 0x000000020000780c */ /* 0x040fe20003f05270 */
[----:B------:R-:W-:Y:S02]  /*8cd0*/  UIADD3 UR32, UR16, 0x18000, URZ ;  /* 0x0001800010207890 */ /* 0x000fe4000fffe03f */
[----:B------:R-:W-:Y:S01]  /*8ce0*/  UIADD3 UR24, UR16, 0x19000, URZ ;  /* 0x0001900010187890 */ /* 0x000fe2000fffe03f */
[----:B------:R-:W-:Y:S01]  /*8cf0*/  SEL R2, RZ, 0x1, P0 ;  /* 0x00000001ff027807 */ /* 0x000fe20000000000 */
[----:B------:R-:W-:Y:S01]  /*8d00*/  UIADD3 UR16, UR16, 0x1a000, URZ ;  /* 0x0001a00010107890 */ /* 0x000fe2000fffe03f */
[----:B------:R-:W-:Y:S01]  /*8d10*/  SEL R0, R0, RZ, P0 ;  /* 0x000000ff00007207 */ /* 0x000fe20000000000 */
[----:B------:R-:W-:Y:S01]  /*8d20*/  ULEA.HI.X UR31, UR13, UR31, UR10, 0x2, UP1 ;  /* 0x0000001f0d1f7291 */ /* 0x000fe200088f140a */
[----:B------:R-:W-:Y:S01]  /*8d30*/  LOP3.LUT R11, R11, R2, RZ, 0x3c, !PT ;  /* 0x000000020b0b7212 */ /* 0x000fe200078e3cff */
[----:B------:R-:W-:Y:S01]  /*8d40*/  UIADD3 UR42, UR7, 0x1e200, URZ ;  /* 0x0001e200072a7890 */ /* 0x000fe2000fffe03f */
[----:B------:R-:W-:Y:S01]  /*8d50*/  UMOV UR37, UR21 ;  /* 0x0000001500257c82 */ /* 0x000fe20008000000 */
[----:B------:R-:W-:Y:S01]  /*8d60*/  UMOV UR26, 0x20 ;  /* 0x00000020001a7882 */ /* 0x000fe20000000000 */
        /* <DEDUP_REMOVED lines=12> */
[----:B------:R1:W-:Y:S02]  /*8e30*/  UBLKCP.S.G [UR42], [UR30], UR7 ;  /* 0x0000002a1e0073ba */ /* 0x0003e40008000207 */
[----:B-1----:R-:W-:Y:S01]  /*8e40*/  NOP ;  /* 0x0000000000007918 */ /* 0x002fe20000000000 */
.L_x_1085:
[----:B------:R-:W-:Y:S05]  /*8e50*/  BSYNC B1 ;  /* 0x0000000000017941 */ /* 0x000fea0003800000 */
.L_x_1083:
[----:B------:R-:W-:-:S03]  /*8e60*/  UMOV UR7, 0xffffffff ;  /* 0xffffffff00077882 */ /* 0x000fc60000000000 */
[----:B------:R-:W-:Y:S05]  /*8e70*/  BRA.DIV UR7, `(.L_x_1105) ;  /* 0x00000006079c7947 */ /* 0x000fea000b800000 */
[----:B------:R-:W-:-:S13]  /*8e80*/  ELECT P6, URZ, PT ;  /* 0x00000000003f782f */ /* 0x000fda00038c0000 */
.L_x_1125:
[----:B------:R-:W-:Y:S05]  /*8e90*/  @!P6 BRA `(.L_x_1060) ;  /* 0x000000000084e947 */ /* 0x000fea0003800000 */
[----:B------:R-:W-:-:S06]  /*8ea0*/  ULOP3.LUT UR7, UR38, 0x2, URZ, 0xfc, !UPT ;  /* 0x0000000226077892 */ /* 0x000fcc000f8efc3f */
[----:B------:R-:W-:-:S05]  /*8eb0*/  IMAD.U32 R2, RZ, RZ, UR7 ;  /* 0x00000007ff027e24 */ /* 0x000fca000f8e00ff */
[----:B------:R-:W-:-:S13]  /*8ec0*/  ISETP.NE.AND P2, PT, R2, 0x3, PT ;  /* 0x000000030200780c */ /* 0x000fda0003f45270 */
[----:B------:R-:W-:Y:S05]  /*8ed0*/  @!P2 BRA `(.L_x_1106) ;  /* 0x000000000004a947 */ /* 0x000fea0003800000 */
[----:B------:R-:W-:Y:S01]  /*8ee0*/  BPT.TRAP 0x1 ;  /* 0x000000040000795c */ /* 0x000fe20000300000 */
.L_x_1106:
        /* <DEDUP_REMOVED lines=15> */
.L_x_1126:
[----:B------:R-:W2:Y:S02]  /*8fe0*/  SYNCS.PHASECHK.TRANS64.TRYWAIT P0, [R3+URZ], R2 ;  /* 0x00000002030075a7 */ /* 0x000ea4000800017f */
[----:B--2---:R-:W-:Y:S05]  /*8ff0*/  @!P0 BRA `(.L_x_1108) ;  /* 0x0000000400708947 */ /* 0x004fea0003800000 */
.L_x_1127:
[----:B------:R-:W-:Y:S05]  /*9000*/  @!P2 BRA `(.L_x_1109) ;  /* 0x000000000004a947 */ /* 0x000fea0003800000 */
[----:B------:R-:W-:Y:S01]  /*9010*/  BPT.TRAP 0x1 ;  /* 0x000000040000795c */ /* 0x000fe20000300000 */
.L_x_1109:
[----:B--2---:R-:W-:-:S04]  /*9020*/  VIADD R3, R7, 0x26840 ;  /* 0x0002684007037836 */ /* 0x004fc80000000000 */
[----:B------:R-:W-:-:S04]  /*9030*/  IMAD R0, R0, 0x8, R3 ;  /* 0x0000000800007824 */ /* 0x000fc800078e0203 */
[----:B------:R-:W2:Y:S02]  /*9040*/  SYNCS.PHASECHK.TRANS64.TRYWAIT P0, [R0+URZ], R5 ;  /* 0x00000005000075a7 */ /* 0x000ea4000800017f */
[----:B--2---:R-:W-:Y:S05]  /*9050*/  @!P0 BRA `(.L_x_1110) ;  /* 0x00000004006c8947 */ /* 0x004fea0003800000 */
.L_x_1128:
[----:B------:R-:W-:-:S07]  /*9060*/  IMAD R3, R4, 0x8, R3 ;  /* 0x0000000804037824 */ /* 0x000fce00078e0203 */
.L_x_1111:
[----:B---3--:R3:W4:Y:S02]  /*9070*/  SYNCS.PHASECHK.TRANS64.TRYWAIT P0, [R3+URZ], R2 ;  /* 0x00000002030075a7 */ /* 0x008724000800017f */
[----:B----4-:R-:W-:Y:S05]  /*9080*/  @!P0 NANOSLEEP.SYNCS 0x989680 ;  /* 0x009896800000895d */ /* 0x010fea0003900000 */
[----:B------:R-:W4:Y:S02]  /*9090*/  @!P0 SYNCS.PHASECHK.TRANS64 P0, [R3+URZ], R2 ;  /* 0x00000002030085a7 */ /* 0x000f24000800007f */
[----:B----4-:R-:W-:Y:S05]  /*90a0*/  @!P0 BRA `(.L_x_1111) ;  /* 0xfffffffc00f08947 */ /* 0x010fea000383ffff */
.L_x_1060:
[----:B------:R-:W-:Y:S05]  /*90b0*/  BSYNC B0 ;  /* 0x0000000000007941 */ /* 0x000fea0003800000 */
.L_x_1058:
[----:B------:R-:W-:Y:S05]  /*90c0*/  EXIT ;  /* 0x000000000000794d */ /* 0x000fea0003800000 */
.L_x_1028:
[----:B------:R-:W-:Y:S02]  /*90d0*/  IMAD.MOV.U32 R13, RZ, RZ, R16 ;  /* 0x000000ffff0d7224 */ /* 0x000fe400078e0010 */
[----:B------:R-:W-:Y:S02]  /*90e0*/  IMAD.MOV.U32 R12, RZ, RZ, RZ ;  /* 0x000000ffff0c7224 */ /* 0x000fe400078e00ff */
[----:B------:R-:W-:Y:S02]  /*90f0*/  IMAD.MOV.U32 R11, RZ, RZ, 0x1f ;  /* 0x0000001fff0b7424 */ /* 0x000fe400078e00ff */
[----:B------:R-:W-:-:S07]  /*9100*/  IMAD.MOV.U32 R15, RZ, RZ, -0x1 ;  /* 0xffffffffff0f7424 */ /* 0x000fce00078e00ff */
[----:B------:R-:W-:Y:S05]  /*9110*/  WARPSYNC.COLLECTIVE R15, `(.L_x_1112) ;  /* 0x000000000f087348 */ /* 0x000fea0003c00000 */
[----:B------:R1:W2:Y:S02]  /*9120*/  SHFL.IDX P6, R14, R13, R12, R11 ;  /* 0x0000000c0d0e7389 */ /* 0x0002a400000c000b */
[----:B-12---:R-:W-:Y:S01]  /*9130*/  ENDCOLLECTIVE ;  /* 0x000000000000791b */ /* 0x006fe20003800000 */
.L_x_1112:
[----:B------:R-:W-:Y:S05]  /*9140*/  BRA `(.L_x_1113) ;  /* 0xffffff7c00d07947 */ /* 0x000fea000383ffff */
.L_x_1030:
[----:B--2---:R2:W3:Y:S02]  /*9150*/  SYNCS.PHASECHK.TRANS64.TRYWAIT P0, [R18+URZ+0x26800], R5 ;  /* 0x02680005120075a7 */ /* 0x0044e4000800017f */
[----:B---3--:R-:W-:Y:S05]  /*9160*/  @!P0 NANOSLEEP.SYNCS 0x989680 ;  /* 0x009896800000895d */ /* 0x008fea0003900000 */
[----:B------:R-:W3:Y:S02]  /*9170*/  @!P0 SYNCS.PHASECHK.TRANS64 P0, [R18+URZ+0x26800], R5 ;  /* 0x02680005120085a7 */ /* 0x000ee4000800007f */
[----:B---3--:R-:W-:Y:S05]  /*9180*/  @!P0 BRA `(.L_x_1030) ;  /* 0xfffffffc00f08947 */ /* 0x008fea000383ffff */
[----:B------:R-:W-:Y:S05]  /*9190*/  BRA `(.L_x_1029) ;  /* 0xffffff7c00f87947 */ /* 0x000fea000383ffff */
.L_x_1035:
[----:B--2---:R-:W-:-:S04]  /*91a0*/  IMAD.U32 R7, RZ, RZ, UR6 ;  /* 0x00000006ff077e24 */ /* 0x004fc8000f8e00ff */
[----:B------:R2:W3:Y:S03]  /*91b0*/  SYNCS.PHASECHK.TRANS64.TRYWAIT P0, [R7+URZ+0x26810], R16 ;  /* 0x02681010070075a7 */ /* 0x0004e6000800017f */
[----:B---3--:R-:W-:Y:S05]  /*91c0*/  @!P0 NANOSLEEP.SYNCS 0x989680 ;  /* 0x009896800000895d */ /* 0x008fea0003900000 */
[----:B------:R-:W3:Y:S02]  /*91d0*/  @!P0 SYNCS.PHASECHK.TRANS64 P0, [R7+URZ+0x26810], R16 ;  /* 0x02681010070085a7 */ /* 0x000ee4000800007f */
[----:B---3--:R-:W-:Y:S05]  /*91e0*/  @!P0 BRA `(.L_x_1035) ;  /* 0xfffffffc00ec8947 */ /* 0x008fea000383ffff */
[----:B------:R-:W-:Y:S05]  /*91f0*/  BRA `(.L_x_1034) ;  /* 0xffffff8800587947 */ /* 0x000fea000383ffff */
.L_x_1039:
[----:B------:R-:W-:-:S04]  /*9200*/  IMAD.U32 R121, RZ, RZ, UR6 ;  /* 0x00000006ff797e24 */ /* 0x000fc8000f8e00ff */
[----:B------:R1:W1:Y:S03]  /*9210*/  SYNCS.PHASECHK.TRANS64.TRYWAIT P0, [R121+URZ+0x26830], R16 ;  /* 0x02683010790075a7 */ /* 0x000266000800017f */
[----:B-1----:R-:W-:Y:S05]  /*9220*/  @!P0 NANOSLEEP.SYNCS 0x989680 ;  /* 0x009896800000895d */ /* 0x002fea0003900000 */
[----:B------:R-:W1:Y:S02]  /*9230*/  @!P0 SYNCS.PHASECHK.TRANS64 P0, [R121+URZ+0x26830], R16 ;  /* 0x02683010790085a7 */ /* 0x000e64000800007f */
[----:B-1----:R-:W-:Y:S05]  /*9240*/  @!P0 BRA `(.L_x_1039) ;  /* 0xfffffffc00ec8947 */ /* 0x002fea000383ffff */
[----:B------:R-:W-:Y:S05]  /*9250*/  BRA `(.L_x_1038) ;  /* 0xffffff8c00607947 */ /* 0x000fea000383ffff */
.L_x_1086:
[----:B-1----:R1:W2:Y:S02]  /*9260*/  SYNCS.PHASECHK.TRANS64.TRYWAIT P0, [R16+URZ+0x26820], R3 ;  /* 0x02682003100075a7 */ /* 0x0022a4000800017f */
[----:B--2---:R-:W-:Y:S05]  /*9270*/  @!P0 NANOSLEEP.SYNCS 0x989680 ;  /* 0x009896800000895d */ /* 0x004fea0003900000 */
[----:B------:R-:W2:Y:S02]  /*9280*/  @!P0 SYNCS.PHASECHK.TRANS64 P0, [R16+URZ+0x26820], R3 ;  /* 0x02682003100085a7 */ /* 0x000ea4000800007f */
[----:B--2---:R-:W-:Y:S05]  /*9290*/  @!P0 BRA `(.L_x_1086) ;  /* 0xfffffffc00f08947 */ /* 0x004fea000383ffff */
[----:B------:R-:W-:Y:S05]  /*92a0*/  BRA `(.L_x_1114) ;  /* 0xffffffdc001c7947 */ /* 0x000fea000383ffff */
.L_x_1090:
[----:B-1----:R1:W3:Y:S02]  /*92b0*/  SYNCS.PHASECHK.TRANS64.TRYWAIT P1, [R16+URZ+0x26840], R21 ;  /* 0x02684015100075a7 */ /* 0x0022e4000802017f */
[----:B---3--:R-:W-:Y:S05]  /*92c0*/  @!P1 NANOSLEEP.SYNCS 0x989680 ;  /* 0x009896800000995d */ /* 0x008fea0003900000 */
[----:B------:R-:W3:Y:S02]  /*92d0*/  @!P1 SYNCS.PHASECHK.TRANS64 P1, [R16+URZ+0x26840], R21 ;  /* 0x02684015100095a7 */ /* 0x000ee4000802007f */
[----:B---3--:R-:W-:Y:S05]  /*92e0*/  @!P1 BRA `(.L_x_1090) ;  /* 0xfffffffc00f09947 */ /* 0x008fea000383ffff */
[----:B------:R-:W-:Y:S05]  /*92f0*/  BRA `(.L_x_1115) ;  /* 0xffffffe400507947 */ /* 0x000fea000383ffff */
.L_x_1092:
[----:B--2---:R2:W3:Y:S02]  /*9300*/  SYNCS.PHASECHK.TRANS64.TRYWAIT P1, [R16+URZ+0x26828], R21 ;  /* 0x02682815100075a7 */ /* 0x0044e4000802017f */
[----:B---3--:R-:W-:Y:S05]  /*9310*/  @!P1 NANOSLEEP.SYNCS 0x989680 ;  /* 0x009896800000995d */ /* 0x008fea0003900000 */
[----:B------:R-:W3:Y:S02]  /*9320*/  @!P1 SYNCS.PHASECHK.TRANS64 P1, [R16+URZ+0x26828], R21 ;  /* 0x02682815100095a7 */ /* 0x000ee4000802007f */
[----:B---3--:R-:W-:Y:S05]  /*9330*/  @!P1 BRA `(.L_x_1092) ;  /* 0xfffffffc00f09947 */ /* 0x008fea000383ffff */
[----:B------:R-:W-:Y:S05]  /*9340*/  BRA `(.L_x_1116) ;  /* 0xffffffe800007947 */ /* 0x000fea000383ffff */
.L_x_1094:
[----:B---3--:R3:W4:Y:S02]  /*9350*/  SYNCS.PHASECHK.TRANS64.TRYWAIT P1, [R16+URZ+0x26848], R21 ;  /* 0x02684815100075a7 */ /* 0x008724000802017f */
[----:B----4-:R-:W-:Y:S05]  /*9360*/  @!P1 NANOSLEEP.SYNCS 0x989680 ;  /* 0x009896800000995d */ /* 0x010fea0003900000 */
[----:B------:R-:W4:Y:S02]  /*9370*/  @!P1 SYNCS.PHASECHK.TRANS64 P1, [R16+URZ+0x26848], R21 ;  /* 0x02684815100095a7 */ /* 0x000f24000802007f */
[----:B----4-:R-:W-:Y:S05]  /*9380*/  @!P1 BRA `(.L_x_1094) ;  /* 0xfffffffc00f09947 */ /* 0x010fea000383ffff */
[----:B------:R-:W-:Y:S05]  /*9390*/  BRA `(.L_x_1117) ;  /* 0xffffffe800b07947 */ /* 0x000fea000383ffff */
.L_x_1096:
[----:B------:R-:W-:-:S07]  /*93a0*/  SHF.L.U32 R5, R11, 0x1f, RZ ;  /* 0x0000001f0b057819 */ /* 0x000fce00000006ff */
.L_x_1118:
[----:B------:R1:W1:Y:S02]  /*93b0*/  SYNCS.PHASECHK.TRANS64.TRYWAIT P1, [R16+URZ+0x26820], R5 ;  /* 0x02682005100075a7 */ /* 0x000264000802017f */
[----:B-1----:R-:W-:Y:S05]  /*93c0*/  @!P1 NANOSLEEP.SYNCS 0x989680 ;  /* 0x009896800000995d */ /* 0x002fea0003900000 */
[----:B------:R-:W1:Y:S02]  /*93d0*/  @!P1 SYNCS.PHASECHK.TRANS64 P1, [R16+URZ+0x26820], R5 ;  /* 0x02682005100095a7 */ /* 0x000e64000802007f */
[----:B-1----:R-:W-:Y:S05]  /*93e0*/  @!P1 BRA `(.L_x_1118) ;  /* 0xfffffffc00f09947 */ /* 0x002fea000383ffff */
[----:B------:R-:W-:Y:S05]  /*93f0*/  BRA `(.L_x_1119) ;  /* 0xffffffec00487947 */ /* 0x000fea000383ffff */
.L_x_1099:
[----:B-1----:R1:W3:Y:S02]  /*9400*/  SYNCS.PHASECHK.TRANS64.TRYWAIT P1, [R16+URZ+0x26840], R13 ;  /* 0x0268400d100075a7 */ /* 0x0022e4000802017f */
[----:B---3--:R-:W-:Y:S05]  /*9410*/  @!P1 NANOSLEEP.SYNCS 0x989680 ;  /* 0x009896800000995d */ /* 0x008fea0003900000 */
[----:B------:R-:W3:Y:S02]  /*9420*/  @!P1 SYNCS.PHASECHK.TRANS64 P1, [R16+URZ+0x26840], R13 ;  /* 0x0268400d100095a7 */ /* 0x000ee4000802007f */
[----:B---3--:R-:W-:Y:S05]  /*9430*/  @!P1 BRA `(.L_x_1099) ;  /* 0xfffffffc00f09947 */ /* 0x008fea000383ffff */
[----:B------:R-:W-:Y:S05]  /*9440*/  BRA `(.L_x_1120) ;  /* 0xfffffff000187947 */ /* 0x000fea000383ffff */
.L_x_1101:
[----:B--2---:R2:W3:Y:S02]  /*9450*/  SYNCS.PHASECHK.TRANS64.TRYWAIT P1, [R16+URZ+0x26828], R13 ;  /* 0x0268280d100075a7 */ /* 0x0044e4000802017f */
[----:B---3--:R-:W-:Y:S05]  /*9460*/  @!P1 NANOSLEEP.SYNCS 0x989680 ;  /* 0x009896800000995d */ /* 0x008fea0003900000 */
[----:B------:R-:W3:Y:S02]  /*9470*/  @!P1 SYNCS.PHASECHK.TRANS64 P1, [R16+URZ+0x26828], R13 ;  /* 0x0268280d100095a7 */ /* 0x000ee4000802007f */
[----:B---3--:R-:W-:Y:S05]  /*9480*/  @!P1 BRA `(.L_x_1101) ;  /* 0xfffffffc00f09947 */ /* 0x008fea000383ffff */
[----:B------:R-:W-:Y:S05]  /*9490*/  BRA `(.L_x_1121) ;  /* 0xfffffff000bc7947 */ /* 0x000fea000383ffff */
.L_x_1103:
[----:B---3--:R3:W1:Y:S02]  /*94a0*/  SYNCS.PHASECHK.TRANS64.TRYWAIT P0, [R3+URZ+0x26840], R0 ;  /* 0x02684000030075a7 */ /* 0x008664000800017f */
[----:B-1----:R-:W-:Y:S05]  /*94b0*/  @!P0 NANOSLEEP.SYNCS 0x989680 ;  /* 0x009896800000895d */ /* 0x002fea0003900000 */
[----:B------:R-:W1:Y:S02]  /*94c0*/  @!P0 SYNCS.PHASECHK.TRANS64 P0, [R3+URZ+0x26840], R0 ;  /* 0x02684000030085a7 */ /* 0x000e64000800007f */
[----:B-1----:R-:W-:Y:S05]  /*94d0*/  @!P0 BRA `(.L_x_1103) ;  /* 0xfffffffc00f08947 */ /* 0x002fea000383ffff */
[----:B------:R-:W-:Y:S05]  /*94e0*/  BRA `(.L_x_1122) ;  /* 0xfffffff400807947 */ /* 0x000fea000383ffff */
.L_x_1105:
[----:B------:R-:W-:Y:S01]  /*94f0*/  BSSY B1, `(.L_x_1123) ;  /* 0x0000006000017945 */ /* 0x000fe20003800000 */
[----:B------:R-:W-:-:S07]  /*9500*/  IMAD.MOV.U32 R15, RZ, RZ, -0x1 ;  /* 0xffffffffff0f7424 */ /* 0x000fce00078e00ff */
[----:B------:R-:W-:Y:S05]  /*9510*/  WARPSYNC.COLLECTIVE R15, `(.L_x_1124) ;  /* 0x000000000f0c7348 */ /* 0x000fea0003c00000 */
[----:B------:R-:W-:Y:S02]  /*9520*/  ELECT P6, UR62, PT ;  /* 0x00000000003e782f */ /* 0x000fe400038c0000 */
[----:B------:R-:W-:Y:S01]  /*9530*/  MOV R14, UR62 ;  /* 0x0000003e000e7c02 */ /* 0x000fe20008000f00 */
[----:B------:R-:W-:Y:S10]  /*9540*/  ENDCOLLECTIVE ;  /* 0x000000000000791b */ /* 0x000ff40003800000 */
.L_x_1124:
[----:B------:R-:W-:Y:S05]  /*9550*/  BSYNC B1 ;  /* 0x0000000000017941 */ /* 0x000fea0003800000 */
.L_x_1123:
[----:B------:R-:W-:Y:S05]  /*9560*/  BRA `(.L_x_1125) ;  /* 0xfffffff800487947 */ /* 0x000fea000383ffff */
.L_x_1107:
[----:B-1----:R1:W2:Y:S02]  /*9570*/  SYNCS.PHASECHK.TRANS64.TRYWAIT P0, [R6+URZ], R5 ;  /* 0x00000005060075a7 */ /* 0x0022a4000800017f */
[----:B--2---:R-:W-:Y:S05]  /*9580*/  @!P0 NANOSLEEP.SYNCS 0x989680 ;  /* 0x009896800000895d */ /* 0x004fea0003900000 */
[----:B------:R-:W2:Y:S02]  /*9590*/  @!P0 SYNCS.PHASECHK.TRANS64 P0, [R6+URZ], R5 ;  /* 0x00000005060085a7 */ /* 0x000ea4000800007f */
[----:B--2---:R-:W-:Y:S05]  /*95a0*/  @!P0 BRA `(.L_x_1107) ;  /* 0xfffffffc00f08947 */ /* 0x004fea000383ffff */
[----:B------:R-:W-:Y:S05]  /*95b0*/  BRA `(.L_x_1126) ;  /* 0xfffffff800887947 */ /* 0x000fea000383ffff */
.L_x_1108:
[----:B--2---:R2:W3:Y:S02]  /*95c0*/  SYNCS.PHASECHK.TRANS64.TRYWAIT P0, [R3+URZ], R2 ;  /* 0x00000002030075a7 */ /* 0x0044e4000800017f */
[----:B---3--:R-:W-:Y:S05]  /*95d0*/  @!P0 NANOSLEEP.SYNCS 0x989680 ;  /* 0x009896800000895d */ /* 0x008fea0003900000 */
[----:B------:R-:W3:Y:S02]  /*95e0*/  @!P0 SYNCS.PHASECHK.TRANS64 P0, [R3+URZ], R2 ;  /* 0x00000002030085a7 */ /* 0x000ee4000800007f */
[----:B---3--:R-:W-:Y:S05]  /*95f0*/  @!P0 BRA `(.L_x_1108) ;  /* 0xfffffffc00f08947 */ /* 0x008fea000383ffff */
[----:B------:R-:W-:Y:S05]  /*9600*/  BRA `(.L_x_1127) ;  /* 0xfffffff8007c7947 */ /* 0x000fea000383ffff */
.L_x_1110:
[----:B--2---:R2:W3:Y:S02]  /*9610*/  SYNCS.PHASECHK.TRANS64.TRYWAIT P0, [R0+URZ], R5 ;  /* 0x00000005000075a7 */ /* 0x0044e4000800017f */
[----:B---3--:R-:W-:Y:S05]  /*9620*/  @!P0 NANOSLEEP.SYNCS 0x989680 ;  /* 0x009896800000895d */ /* 0x008fea0003900000 */
[----:B------:R-:W3:Y:S02]  /*9630*/  @!P0 SYNCS.PHASECHK.TRANS64 P0, [R0+URZ], R5 ;  /* 0x00000005000085a7 */ /* 0x000ee4000800007f */
[----:B---3--:R-:W-:Y:S05]  /*9640*/  @!P0 BRA `(.L_x_1110) ;  /* 0xfffffffc00f08947 */ /* 0x008fea000383ffff */
[----:B------:R-:W-:Y:S05]  /*9650*/  BRA `(.L_x_1128) ;  /* 0xfffffff800807947 */ /* 0x000fea000383ffff */
.L_x_1129:
        /* <DEDUP_REMOVED lines=10> */
.L_x_3303:


//--------------------- .text._ZN7cutlass13device_kernelIN5flash11enable_sm90INS1_16FlashAttnBwdSm90INS1_25CollectiveMainloopBwdSm90ILi2ELi2ELi2EN4cute5tupleIJNS5_1CILi1EEES8_S8_EEENS6_IJNS7_ILi64EEENS7_ILi128EEENS7_ILi96EEEEEENS_6half_tEfNS_4arch4Sm90ELb0ELb1ELb0ELb0ELb1ELb1ELb0ELb0ELi2ELi1ELi2ELi1ELb1EEENS1_21CollectiveEpilogueBwdISD_SE_SG_Li256ELb0ELb0ELi1EEENS1_19SingleTileSchedulerILb0ELb0ELb0ELi128EEEEEEEEEvNT_6ParamsE --------------------------
	.section	.text._ZN7cutlass13device_kernelIN5flash11enable_sm90INS1_16FlashAttnBwdSm90INS1_25CollectiveMainloopBwdSm90ILi2ELi2ELi2EN4cute5tupleIJNS5_1CILi1EEES8_S8_EEENS6_IJNS7_ILi64EEENS7_ILi128EEENS7_ILi96EEEEEENS_6half_tEfNS_4arch4Sm90ELb0ELb1ELb0ELb0ELb1ELb1ELb0ELb0ELi2ELi1ELi2ELi1ELb1EEENS1_21CollectiveEpilogueBwdISD_SE_SG_Li256ELb0ELb0ELi1EEENS1_19SingleTileSchedulerILb0ELb0ELb0ELi128EEEEEEEEEvNT_6ParamsE,"ax",@progbits
	.align	128
.text._ZN7cutlass13device_kernelIN5flash11enable_sm90INS1_16FlashAttnBwdSm90INS1_25CollectiveMainloopBwdSm90ILi2ELi2ELi2EN4cute5tupleIJNS5_1CILi1EEES8_S8_EEENS6_IJNS7_ILi64EEENS7_ILi128EEENS7_ILi96EEEEEENS_6half_tEfNS_4arch4Sm90ELb0ELb1ELb0ELb0ELb1ELb1ELb0ELb0ELi2ELi1ELi2ELi1ELb1EEENS1_21CollectiveEpilogueBwdISD_SE_SG_Li256ELb0ELb0ELi1EEENS1_19SingleTileSchedulerILb0ELb0ELb0ELi128EEEEEEEEEvNT_6ParamsE:
        .type           _ZN7cutlass13device_kernelIN5flash11enable_sm90INS1_16FlashAttnBwdSm90INS1_25CollectiveMainloopBwdSm90ILi2ELi2ELi2EN4cute5tupleIJNS5_1CILi1EEES8_S8_EEENS6_IJNS7_ILi64EEENS7_ILi128EEENS7_ILi96EEEEEENS_6half_tEfNS_4arch4Sm90ELb0ELb1ELb0ELb0ELb1ELb1ELb0ELb0ELi2ELi1ELi2ELi1ELb1EEENS1_21CollectiveEpilogueBwdISD_SE_SG_Li256ELb0ELb0ELi1EEENS1_19SingleTileSchedulerILb0ELb0ELb0ELi128EEEEEEEEEvNT_6ParamsE,@function
        .size           _ZN7cutlass13device_kernelIN5flash11enable_sm90INS1_16FlashAttnBwdSm90INS1_25CollectiveMainloopBwdSm90ILi2ELi2ELi2EN4cute5tupleIJNS5_1CILi1EEES8_S8_EEENS6_IJNS7_ILi64EEENS7_ILi128EEENS7_ILi96EEEEEENS_6half_tEfNS_4arch4Sm90ELb0ELb1ELb0ELb0ELb1ELb1ELb0ELb0ELi2ELi1ELi2ELi1ELb1EEENS1_21CollectiveEpilogueBwdISD_SE_SG_Li256ELb0ELb0ELi1EEENS1_19SingleTileSchedulerILb0ELb0ELb0ELi128EEEEEEEEEvNT_6ParamsE,(.L_x_3304 - _ZN7cutlass13device_kernelIN5flash11enable_sm90INS1_16FlashAttnBwdSm90INS1_25CollectiveMainloopBwdSm90ILi2ELi2ELi2EN4cute5tupleIJNS5_1CILi1EEES8_S8_EEENS6_IJNS7_ILi64EEENS7_ILi128EEENS7_ILi96EEEEEENS_6half_tEfNS_4arch4Sm90ELb0ELb1ELb0ELb0ELb1ELb1ELb0ELb0ELi2ELi1ELi2ELi1ELb1EEENS1_21CollectiveEpilogueBwdISD_SE_SG_Li256ELb0ELb0ELi1EEENS1_19SingleTileSchedulerILb0ELb0ELb0ELi128EEEEEEEEEvNT_6ParamsE)
        .other          _ZN7cutlass13device_kernelIN5flash11enable_sm90INS1_16FlashAttnBwdSm90INS1_25CollectiveMainloopBwdSm90ILi2ELi2ELi2EN4cute5tupleIJNS5_1CILi1EEES8_S8_EEENS6_IJNS7_ILi64EEENS7_ILi128EEENS7_ILi96EEEEEENS_6half_tEfNS_4arch4Sm90ELb0ELb1ELb0ELb0ELb1ELb1ELb0ELb0ELi2ELi1ELi2ELi1ELb1EEENS1_21CollectiveEpilogueBwdISD_SE_SG_Li256ELb0ELb0ELi1EEENS1_19SingleTileSchedulerILb0ELb0ELb0ELi128EEEEEEEEEvNT_6ParamsE,@"STO_CUDA_ENTRY STV_DEFAULT"
_ZN7cutlass13device_kernelIN5flash11enable_sm90INS1_16FlashAttnBwdSm90INS1_25CollectiveMainloopBwdSm90ILi2ELi2ELi2EN4cute5tupleIJNS5_1CILi1EEES8_S8_EEENS6_IJNS7_ILi64EEENS7_ILi128EEENS7_ILi96EEEEEENS_6half_tEfNS_4arch4Sm90ELb0ELb1ELb0ELb0ELb1ELb1ELb0ELb0ELi2ELi1ELi2ELi1ELb1EEENS1_21CollectiveEpilogueBwdISD_SE_SG_Li256ELb0ELb0ELi1EEENS1_19SingleTileSchedulerILb0ELb0ELb0ELi128EEEEEEEEEvNT_6ParamsE:
        /* <DEDUP_REMOVED lines=30> */
.L_x_1131:
[----:B------:R-:W-:Y:S05]  /*01e0*/  BSYNC B0 ;  /* 0x0000000000007941 */ /* 0x000fea0003800000 */
.L_x_1130:
        /* <DEDUP_REMOVED lines=37> */
.L_x_1132:
        /* <DEDUP_REMOVED lines=22> */
.L_x_1133:
[----:B------:R-:W-:Y:S01]  /*05a0*/  PLOP3.LUT P0, PT, PT, PT, UP0, 0x80, 0x0 ;  /* 0x000000000000781c */ /* 0x000fe20003f0f008 */
[----:B------:R-:W-:Y:S01]  /*05b0*/  NOP ;  /* 0x0000000000007918 */ /* 0x000fe20000000000 */
[----:B------:R-:W-:Y:S01]  /*05c0*/  ULDC.64 UR46, c[0x0][0x208] ;  /* 0x00008200002e7ab9 */ /* 0x000fe20000000a00 */
[----:B-12-4-:R-:W-:Y:S10]  /*05d0*/  BAR.SYNC.DEFER_BLOCKING 0x0 ;  /* 0x0000000000007b1d */ /* 0x016ff40000010000 */
[----:B------:R-:W-:Y:S05]  /*05e0*/  @!P0 BRA `(.L_x_1134) ;  /* 0x0000005400e08947 */ /* 0x000fea0003800000 */
.L_x_1135:
        /* <DEDUP_REMOVED lines=85> */
.L_x_1136:
        /* <DEDUP_REMOVED lines=28> */
.L_x_1139:
        /* <DEDUP_REMOVED lines=15> */
.L_x_1138:
        /* <DEDUP_REMOVED lines=22> */
.L_x_1141:
        /* <DEDUP_REMOVED lines=15> */
.L_x_1140:
[----:B------:R-:W-:Y:S01]  /*1040*/  SHF.R.S32.HI R25, RZ, 0x1f, R22 ;  /* 0x0000001fff197819 */ /* 0x000fe20000011416 */
[----:B------:R-:W-:-:S03]  /*1050*/  UMOV UR4, 0xffffffff ;  /* 0xffffffff00047882 */ /* 0x000fc60000000000 */
[----:B------:R-:W-:-:S04]  /*1060*/  LEA.HI R0, R25, R22, RZ, 0x7 ;  /* 0x0000001619007211 */ /* 0x000fc800078f38ff */
[----:B------:R-:W-:Y:S01]  /*1070*/  SHF.R.S32.HI R16, RZ, 0x7, R0 ;  /* 0x00000007ff107819 */ /* 0x000fe20000011400 */
[----:B------:R-:W-:Y:S06]  /*1080*/  BRA.DIV UR4, `(.L_x_1142) ;  /* 0x0000008e04d47947 */ /* 0x000fec000b800000 */
[----:B------:R1:W2:Y:S02]  /*1090*/  SHFL.IDX PT, R14, R16, RZ, 0x1f ;  /* 0x00001fff100e7589 */ /* 0x0002a400000e0000 */
.L_x_1256:
        /* <DEDUP_REMOVED lines=15> */
.L_x_1143:
        /* <DEDUP_REMOVED lines=19> */
.L_x_1145:
        /* <DEDUP_REMOVED lines=125> */
.L_x_1156:
[----:B------:R-:W-:-:S06]  /*1a90*/  UISETP.NE.AND UP0, UPT, UR16, 0x3, UPT ;  /* 0x000000031000788c */ /* 0x000fcc000bf05270 */
[----:B------:R-:W-:-:S13]  /*1aa0*/  PLOP3.LUT P6, PT, PT, PT, UP0, 0x80, 0x0 ;  /* 0x000000000000781c */ /* 0x000fda0003fcf008 */
[----:B-1----:R-:W-:Y:S05]  /*1ab0*/  @!P6 BRA `(.L_x_1146) ;  /* 0x000000000004e947 */ /* 0x002fea0003800000 */
[----:B------:R-:W-:Y:S01]  /*1ac0*/  BPT.TRAP 0x1 ;  /* 0x000000040000795c */ /* 0x000fe20000300000 */
.L_x_1146:
[----:B------:R-:W-:Y:S01]  /*1ad0*/  R2UR UR6, R18 ;  /* 0x00000000120672ca */ /* 0x000fe200000e0000 */
[----:B------:R-:W-:-:S05]  /*1ae0*/  IMAD.U32 R16, RZ, RZ, UR4 ;  /* 0x00000004ff107e24 */ /* 0x000fca000f8e00ff */
[----:B------:R-:W-:-:S07]  /*1af0*/  SHF.L.U32 R16, R16, 0x1f, RZ ;  /* 0x0000001f10107819 */ /* 0x000fce00000006ff */
[----:B------:R-:W-:-:S09]  /*1b00*/  ULEA UR6, UR5, UR6, 0x3 ;  /* 0x0000000605067291 */ /* 0x000fd2000f8e183f */
[----:B------:R1:W2:Y:S01]  /*1b10*/  SYNCS.PHASECHK.TRANS64.TRYWAIT P0, [UR6+0x26810], R16 ;  /* 0x02681010ff0075a7 */ /* 0x0002a20008000146 */
[----:B------:R-:W-:Y:S05]  /*1b20*/  @!P6 BRA `(.L_x_1147) ;  /* 0x000000000004e947 */ /* 0x000fea0003800000 */
[----:B------:R-:W-:Y:S01]  /*1b30*/  BPT.TRAP 0x1 ;  /* 0x000000040000795c */ /* 0x000fe20000300000 */
.L_x_1147:
[----:B--2---:R-:W-:Y:S05]  /*1b40*/  @P0 BRA `(.L_x_1148) ;  /* 0x0000000000080947 */ /* 0x004fea0003800000 */
[----:B------:R-:W2:Y:S02]  /*1b50*/  SYNCS.PHASECHK.TRANS64.TRYWAIT P0, [UR6+0x26810], R16 ;  /* 0x02681010ff0075a7 */ /* 0x000ea40008000146 */
[----:B--2---:R-:W-:Y:S05]  /*1b60*/  @!P0 BRA `(.L_x_1149) ;  /* 0x0000008400508947 */ /* 0x004fea0003800000 */
.L_x_1148:
        /* <DEDUP_REMOVED lines=66> */
.L_x_1150:
[----:B------:R1:W1:Y:S01]  /*1f90*/  SYNCS.PHASECHK.TRANS64.TRYWAIT P0, [UR6+0x26830], R16 ;  /* 0x02683010ff0075a7 */ /* 0x0002620008000146 */
[----:B------:R-:W-:Y:S05]  /*1fa0*/  @!P6 BRA `(.L_x_1151) ;  /* 0x000000000004e947 */ /* 0x000fea0003800000 */
[----:B------:R-:W-:Y:S01]  /*1fb0*/  BPT.TRAP 0x1 ;  /* 0x000000040000795c */ /* 0x000fe20000300000 */
.L_x_1151:
[----:B-1----:R-:W-:Y:S05]  /*1fc0*/  @P0 BRA `(.L_x_1152) ;  /* 0x0000000000080947 */ /* 0x002fea0003800000 */
[----:B------:R-:W1:Y:S02]  /*1fd0*/  SYNCS.PHASECHK.TRANS64.TRYWAIT P0, [UR6+0x26830], R16 ;  /* 0x02683010ff0075a7 */ /* 0x000e640008000146 */
[----:B-1----:R-:W-:Y:S05]  /*1fe0*/  @!P0 BRA `(.L_x_1153) ;  /* 0x0000008000488947 */ /* 0x002fea0003800000 */
.L_x_1152:
[----:B------:R-:W-:Y:S01]  /*1ff0*/  R2UR UR8, R18 ;  /* 0x00000000120872ca */ /* 0x000fe200000e0000 */
[----:B------:R-:W-:Y:S01]  /*2000*/  WARPGROUP.ARRIVE ;  /* 0x00000000000079c5 */ /* 0x000fe20000000000 */
[----:B------:R-:W-:Y:S01]  /*2010*/  UMOV UR11, 0x80000020 ;  /* 0x80000020000b7882 */ /* 0x000fe20000000000 */
[----:B------:R-:W-:Y:S01]  /*2020*/  UMOV UR15, 0x80000020 ;  /* 0x80000020000f7882 */ /* 0x000fe20000000000 */
[----:B------:R-:W1:Y:S01]  /*2030*/  LDC.64 R214, c[0x0][0x748] ;  /* 0x0001d200ffd67b82 */ /* 0x000e620000000a00 */
[----:B------:R-:W-:Y:S01]  /*2040*/  ULEA UR9, UR37, -UR17, 0x6 ;  /* 0x8000001125097291 */ /* 0x000fe2000f8e303f */
[C---:B------:R-:W-:Y:S02]  /*2050*/  ISETP.GT.AND P1, PT, R3.reuse, RZ, PT ;  /* 0x000000ff0300720c */ /* 0x040fe40003f24270 */
        /* <DEDUP_REMOVED lines=10> */
[C-C-:B-1----:R-:W-:Y:S01]  /*2100*/  IMAD.IADD R217, R214.reuse, 0x1, -R218.reuse ;  /* 0x00000001d6d97824 */ /* 0x142fe200078e0ada */
[----:B------:R-:W-:Y:S01]  /*2110*/  UIMAD UR10, UR5, 0x300, UR10 ;  /* 0x00000300050a78a4 */ /* 0x000fe2000f8e020a */
[----:B------:R-:W-:Y:S01]  /*2120*/  IADD3 R216, RZ, -R218, -R215 ;  /* 0x800000daffd87210 */ /* 0x000fe20007ffe8d7 */
[----:B------:R-:W-:Y:S01]  /*2130*/  UIMAD UR8, UR5, 0x300, UR8 ;  /* 0x00000300050878a4 */ /* 0x000fe2000f8e0208 */
[----:B------:R-:W-:Y:S01]  /*2140*/  IADD3 R214, R214, 0x8, -R218 ;  /* 0x00000008d6d67810 */ /* 0x000fe20007ffe8da */
        /* <DEDUP_REMOVED lines=8> */
[----:B------:R-:W-:Y:S01]  /*21d0*/  ISETP.GE.AND P1, PT, R217, 0x1, PT ;  /* 0x00000001d900780c */ /* 0x000fe20003f26270 */
[----:B------:R-:W-:Y:S01]  /*21e0*/  UMOV UR11, 0x80000020 ;  /* 0x80000020000b7882 */ /* 0x000fe20000000000 */
[----:B------:R-:W-:Y:S01]  /*21f0*/  ISETP.GT.OR P0, PT, R216, RZ, !P0 ;  /* 0x000000ffd800720c */ /* 0x000fe20004704670 */
[----:B------:R-:W-:Y:S01]  /*2200*/  ULOP3.LUT UR9, UR9, 0x3fff, URZ, 0xc0, !UPT ;  /* 0x00003fff09097892 */ /* 0x000fe2000f8ec03f */
[----:B------:R-:W-:Y:S02]  /*2210*/  IADD3 R215, -R218, 0x8, -R215 ;  /* 0x00000008dad77810 */ /* 0x000fe40007ffe9d7 */
        /* <DEDUP_REMOVED lines=33> */
[----:B------:R-:W-:-:S02]  /*2430*/  FSEL R156, R165, -INF , !P0 ;  /* 0xff800000a59c7808 */ /* 0x000fc40004000000 */
[----:B------:R-:W-:Y:S02]  /*2440*/  ISETP.GT.OR P0, PT, R216, 0x20, !P1 ;  /* 0x00000020d800780c */ /* 0x000fe40004f04670 */
[C---:B------:R-:W-:Y:S01]  /*2450*/  ISETP.GE.AND P1, PT, R217.reuse, 0x21, PT ;  /* 0x00000021d900780c */ /* 0x040fe20003f26270 */
[----:B------:R-:W-:Y:S01]  /*2460*/  FFMA.FTZ R165, R156, UR18, -R15 ;  /* 0x000000129ca57c23 */ /* 0x000fe2000801080f */
[----:B------:R-:W-:Y:S01]  /*2470*/  FSEL R157, R168, -INF , !P0 ;  /* 0xff800000a89d7808 */ /* 0x000fe20004000000 */
[----:B------:R-:W-:Y:S01]  /*2480*/  MUFU.EX2 R16, R16 ;  /* 0x0000001000107308 */ /* 0x000fe20000000800 */
[----:B------:R-:W-:Y:S02]  /*2490*/  ISETP.GT.OR P0, PT, R216, 0x21, !P1 ;  /* 0x00000021d800780c */ /* 0x000fe40004f04670 */
[----:B------:R-:W-:Y:S01]  /*24a0*/  ISETP.GE.AND P1, PT, R217, 0x28, PT ;  /* 0x00000028d900780c */ /* 0x000fe20003f26270 */
[----:B------:R-:W-:Y:S01]  /*24b0*/  FFMA.FTZ R164, R157, UR18, -R8 ;  /* 0x000000129da47c23 */ /* 0x000fe20008010808 */
[----:B------:R-:W-:-:S02]  /*24c0*/  FSEL R156, R169, -INF , !P0 ;  /* 0xff800000a99c7808 */ /* 0x000fc40004000000 */
        /* <DEDUP_REMOVED lines=10> */
[----:B------:R-:W-:-:S02]  /*2570*/  WARPGROUP.DEPBAR.LE gsb0, 0x0 ;  /* 0x00008000000079c5 */ /* 0x000fc40000010000 */
[----:B------:R-:W-:Y:S01]  /*2580*/  WARPGROUP.ARRIVE ;  /* 0x00000000000079c5 */ /* 0x000fe20000000000 */
[----:B------:R-:W-:Y:S02]  /*2590*/  ISETP.GE.AND P1, PT, R156, RZ, PT ;  /* 0x000000ff9c00720c */ /* 0x000fe40003f26270 */
[----:B------:R-:W-:Y:S01]  /*25a0*/  FSEL R172, R173, -INF , !P0 ;  /* 0xff800000adac7808 */ /* 0x000fe20004000000 */
[----:B------:R-:W-:Y:S01]  /*25b0*/  MUFU.EX2 R165, R165 ;  /* 0x000000a500a57308 */ /* 0x000fe20000000800 */
[----:B------:R-:W-:Y:S01]  /*25c0*/  ISETP.GT.OR P0, PT, R214, RZ, !P1 ;  /* 0x000000ffd600720c */ /* 0x000fe20004f04670 */
[----:B------:R-:W-:Y:S01]  /*25d0*/  HGMMA.64x64x16.F32 R120, R196, gdesc[UR12], R120, gsb0 ;  /* 0x00e0000cc4787df0 */ /* 0x000fe20008000878 */
[----:B------:R-:W-:Y:S01]  /*25e0*/  UMOV UR14, UR12 ;  /* 0x0000000c000e7c82 */ /* 0x000fe20008000000 */
[----:B------:R-:W-:Y:S01]  /*25f0*/  UMOV UR15, 0x80000020 ;  /* 0x80000020000f7882 */ /* 0x000fe20000000000 */
[----:B------:R-:W-:Y:S01]  /*2600*/  UIADD3 UR12, UR10, 0x102, URZ ;  /* 0x000001020a0c7890 */ /* 0x000fe2000fffe03f */
[----:B------:R-:W-:Y:S01]  /*2610*/  ISETP.GE.AND P1, PT, R156, 0x1, PT ;  /* 0x000000019c00780c */ /* 0x000fe20003f26270 */
[----:B------:R-:W-:Y:S01]  /*2620*/  FFMA.FTZ R173, R172, UR18, -R7 ;  /* 0x00000012acad7c23 */ /* 0x000fe20008010807 */
[----:B------:R-:W-:Y:S01]  /*2630*/  FSEL R157, R154, -INF , !P0 ;  /* 0xff8000009a9d7808 */ /* 0x000fe20004000000 */
[----:B------:R-:W-:Y:S01]  /*2640*/  MUFU.EX2 R164, R164 ;  /* 0x000000a400a47308 */ /* 0x000fe20000000800 */
[----:B------:R-:W-:-:S02]  /*2650*/  ISETP.GT.OR P0, PT, R214, 0x1, !P1 ;  /* 0x00000001d600780c */ /* 0x000fc40004f04670 */
[----:B------:R-:W-:Y:S01]  /*2660*/  ISETP.GE.AND P1, PT, R156, 0x8, PT ;  /* 0x000000089c00780c */ /* 0x000fe20003f26270 */
[----:B------:R-:W-:Y:S01]  /*2670*/  FFMA.FTZ R157, R157, UR18, -R208 ;  /* 0x000000129d9d7c23 */ /* 0x000fe200080108d0 */
[----:B------:R-:W-:Y:S02]  /*2680*/  FSEL R154, R155, -INF , !P0 ;  /* 0xff8000009b9a7808 */ /* 0x000fe40004000000 */
[----:B------:R-:W-:Y:S01]  /*2690*/  ISETP.GT.OR P0, PT, R214, 0x8, !P1 ;  /* 0x00000008d600780c */ /* 0x000fe20004f04670 */
[----:B------:R4:W-:Y:S01]  /*26a0*/  MUFU.EX2 R172, R157 ;  /* 0x0000009d00ac7308 */ /* 0x0009e20000000800 */
[----:B------:R-:W-:Y:S01]  /*26b0*/  ISETP.GE.AND P1, PT, R156, 0x9, PT ;  /* 0x000000099c00780c */ /* 0x000fe20003f26270 */
[----:B------:R-:W-:Y:S01]  /*26c0*/  FFMA.FTZ R209, R154, UR18, -R209 ;  /* 0x000000129ad17c23 */ /* 0x000fe200080108d1 */
[----:B------:R-:W-:Y:S02]  /*26d0*/  FSEL R155, R158, -INF , !P0 ;  /* 0xff8000009e9b7808 */ /* 0x000fe40004000000 */
[----:B------:R-:W-:-:S02]  /*26e0*/  ISETP.GT.OR P0, PT, R214, 0x9, !P1 ;  /* 0x00000009d600780c */ /* 0x000fc40004f04670 */
[----:B------:R-:W-:Y:S01]  /*26f0*/  ISETP.GE.AND P1, PT, R156, 0x10, PT ;  /* 0x000000109c00780c */ /* 0x000fe20003f26270 */
[----:B------:R-:W-:Y:S01]  /*2700*/  FFMA.FTZ R20, R155, UR18, -R20 ;  /* 0x000000129b147c23 */ /* 0x000fe20008010814 */
[----:B------:R-:W-:Y:S01]  /*2710*/  FSEL R154, R159, -INF , !P0 ;  /* 0xff8000009f9a7808 */ /* 0x000fe20004000000 */
[----:B------:R-:W-:Y:S01]  /*2720*/  MUFU.EX2 R209, R209 ;  /* 0x000000d100d17308 */ /* 0x000fe20000000800 */
[----:B------:R-:W-:Y:S02]  /*2730*/  ISETP.GT.OR P0, PT, R214, 0x10, !P1 ;  /* 0x00000010d600780c */ /* 0x000fe40004f04670 */
[----:B------:R-:W-:Y:S01]  /*2740*/  ISETP.GE.AND P3, PT, R156, 0x18, PT ;  /* 0x000000189c00780c */ /* 0x000fe20003f66270 */
[----:B------:R-:W-:Y:S01]  /*2750*/  FFMA.FTZ R21, R154, UR18, -R21 ;  /* 0x000000129a157c23 */ /* 0x000fe20008010815 */
[----:B------:R-:W-:Y:S02]  /*2760*/  ISETP.GE.AND P2, PT, R156, 0x11, PT ;  /* 0x000000119c00780c */ /* 0x000fe40003f46270 */
[----:B------:R-:W-:Y:S01]  /*2770*/  FSEL R155, R162, -INF , !P0 ;  /* 0xff800000a29b7808 */ /* 0x000fe20004000000 */
[----:B------:R-:W-:Y:S01]  /*2780*/  MUFU.EX2 R20, R20 ;  /* 0x0000001400147308 */ /* 0x000fe20000000800 */
[----:B------:R-:W-:-:S02]  /*2790*/  ISETP.GT.OR P0, PT, R214, 0x18, !P3 ;  /* 0x00000018d600780c */ /* 0x000fc40005f04670 */
[----:B------:R-:W-:Y:S01]  /*27a0*/  ISETP.GT.OR P1, PT, R214, 0x11, !P2 ;  /* 0x00000011d600780c */ /* 0x000fe20005724670 */
[----:B------:R-:W-:Y:S01]  /*27b0*/  FFMA.FTZ R162, R155, UR18, -R210 ;  /* 0x000000129ba27c23 */ /* 0x000fe200080108d2 */
[----:B------:R-:W-:Y:S02]  /*27c0*/  FSEL R155, R166, -INF , !P0 ;  /* 0xff800000a69b7808 */ /* 0x000fe40004000000 */
[C---:B------:R-:W-:Y:S01]  /*27d0*/  ISETP.GE.AND P0, PT, R156.reuse, 0x19, PT ;  /* 0x000000199c00780c */ /* 0x040fe20003f06270 */
[----:B------:R-:W-:Y:S01]  /*27e0*/  MUFU.EX2 R21, R21 ;  /* 0x0000001500157308 */ /* 0x000fe20000000800 */
[----:B------:R-:W-:Y:S01]  /*27f0*/  FSEL R154, R163, -INF , !P1 ;  /* 0xff800000a39a7808 */ /* 0x000fe20004800000 */
[----:B------:R-:W-:Y:S01]  /*2800*/  FFMA.FTZ R166, R155, UR18, -R14 ;  /* 0x000000129ba67c23 */ /* 0x000fe2000801080e */
[C---:B------:R-:W-:Y:S02]  /*2810*/  ISETP.GE.AND P3, PT, R156.reuse, 0x21, PT ;  /* 0x000000219c00780c */ /* 0x040fe40003f66270 */
[----:B------:R-:W-:Y:S01]  /*2820*/  ISETP.GE.AND P1, PT, R156, 0x20, PT ;  /* 0x000000209c00780c */ /* 0x000fe20003f26270 */
[----:B------:R-:W-:Y:S01]  /*2830*/  FFMA.FTZ R163, R154, UR18, -R211 ;  /* 0x000000129aa37c23 */ /* 0x000fe200080108d3 */
[C---:B------:R-:W-:Y:S01]  /*2840*/  ISETP.GT.OR P0, PT, R214.reuse, 0x19, !P0 ;  /* 0x00000019d600780c */ /* 0x040fe20004704670 */
[----:B------:R-:W-:Y:S01]  /*2850*/  MUFU.EX2 R162, R162 ;  /* 0x000000a200a27308 */ /* 0x000fe20000000800 */
[----:B------:R-:W-:-:S02]  /*2860*/  ISETP.GT.OR P3, PT, R214, 0x21, !P3 ;  /* 0x00000021d600780c */ /* 0x000fc40005f64670 */
[----:B------:R-:W-:Y:S02]  /*2870*/  ISETP.GT.OR P1, PT, R214, 0x20, !P1 ;  /* 0x00000020d600780c */ /* 0x000fe40004f24670 */
[----:B------:R-:W-:Y:S02]  /*2880*/  FSEL R14, R167, -INF , !P0 ;  /* 0xff800000a70e7808 */ /* 0x000fe40004000000 */
[----:B------:R-:W-:Y:S01]  /*2890*/  FSEL R154, R171, -INF , !P3 ;  /* 0xff800000ab9a7808 */ /* 0x000fe20005800000 */
[----:B------:R-:W-:Y:S01]  /*28a0*/  MUFU.EX2 R163, R163 ;  /* 0x000000a300a37308 */ /* 0x000fe20000000800 */
[----:B------:R-:W-:Y:S01]  /*28b0*/  ISETP.GE.AND P5, PT, R156, 0x28, PT ;  /* 0x000000289c00780c */ /* 0x000fe20003fa6270 */
[----:B------:R-:W-:Y:S01]  /*28c0*/  FFMA.FTZ R211, R14, UR18, -R15 ;  /* 0x000000120ed37c23 */ /* 0x000fe2000801080f */
[----:B------:R-:W-:Y:S01]  /*28d0*/  FSEL R155, R170, -INF , !P1 ;  /* 0xff800000aa9b7808 */ /* 0x000fe20004800000 */
[----:B------:R-:W-:Y:S01]  /*28e0*/  FFMA.FTZ R158, R154, UR18, -R9 ;  /* 0x000000129a9e7c23 */ /* 0x000fe20008010809 */
[----:B------:R-:W-:-:S02]  /*28f0*/  ISETP.GE.AND P3, PT, R156, 0x29, PT ;  /* 0x000000299c00780c */ /* 0x000fc40003f66270 */
[----:B------:R-:W-:Y:S01]  /*2900*/  ISETP.GE.AND P2, PT, R217, 0x30, PT ;  /* 0x00000030d900780c */ /* 0x000fe20003f46270 */
[----:B------:R-:W-:Y:S01]  /*2910*/  FFMA.FTZ R167, R155, UR18, -R8 ;  /* 0x000000129ba77c23 */ /* 0x000fe20008010808 */
[----:B------:R-:W-:Y:S01]  /*2920*/  ISETP.GE.AND P4, PT, R217, 0x31, PT ;  /* 0x00000031d900780c */ /* 0x000fe20003f86270 */
[----:B------:R-:W-:Y:S01]  /*2930*/  MUFU.EX2 R166, R166 ;  /* 0x000000a600a67308 */ /* 0x000fe20000000800 */
[C---:B------:R-:W-:Y:S02]  /*2940*/  ISETP.GT.OR P5, PT, R214.reuse, 0x28, !P5 ;  /* 0x00000028d600780c */ /* 0x040fe40006fa4670 */
[----:B------:R-:W-:Y:S02]  /*2950*/  ISETP.GT.OR P3, PT, R214, 0x29, !P3 ;  /* 0x00000029d600780c */ /* 0x000fe40005f64670 */
[C---:B------:R-:W-:Y:S02]  /*2960*/  ISETP.GT.OR P2, PT, R216.reuse, 0x30, !P2 ;  /* 0x00000030d800780c */ /* 0x040fe40005744670 */
[----:B------:R-:W-:Y:S01]  /*2970*/  ISETP.GT.OR P4, PT, R216, 0x31, !P4 ;  /* 0x00000031d800780c */ /* 0x000fe20006784670 */
[----:B------:R-:W-:Y:S01]  /*2980*/  MUFU.EX2 R211, R211 ;  /* 0x000000d300d37308 */ /* 0x000fe20000000800 */
[----:B----4-:R-:W-:Y:S01]  /*2990*/  FSEL R157, R174, -INF , !P5 ;  /* 0xff800000ae9d7808 */ /* 0x010fe20006800000 */
[----:B------:R-:W-:-:S02]  /*29a0*/  WARPGROUP.DEPBAR.LE gsb0, 0x0 ;  /* 0x00008000000079c5 */ /* 0x000fc40000010000 */
[----:B------:R-:W-:Y:S01]  /*29b0*/  WARPGROUP.ARRIVE ;  /* 0x00000000000079c5 */ /* 0x000fe20000000000 */
[----:B------:R-:W-:Y:S01]  /*29c0*/  FSEL R170, R175, -INF , !P3 ;  /* 0xff800000afaa7808 */ /* 0x000fe20005800000 */
[----:B------:R-:W-:Y:S01]  /*29d0*/  FFMA.FTZ R175, R157, UR18, -R6 ;  /* 0x000000129daf7c23 */ /* 0x000fe20008010806 */
[----:B------:R-:W-:Y:S01]  /*29e0*/  FSEL R215, R176, -INF , !P2 ;  /* 0xff800000b0d77808 */ /* 0x000fe20005000000 */
[----:B------:R4:W-:Y:S01]  /*29f0*/  MUFU.EX2 R174, R158 ;  /* 0x0000009e00ae7308 */ /* 0x0009e20000000800 */
[----:B------:R-:W-:Y:S01]  /*2a00*/  FSEL R208, R177, -INF , !P4 ;  /* 0xff800000b1d07808 */ /* 0x000fe20006000000 */
[----:B------:R-:W-:Y:S01]  /*2a10*/  HGMMA.64x64x16.F32 R120, R188, gdesc[UR12], R120, gsb0 ;  /* 0x00e0000cbc787df0 */ /* 0x000fe20008000878 */
[----:B------:R-:W-:Y:S01]  /*2a20*/  UMOV UR14, UR12 ;  /* 0x0000000c000e7c82 */ /* 0x000fe20008000000 */
[----:B------:R-:W-:Y:S01]  /*2a30*/  UMOV UR15, 0x80000020 ;  /* 0x80000020000f7882 */ /* 0x000fe20000000000 */
[----:B------:R-:W-:Y:S01]  /*2a40*/  UIADD3 UR12, UR10, 0x200, URZ ;  /* 0x000002000a0c7890 */ /* 0x000fe2000fffe03f */
[C---:B------:R-:W-:Y:S01]  /*2a50*/  ISETP.GE.AND P2, PT, R156.reuse, 0x30, PT ;  /* 0x000000309c00780c */ /* 0x040fe20003f46270 */
[----:B------:R-:W-:Y:S01]  /*2a60*/  UIADD3 UR10, UR10, 0x202, URZ ;  /* 0x000002020a0a7890 */ /* 0x000fe2000fffe03f */
[----:B------:R-:W-:Y:S01]  /*2a70*/  ISETP.GE.AND P4, PT, R156, 0x31, PT ;  /* 0x000000319c00780c */ /* 0x000fe20003f86270 */
[----:B------:R-:W-:Y:S01]  /*2a80*/  FFMA.FTZ R218, R170, UR18, -R7 ;  /* 0x00000012aada7c23 */ /* 0x000fe20008010807 */
[----:B------:R-:W-:Y:S01]  /*2a90*/  ISETP.GE.AND P5, PT, R156, 0x38, PT ;  /* 0x000000389c00780c */ /* 0x000fe20003fa6270 */
[----:B------:R-:W-:Y:S01]  /*2aa0*/  FFMA.FTZ R208, R208, UR18, -R11 ;  /* 0x00000012d0d07c23 */ /* 0x000fe2000801080b */
[----:B------:R-:W-:Y:S01]  /*2ab0*/  ISETP.GE.AND P3, PT, R156, 0x39, PT ;  /* 0x000000399c00780c */ /* 0x000fe20003f66270 */
[----:B------:R-:W5:Y:S01]  /*2ac0*/  MUFU.EX2 R175, R175 ;  /* 0x000000af00af7308 */ /* 0x000f620000000800 */
[----:B------:R-:W-:-:S02]  /*2ad0*/  ISETP.GE.AND P1, PT, R217, 0x38, PT ;  /* 0x00000038d900780c */ /* 0x000fc40003f26270 */
[----:B------:R-:W-:Y:S02]  /*2ae0*/  ISETP.GE.AND P0, PT, R217, 0x39, PT ;  /* 0x00000039d900780c */ /* 0x000fe40003f06270 */
[----:B------:R-:W-:Y:S02]  /*2af0*/  ISETP.GT.OR P4, PT, R214, 0x31, !P4 ;  /* 0x00000031d600780c */ /* 0x000fe40006784670 */
[C---:B------:R-:W-:Y:S01]  /*2b00*/  ISETP.GT.OR P1, PT, R216.reuse, 0x38, !P1 ;  /* 0x00000038d800780c */ /* 0x040fe20004f24670 */
[----:B------:R-:W-:Y:S01]  /*2b10*/  MUFU.EX2 R169, R169 ;  /* 0x000000a900a97308 */ /* 0x000fe20000000800 */
[----:B------:R-:W-:Y:S02]  /*2b20*/  ISETP.GT.OR P0, PT, R216, 0x39, !P0 ;  /* 0x00000039d800780c */ /* 0x000fe40004704670 */
[C---:B------:R-:W-:Y:S02]  /*2b30*/  ISETP.GT.OR P2, PT, R214.reuse, 0x30, !P2 ;  /* 0x00000030d600780c */ /* 0x040fe40005744670 */
[----:B------:R-:W-:-:S02]  /*2b40*/  ISETP.GT.OR P5, PT, R214, 0x38, !P5 ;  /* 0x00000038d600780c */ /* 0x000fc40006fa4670 */
[----:B------:R-:W-:Y:S01]  /*2b50*/  ISETP.GT.OR P3, PT, R214, 0x39, !P3 ;  /* 0x00000039d600780c */ /* 0x000fe20005f64670 */
[----:B------:R-:W-:Y:S01]  /*2b60*/  MUFU.EX2 R168, R168 ;  /* 0x000000a800a87308 */ /* 0x000fe20000000800 */
[----:B------:R-:W-:Y:S02]  /*2b70*/  FSEL R214, R179, -INF , !P4 ;  /* 0xff800000b3d67808 */ /* 0x000fe40006000000 */
[----:B------:R-:W-:Y:S02]  /*2b80*/  FSEL R217, R180, -INF , !P1 ;  /* 0xff800000b4d97808 */ /* 0x000fe40004800000 */
[----:B------:R-:W-:Y:S01]  /*2b90*/  FSEL R210, R181, -INF , !P0 ;  /* 0xff800000b5d27808 */ /* 0x000fe20004000000 */
[----:B------:R-:W-:Y:S01]  /*2ba0*/  FFMA.FTZ R214, R214, UR18, -R11 ;  /* 0x00000012d6d67c23 */ /* 0x000fe2000801080b */
[----:B------:R-:W-:Y:S01]  /*2bb0*/  FSEL R181, R178, -INF , !P2 ;  /* 0xff800000b2b57808 */ /* 0x000fe20005000000 */
[----:B------:R-:W-:Y:S01]  /*2bc0*/  FFMA.FTZ R178, R215, UR18, -R10 ;  /* 0x00000012d7b27c23 */ /* 0x000fe2000801080a */
[----:B------:R-:W-:Y:S01]  /*2bd0*/  FSEL R179, R182, -INF , !P5 ;  /* 0xff800000b6b37808 */ /* 0x000fe20006800000 */
[----:B------:R-:W-:Y:S01]  /*2be0*/  FFMA.FTZ R182, R217, UR18, -R12 ;  /* 0x00000012d9b67c23 */ /* 0x000fe2000801080c */
[----:B------:R-:W-:Y:S01]  /*2bf0*/  FSEL R216, R183, -INF , !P3 ;  /* 0xff800000b7d87808 */ /* 0x000fe20005800000 */
[--C-:B------:R-:W-:Y:S01]  /*2c00*/  FFMA.FTZ R11, R210, UR18, -R13.reuse ;  /* 0x00000012d20b7c23 */ /* 0x100fe2000801080d */
[----:B------:R-:W2:Y:S01]  /*2c10*/  MUFU.EX2 R180, R218 ;  /* 0x000000da00b47308 */ /* 0x000ea20000000800 */
[----:B------:R-:W-:Y:S01]  /*2c20*/  FFMA.FTZ R10, R181, UR18, -R10 ;  /* 0x00000012b50a7c23 */ /* 0x000fe2000801080a */
[----:B------:R-:W-:Y:S01]  /*2c30*/  FFMA.FTZ R12, R179, UR18, -R12 ;  /* 0x00000012b30c7c23 */ /* 0x000fe2000801080c */
[----:B------:R-:W-:-:S05]  /*2c40*/  FFMA.FTZ R13, R216, UR18, -R13 ;  /* 0x00000012d80d7c23 */ /* 0x000fca000801080d */
[----:B------:R-:W-:Y:S08]  /*2c50*/  MUFU.EX2 R173, R173 ;  /* 0x000000ad00ad7308 */ /* 0x000ff00000000800 */
[----:B------:R-:W2:Y:S08]  /*2c60*/  MUFU.EX2 R167, R167 ;  /* 0x000000a700a77308 */ /* 0x000eb00000000800 */
[----:B------:R-:W2:Y:S08]  /*2c70*/  MUFU.EX2 R178, R178 ;  /* 0x000000b200b27308 */ /* 0x000eb00000000800 */
[----:B------:R-:W-:Y:S01]  /*2c80*/  MUFU.EX2 R10, R10 ;  /* 0x0000000a000a7308 */ /* 0x000fe20000000800 */
[----:B------:R-:W-:-:S02]  /*2c90*/  WARPGROUP.DEPBAR.LE gsb0, 0x0 ;  /* 0x00008000000079c5 */ /* 0x000fc40000010000 */
[----:B------:R-:W-:-:S05]  /*2ca0*/  WARPGROUP.ARRIVE ;  /* 0x00000000000079c5 */ /* 0x000fca0000000000 */
[----:B------:R-:W-:Y:S01]  /*2cb0*/  MUFU.EX2 R182, R182 ;  /* 0x000000b600b67308 */ /* 0x000fe20000000800 */
[----:B------:R-:W-:Y:S01]  /*2cc0*/  HGMMA.64x64x16.F32 R120, R200, gdesc[UR12], R120, gsb0 ;  /* 0x00e0000cc8787df0 */ /* 0x000fe20008000878 */
[----:B------:R-:W-:Y:S01]  /*2cd0*/  UMOV UR14, UR12 ;  /* 0x0000000c000e7c82 */ /* 0x000fe20008000000 */
[----:B------:R-:W-:-:S05]  /*2ce0*/  UMOV UR15, 0x80000020 ;  /* 0x80000020000f7882 */ /* 0x000fca0000000000 */
[----:B------:R-:W-:Y:S01]  /*2cf0*/  MUFU.EX2 R12, R12 ;  /* 0x0000000c000c7308 */ /* 0x000fe20000000800 */
[----:B------:R-:W-:-:S07]  /*2d00*/  UIADD3 UR12, UR8, 0xc0, URZ ;  /* 0x000000c0080c7890 */ /* 0x000fce000fffe03f */
[----:B------:R-:W-:Y:S08]  /*2d10*/  MUFU.EX2 R11, R11 ;  /* 0x0000000b000b7308 */ /* 0x000ff00000000800 */
[----:B------:R-:W-:Y:S01]  /*2d20*/  MUFU.EX2 R13, R13 ;  /* 0x0000000d000d7308 */ /* 0x000fe20000000800 */
[----:B------:R-:W-:Y:S02]  /*2d30*/  WARPGROUP.DEPBAR.LE gsb0, 0x0 ;  /* 0x00008000000079c5 */ /* 0x000fe40000010000 */
[----:B------:R-:W-:-:S06]  /*2d40*/  WARPGROUP.ARRIVE ;  /* 0x00000000000079c5 */ /* 0x000fcc0000000000 */
[----:B------:R-:W-:Y:S01]  /*2d50*/  HGMMA.64x64x16.F32 R120, R192, gdesc[UR12], R120, gsb0 ;  /* 0x00e0000cc0787df0 */ /* 0x000fe20008000878 */
[----:B------:R-:W-:Y:S01]  /*2d60*/  UMOV UR14, UR12 ;  /* 0x0000000c000e7c82 */ /* 0x000fe20008000000 */
[----:B------:R-:W-:Y:S01]  /*2d70*/  UMOV UR15, 0x80000020 ;  /* 0x80000020000f7882 */ /* 0x000fe20000000000 */
        /* <DEDUP_REMOVED lines=10> */
[----:B------:R-:W2:Y:S04]  /*2e20*/  LDS.64 R6, [R212+0x1e2a0] ;  /* 0x01e2a000d4067984 */ /* 0x000ea80000000a00 */
[----:B----4-:R-:W4:Y:S04]  /*2e30*/  LDS.64 R158, [R212+0x1e280] ;  /* 0x01e28000d49e7984 */ /* 0x010f280000000a00 */
[----:B------:R-:W4:Y:S04]  /*2e40*/  LDS.64 R170, [R212+0x1e2c0] ;  /* 0x01e2c000d4aa7984 */ /* 0x000f280000000a00 */
[----:B------:R-:W4:Y:S01]  /*2e50*/  LDS.64 R176, [R212+0x1e2e0] ;  /* 0x01e2e000d4b07984 */ /* 0x000f220000000a00 */
[--C-:B-1----:R-:W-:Y:S01]  /*2e60*/  FADD.FTZ R179, R120, -R14.reuse ;  /* 0x8000000e78b37221 */ /* 0x102fe20000010000 */
[----:B------:R-:W-:Y:S01]  /*2e70*/  FADD.FTZ R181, R122, -R14 ;  /* 0x8000000e7ab57221 */ /* 0x000fe20000010000 */
[--C-:B------:R-:W-:Y:S01]  /*2e80*/  FADD.FTZ R14, R121, -R15.reuse ;  /* 0x8000000f790e7221 */ /* 0x100fe20000010000 */
[----:B------:R-:W-:Y:S01]  /*2e90*/  FADD.FTZ R120, R123, -R15 ;  /* 0x8000000f7b787221 */ /* 0x000fe20000010000 */
[--C-:B---3--:R-:W-:Y:S01]  /*2ea0*/  FADD.FTZ R121, R124, -R8.reuse ;  /* 0x800000087c797221 */ /* 0x108fe20000010000 */
[----:B------:R-:W-:Y:S01]  /*2eb0*/  FADD.FTZ R183, R126, -R8 ;  /* 0x800000087eb77221 */ /* 0x000fe20000010000 */
[--C-:B------:R-:W-:Y:S01]  /*2ec0*/  FADD.FTZ R8, R125, -R9.reuse ;  /* 0x800000097d087221 */ /* 0x100fe20000010000 */
[----:B------:R-:W-:Y:S01]  /*2ed0*/  FADD.FTZ R124, R127, -R9 ;  /* 0x800000097f7c7221 */ /* 0x000fe20000010000 */
[----:B------:R-:W-:Y:S01]  /*2ee0*/  MUFU.EX2 R15, R214 ;  /* 0x000000d6000f7308 */ /* 0x000fe20000000800 */
[--C-:B-----5:R-:W-:Y:S01]  /*2ef0*/  FADD.FTZ R123, R128, -R154.reuse ;  /* 0x8000009a807b7221 */ /* 0x120fe20000010000 */
[----:B------:R-:W-:Y:S01]  /*2f00*/  FMUL.FTZ R121, R22, R121 ;  /* 0x0000007916797220 */ /* 0x000fe20000410000 */
[----:B------:R-:W-:Y:S01]  /*2f10*/  FMUL.FTZ R8, R213, R8 ;  /* 0x00000008d5087220 */ /* 0x000fe20000410000 */
[----:B--2---:R-:W-:Y:S01]  /*2f20*/  FADD.FTZ R128, R133, -R157 ;  /* 0x8000009d85807221 */ /* 0x004fe20000010000 */
[--C-:B------:R-:W-:Y:S01]  /*2f30*/  FADD.FTZ R126, R131, -R155.reuse ;  /* 0x8000009b837e7221 */ /* 0x100fe20000010000 */
[----:B------:R-:W-:Y:S01]  /*2f40*/  FADD.FTZ R125, R130, -R154 ;  /* 0x8000009a827d7221 */ /* 0x000fe20000010000 */
[----:B------:R-:W-:Y:S01]  /*2f50*/  FADD.FTZ R122, R129, -R155 ;  /* 0x8000009b817a7221 */ /* 0x000fe20000010000 */
[----:B------:R-:W1:Y:S01]  /*2f60*/  MUFU.EX2 R9, R208 ;  /* 0x000000d000097308 */ /* 0x000e620000000800 */
[--C-:B------:R-:W-:Y:S01]  /*2f70*/  FADD.FTZ R133, R140, -R6.reuse ;  /* 0x800000068c857221 */ /* 0x100fe20000010000 */
[----:B------:R-:W-:Y:S01]  /*2f80*/  FADD.FTZ R6, R142, -R6 ;  /* 0x800000068e067221 */ /* 0x000fe20000010000 */
[----:B------:R-:W-:Y:S01]  /*2f90*/  FADD.FTZ R143, R143, -R7 ;  /* 0x800000078f8f7221 */ /* 0x000fe20000010000 */
[--C-:B----4-:R-:W-:Y:S01]  /*2fa0*/  FADD.FTZ R131, R136, -R158.reuse ;  /* 0x8000009e88837221 */ /* 0x110fe20000010000 */
[----:B------:R-:W-:Y:S01]  /*2fb0*/  FADD.FTZ R138, R138, -R158 ;  /* 0x8000009e8a8a7221 */ /* 0x000fe20000010000 */
[----:B------:R-:W-:Y:S01]  /*2fc0*/  F2FP.F16.F32.PACK_AB R158, R8, R121 ;  /* 0x00000079089e723e */ /* 0x000fe200000000ff */
[--C-:B------:R-:W-:Y:S01]  /*2fd0*/  FADD.FTZ R127, R132, -R156.reuse ;  /* 0x8000009c847f7221 */ /* 0x100fe20000010000 */
[----:B------:R-:W-:Y:S01]  /*2fe0*/  FADD.FTZ R129, R134, -R156 ;  /* 0x8000009c86817221 */ /* 0x000fe20000010000 */
[----:B------:R-:W-:Y:S01]  /*2ff0*/  FADD.FTZ R130, R135, -R157 ;  /* 0x8000009d87827221 */ /* 0x000fe20000010000 */
[----:B------:R-:W-:Y:S01]  /*3000*/  FMUL.FTZ R6, R175, R6 ;  /* 0x00000006af067220 */ /* 0x000fe20000410000 */
[----:B------:R-:W-:Y:S01]  /*3010*/  FMUL.FTZ R143, R180, R143 ;  /* 0x0000008fb48f7220 */ /* 0x000fe20000410000 */
[----:B------:R-:W-:-:S02]  /*3020*/  IMAD.U32 R8, RZ, RZ, UR5 ;  /* 0x00000005ff087e24 */ /* 0x000fc4000f8e00ff */
[--C-:B------:R-:W-:Y:S01]  /*3030*/  FADD.FTZ R134, R137, -R159.reuse ;  /* 0x8000009f89867221 */ /* 0x100fe20000010000 */
[----:B------:R-:W-:Y:S01]  /*3040*/  FADD.FTZ R139, R139, -R159 ;  /* 0x8000009f8b8b7221 */ /* 0x000fe20000010000 */
[----:B------:R-:W-:Y:S01]  /*3050*/  FADD.FTZ R132, R141, -R7 ;  /* 0x800000078d847221 */ /* 0x000fe20000010000 */
[----:B------:R-:W-:Y:S01]  /*3060*/  FADD.FTZ R140, R145, -R171 ;  /* 0x800000ab918c7221 */ /* 0x000fe20000010000 */
[----:B------:R-:W-:Y:S01]  /*3070*/  FADD.FTZ R142, R149, -R177 ;  /* 0x800000b1958e7221 */ /* 0x000fe20000010000 */
[--C-:B------:R-:W-:Y:S01]  /*3080*/  FADD.FTZ R135, R144, -R170.reuse ;  /* 0x800000aa90877221 */ /* 0x100fe20000010000 */
[----:B------:R-:W-:Y:S01]  /*3090*/  FADD.FTZ R7, R146, -R170 ;  /* 0x800000aa92077221 */ /* 0x000fe20000010000 */
[----:B------:R-:W-:Y:S01]  /*30a0*/  FADD.FTZ R136, R147, -R171 ;  /* 0x800000ab93887221 */ /* 0x000fe20000010000 */
[--C-:B------:R-:W-:Y:S01]  /*30b0*/  FADD.FTZ R137, R148, -R176.reuse ;  /* 0x800000b094897221 */ /* 0x100fe20000010000 */
        /* <DEDUP_REMOVED lines=27> */
[----:B------:R-:W-:Y:S01]  /*3270*/  FMUL.FTZ R136, R15, R136 ;  /* 0x000000880f887220 */ /* 0x000fe20000410000 */
        /* <DEDUP_REMOVED lines=23> */
[----:B------:R-:W-:Y:S01]  /*33f0*/  IMAD R6, R23, 0x1000, R18 ;  /* 0x0000100017067824 */ /* 0x000fe200078e0212 */
        /* <DEDUP_REMOVED lines=10> */
[----:B------:R-:W-:Y:S01]  /*34a0*/  UIADD3 UR10, UR8, 0x40, URZ ;  /* 0x00000040080a7890 */ /* 0x000fe2000fffe03f */
[----:B------:R-:W-:Y:S01]  /*34b0*/  UMOV UR11, 0x80000020 ;  /* 0x80000020000b7882 */ /* 0x000fe20000000000 */
[----:B------:R-:W-:Y:S02]  /*34c0*/  WARPGROUP.DEPBAR.LE gsb0, 0x0 ;  /* 0x00008000000079c5 */ /* 0x000fe40000010000 */
[----:B------:R-:W-:Y:S02]  /*34d0*/  F2FP.F16.F32.PACK_AB R120, R161, R16 ;  /* 0x00000010a178723e */ /* 0x000fe400000000ff */
[----:B------:R-:W-:-:S02]  /*34e0*/  F2FP.F16.F32.PACK_AB R121, R163, R162 ;  /* 0x000000a2a379723e */ /* 0x000fc400000000ff */
[----:B------:R-:W-:Y:S02]  /*34f0*/  F2FP.F16.F32.PACK_AB R122, R165, R160 ;  /* 0x000000a0a57a723e */ /* 0x000fe400000000ff */
[----:B------:R-:W-:Y:S02]  /*3500*/  F2FP.F16.F32.PACK_AB R123, R211, R166 ;  /* 0x000000a6d37b723e */ /* 0x000fe400000000ff */
[----:B------:R-:W-:Y:S02]  /*3510*/  F2FP.F16.F32.PACK_AB R165, R174, R167 ;  /* 0x000000a7aea5723e */ /* 0x000fe400000000ff */
[----:B------:R-:W-:Y:S01]  /*3520*/  WARPGROUP.ARRIVE ;  /* 0x00000000000079c5 */ /* 0x000fe20000000000 */
[----:B------:R-:W-:Y:S02]  /*3530*/  F2FP.F16.F32.PACK_AB R166, R173, R168 ;  /* 0x000000a8ada6723e */ /* 0x000fe400000000ff */
[----:B------:R-:W-:Y:S02]  /*3540*/  F2FP.F16.F32.PACK_AB R167, R180, R175 ;  /* 0x000000afb4a7723e */ /* 0x000fe400000000ff */
[----:B------:R-:W-:Y:S01]  /*3550*/  F2FP.F16.F32.PACK_AB R180, R9, R178 ;  /* 0x000000b209b4723e */ /* 0x000fe200000000ff */
        /* <DEDUP_REMOVED lines=8> */
[----:B------:R-:W-:-:S06]  /*35e0*/  WARPGROUP.ARRIVE ;  /* 0x00000000000079c5 */ /* 0x000fcc0000000000 */
        /* <DEDUP_REMOVED lines=169> */
.L_x_1154:
        /* <DEDUP_REMOVED lines=44> */
.L_x_1155:
        /* <DEDUP_REMOVED lines=62> */
.L_x_1137:
        /* <DEDUP_REMOVED lines=23> */
.L_x_1158:
        /* <DEDUP_REMOVED lines=20> */
.L_x_1159:
        /* <DEDUP_REMOVED lines=18> */
.L_x_1160:
        /* <DEDUP_REMOVED lines=18> */
.L_x_1161:
        /* <DEDUP_REMOVED lines=149> */
.L_x_1163:
[----:B------:R-:W-:Y:S05]  /*5560*/  BSYNC B0 ;  /* 0x0000000000007941 */ /* 0x000fea0003800000 */
.L_x_1162:
[----:B------:R-:W-:-:S04]  /*5570*/  DEPBAR.LE SB0, 0x0 ;  /* 0x000080000000791a */ /* 0x000fc80000000000 */
[----:B------:R-:W-:Y:S05]  /*5580*/  EXIT ;  /* 0x000000000000794d */ /* 0x000fea0003800000 */
.L_x_1157:
[----:B------:R-:W2:Y:S01]  /*5590*/  S2R R0, SR_TID.X ;  /* 0x0000000000007919 */ /* 0x000ea20000002100 */
[----:B------:R-:W3:Y:S01]  /*55a0*/  S2UR UR10, SR_CTAID.Y ;  /* 0x00000000000a79c3 */ /* 0x000ee20000002600 */
[----:B------:R-:W-:Y:S01]  /*55b0*/  BSSY B0, `(.L_x_1164) ;  /* 0x000003b000007945 */ /* 0x000fe20003800000 */
[----:B------:R-:W4:Y:S06]  /*55c0*/  S2R R17, SR_CTAID.X ;  /* 0x0000000000117919 */ /* 0x000f2c0000002500 */
[----:B-1----:R-:W1:Y:S08]  /*55d0*/  LDC.64 R4, c[0x0][0x820] ;  /* 0x00020800ff047b82 */ /* 0x002e700000000a00 */
[----:B------:R-:W4:Y:S08]  /*55e0*/  LDC R8, c[0x0][0x808] ;  /* 0x00020200ff087b82 */ /* 0x000f300000000800 */
[----:B------:R-:W5:Y:S01]  /*55f0*/  LDC.64 R10, c[0x0][0x850] ;  /* 0x00021400ff0a7b82 */ /* 0x000f620000000a00 */
        /* <DEDUP_REMOVED lines=9> */
[----:B------:R-:W3:Y:S02]  /*5690*/  LDC.64 R14, c[0x0][0x858] ;  /* 0x00021600ff0e7b82 */ /* 0x000ee40000000a00 */
[----:B------:R-:W-:Y:S02]  /*56a0*/  IMAD.SHL.U32 R6, R0, 0x8, RZ ;  /* 0x0000000800067824 */ /* 0x000fe400078e00ff */
[----:B-1----:R-:W-:Y:S01]  /*56b0*/  IMAD R0, R4, UR5, RZ ;  /* 0x0000000504007c24 */ /* 0x002fe2000f8e02ff */
[----:B--2---:R-:W-:Y:S01]  /*56c0*/  USHF.R.S32.HI UR4, URZ, 0x1f, UR7 ;  /* 0x0000001f3f047899 */ /* 0x004fe20008011407 */
[----:B------:R-:W-:Y:S01]  /*56d0*/  VIADD R16, R6, 0x20 ;  /* 0x0000002006107836 */ /* 0x000fe20000000000 */
[----:B------:R-:W-:Y:S01]  /*56e0*/  SHF.R.S32.HI R7, RZ, 0x1f, R6 ;  /* 0x0000001fff077819 */ /* 0x000fe20000011406 */
[----:B------:R-:W-:-:S02]  /*56f0*/  IMAD R3, R5, UR10, R0 ;  /* 0x0000000a05037c24 */ /* 0x000fc4000f8e0200 */
[----:B-----5:R-:W-:Y:S02]  /*5700*/  IMAD R0, R10, UR5, RZ ;  /* 0x000000050a007c24 */ /* 0x020fe4000f8e02ff */
[----:B------:R-:W-:-:S04]  /*5710*/  IMAD.WIDE.U32 R4, R4, UR10, R6 ;  /* 0x0000000a04047c25 */ /* 0x000fc8000f8e0006 */
[----:B------:R-:W-:Y:S02]  /*5720*/  IMAD.IADD R5, R5, 0x1, R3 ;  /* 0x0000000105057824 */ /* 0x000fe400078e0203 */
[----:B----4-:R-:W-:Y:S02]  /*5730*/  IMAD R3, R17, -0x80, R8 ;  /* 0xffffff8011037824 */ /* 0x010fe400078e0208 */
[----:B------:R-:W-:Y:S02]  /*5740*/  IMAD R11, R11, UR10, R0 ;  /* 0x0000000a0b0b7c24 */ /* 0x000fe4000f8e0200 */
[C---:B------:R-:W-:Y:S01]  /*5750*/  VIADD R0, R2.reuse, 0x40 ;  /* 0x0000004002007836 */ /* 0x040fe20000000000 */
[----:B------:R-:W-:Y:S01]  /*5760*/  ISETP.GE.AND P1, PT, R2, R3, PT ;  /* 0x000000030200720c */ /* 0x000fe20003f26270 */
[----:B------:R-:W-:-:S03]  /*5770*/  IMAD.WIDE.U32 R8, R10, UR10, R6 ;  /* 0x0000000a0a087c25 */ /* 0x000fc6000f8e0006 */
[----:B------:R-:W-:Y:S01]  /*5780*/  ISETP.GE.AND P0, PT, R0, R3, PT ;  /* 0x000000030000720c */ /* 0x000fe20003f06270 */
[----:B---3--:R-:W-:Y:S01]  /*5790*/  IMAD R10, R12, UR4, RZ ;  /* 0x000000040c0a7c24 */ /* 0x008fe2000f8e02ff */
[----:B------:R-:W-:Y:S01]  /*57a0*/  SHF.R.S32.HI R3, RZ, 0x1f, R2 ;  /* 0x0000001fff037819 */ /* 0x000fe20000011402 */
[----:B------:R-:W-:Y:S02]  /*57b0*/  IMAD.IADD R9, R9, 0x1, R11 ;  /* 0x0000000109097824 */ /* 0x000fe400078e020b */
[----:B------:R-:W-:Y:S02]  /*57c0*/  IMAD R0, R14, UR4, RZ ;  /* 0x000000040e007c24 */ /* 0x000fe4000f8e02ff */
[----:B------:R-:W-:Y:S02]  /*57d0*/  IMAD R11, R13, UR7, R10 ;  /* 0x000000070d0b7c24 */ /* 0x000fe4000f8e020a */
[----:B------:R-:W-:-:S04]  /*57e0*/  IMAD.WIDE.U32 R4, R12, UR7, R4 ;  /* 0x000000070c047c25 */ /* 0x000fc8000f8e0004 */
[----:B------:R-:W-:Y:S02]  /*57f0*/  IMAD R15, R15, UR7, R0 ;  /* 0x000000070f0f7c24 */ /* 0x000fe4000f8e0200 */
[----:B------:R-:W-:-:S04]  /*5800*/  IMAD.WIDE.U32 R12, R14, UR7, R8 ;  /* 0x000000070e0c7c25 */ /* 0x000fc8000f8e0008 */
[----:B------:R-:W-:-:S04]  /*5810*/  IMAD.WIDE R2, R17, 0x80, R2 ;  /* 0x0000008011027825 */ /* 0x000fc800078e0202 */
        /* <DEDUP_REMOVED lines=20> */
.L_x_1165:
[----:B------:R-:W-:Y:S05]  /*5960*/  BSYNC B0 ;  /* 0x0000000000007941 */ /* 0x000fea0003800000 */
.L_x_1164:
        /* <DEDUP_REMOVED lines=20> */
.L_x_1167:
[----:B------:R-:W-:Y:S05]  /*5ab0*/  BSYNC B0 ;  /* 0x0000000000007941 */ /* 0x000fea0003800000 */
.L_x_1166:
        /* <DEDUP_REMOVED lines=18> */
.L_x_1169:
[----:B------:R-:W-:Y:S05]  /*5be0*/  BSYNC B0 ;  /* 0x0000000000007941 */ /* 0x000fea0003800000 */
.L_x_1168:
        /* <DEDUP_REMOVED lines=8> */
[----:B------:R-:W-:Y:S01]  /*5c70*/  IMAD.MOV.U32 R3, RZ, RZ, R15 ;  /* 0x000000ffff037224 */ /* 0x000fe200078e000f */
[----:B------:R-:W-:Y:S01]  /*5c80*/  ISETP.GE.AND P2, PT, R16, UR4, PT ;  /* 0x0000000410007c0c */ /* 0x000fe2000bf46270 */
[----:B------:R-:W-:Y:S02]  /*5c90*/  IMAD R0, R0, UR6, RZ ;  /* 0x0000000600007c24 */ /* 0x000fe4000f8e02ff */
[----:B------:R-:W-:-:S04]  /*5ca0*/  IMAD.WIDE.U32 R2, R5, UR6, R2 ;  /* 0x0000000605027c25 */ /* 0x000fc8000f8e0002 */
        /* <DEDUP_REMOVED lines=10> */
.L_x_1171:
[----:B------:R-:W-:Y:S05]  /*5d50*/  BSYNC B0 ;  /* 0x0000000000007941 */ /* 0x000fea0003800000 */
.L_x_1170:
[----:B------:R-:W-:Y:S05]  /*5d60*/  EXIT ;  /* 0x000000000000794d */ /* 0x000fea0003800000 */
.L_x_1134:
        /* <DEDUP_REMOVED lines=14> */
[----:B------:R-:W-:Y:S02]  /*5e50*/  ULDC UR4, c[0x0][0x280] ;  /* 0x0000a00000047ab9 */ /* 0x000fe40000000800 */
[----:B------:R-:W-:-:S04]  /*5e60*/  UIADD3 UR5, UR4, 0x3f, URZ ;  /* 0x0000003f04057890 */ /* 0x000fc8000fffe03f */
[----:B------:R-:W-:Y:S01]  /*5e70*/  USHF.R.S32.HI UR6, URZ, 0x1f, UR5 ;  /* 0x0000001f3f067899 */ /* 0x000fe20008011405 */
[----:B------:R-:W2:Y:S03]  /*5e80*/  S2UR UR17, SR_CTAID.Y ;  /* 0x00000000001179c3 */ /* 0x000ea60000002600 */
[----:B------:R-:W-:-:S04]  /*5e90*/  ULEA.HI UR5, UR6, UR5, URZ, 0x6 ;  /* 0x0000000506057291 */ /* 0x000fc8000f8f303f */
[----:B------:R-:W-:Y:S01]  /*5ea0*/  USHF.R.S32.HI UR5, URZ, 0x6, UR5 ;  /* 0x000000063f057899 */ /* 0x000fe20008011405 */
[----:B-1----:R-:W-:Y:S01]  /*5eb0*/  ISETP.LE.AND P0, PT, RZ, UR23, PT ;  /* 0x00000017ff007c0c */ /* 0x002fe2000bf03270 */
[----:B--2---:R-:W-:-:S12]  /*5ec0*/  USHF.R.S32.HI UR18, URZ, 0x1f, UR17 ;  /* 0x0000001f3f127899 */ /* 0x004fd80008011411 */
[----:B------:R-:W-:Y:S05]  /*5ed0*/  @!P0 BRA `(.L_x_1175) ;  /* 0x00000000002c8947 */ /* 0x000fea0003800000 */
        /* <DEDUP_REMOVED lines=9> */
[----:B------:R-:W-:Y:S01]  /*5f70*/  USEL UR11, UR5, UR7, UP0 ;  /* 0x00000007050b7287 */ /* 0x000fe20008000000 */
[----:B------:R-:W-:Y:S11]  /*5f80*/  BRA `(.L_x_1176) ;  /* 0x0000000000047947 */ /* 0x000ff60003800000 */
.L_x_1175:
[----:B------:R-:W-:-:S05]  /*5f90*/  UMOV UR11, UR5 ;  /* 0x00000005000b7c82 */ /* 0x000fca0008000000 */
.L_x_1176:
[----:B------:R-:W-:Y:S01]  /*5fa0*/  ULEA UR4, UR23, UR4, 0x7 ;  /* 0x0000000417047291 */ /* 0x000fe2000f8e383f */
[----:B------:R-:W-:Y:S01]  /*5fb0*/  ULDC UR6, c[0x0][0x290] ;  /* 0x0000a40000067ab9 */ /* 0x000fe20000000800 */
[----:B------:R-:W-:Y:S01]  /*5fc0*/  ULDC UR7, c[0x0][0x74c] ;  /* 0x0001d30000077ab9 */ /* 0x000fe20000000800 */
[----:B------:R-:W-:Y:S01]  /*5fd0*/  ULDC.64 UR12, c[0x0][0x2e0] ;  /* 0x0000b800000c7ab9 */ /* 0x000fe20000000a00 */
[----:B------:R-:W-:Y:S01]  /*5fe0*/  UIADD3 UR8, -UR7, UR4, -UR6 ;  /* 0x0000000407087290 */ /* 0x000fe2000fffe906 */
[----:B------:R-:W-:Y:S02]  /*5ff0*/  ULDC UR15, c[0x0][0x288] ;  /* 0x0000a200000f7ab9 */ /* 0x000fe40000000800 */
[----:B------:R-:W-:Y:S01]  /*6000*/  ULDC.64 UR6, c[0x0][0x2d8] ;  /* 0x0000b60000067ab9 */ /* 0x000fe20000000a00 */
[----:B------:R-:W-:Y:S02]  /*6010*/  USHF.R.S32.HI UR9, URZ, 0x1f, UR8 ;  /* 0x0000001f3f097899 */ /* 0x000fe40008011408 */
[----:B------:R-:W-:-:S02]  /*6020*/  UIMAD UR4, UR18, UR6, URZ ;  /* 0x00000006120472a4 */ /* 0x000fc4000f8e023f */
[----:B------:R-:W-:Y:S02]  /*6030*/  ULEA.HI UR10, UR9, UR8, URZ, 0x6 ;  /* 0x00000008090a7291 */ /* 0x000fe4000f8f303f */
[----:B------:R-:W-:Y:S02]  /*6040*/  UIMAD.WIDE.U32 UR8, UR17, UR6, URZ ;  /* 0x00000006110872a5 */ /* 0x000fe4000f8e003f */
[----:B------:R-:W-:Y:S02]  /*6050*/  USHF.R.S32.HI UR10, URZ, 0x6, UR10 ;  /* 0x000000063f0a7899 */ /* 0x000fe4000801140a */
[----:B------:R-:W-:Y:S02]  /*6060*/  UIMAD UR4, UR17, UR7, UR4 ;  /* 0x00000007110472a4 */ /* 0x000fe4000f8e0204 */
[----:B------:R-:W-:Y:S02]  /*6070*/  UISETP.LT.AND UP0, UPT, URZ, UR10, UPT ;  /* 0x0000000a3f00728c */ /* 0x000fe4000bf01270 */
[----:B------:R-:W-:-:S02]  /*6080*/  USHF.R.S32.HI UR7, URZ, 0x1f, UR16 ;  /* 0x0000001f3f077899 */ /* 0x000fc40008011410 */
[----:B------:R-:W-:Y:S02]  /*6090*/  USEL UR6, URZ, UR10, !UP0 ;  /* 0x0000000a3f067287 */ /* 0x000fe4000c000000 */
[----:B------:R-:W-:Y:S02]  /*60a0*/  UIMAD UR7, UR7, UR12, URZ ;  /* 0x0000000c070772a4 */ /* 0x000fe4000f8e023f */
[----:B------:R-:W-:Y:S02]  /*60b0*/  UISETP.GT.AND UP0, UPT, UR11, UR6, UPT ;  /* 0x000000060b00728c */ /* 0x000fe4000bf04270 */
[----:B------:R-:W-:Y:S02]  /*60c0*/  UIMAD UR10, UR16, UR15, URZ ;  /* 0x0000000f100a72a4 */ /* 0x000fe4000f8e023f */
[----:B------:R-:W-:Y:S02]  /*60d0*/  UIMAD UR14, UR16, UR13, UR7 ;  /* 0x0000000d100e72a4 */ /* 0x000fe4000f8e0207 */
[----:B------:R-:W-:Y:S01]  /*60e0*/  PLOP3.LUT P1, PT, PT, PT, UP0, 0x80, 0x0 ;  /* 0x000000000000781c */ /* 0x000fe20003f2f008 */
[----:B------:R-:W-:-:S02]  /*60f0*/  UIADD3 UR9, UR9, UR4, URZ ;  /* 0x0000000409097290 */ /* 0x000fc4000fffe03f */
[----:B------:R-:W-:Y:S02]  /*6100*/  UIADD3 UR7, UP1, UR10, UR17, URZ ;  /* 0x000000110a077290 */ /* 0x000fe4000ff3e03f */
[----:B------:R-:W-:Y:S01]  /*6110*/  UIMAD.WIDE.U32 UR8, UR16, UR12, UR8 ;  /* 0x0000000c100872a5 */ /* 0x000fe2000f8e0008 */
[----:B------:R-:W-:Y:S01]  /*6120*/  ELECT P0, URZ, PT ;  /* 0x00000000003f782f */ /* 0x000fe20003800000 */
[----:B------:R-:W-:-:S06]  /*6130*/  ULEA.HI.X.SX32 UR10, UR10, UR18, 0x1, UP1 ;  /* 0x000000120a0a7291 */ /* 0x000fcc00088f0e3f */
[----:B------:R-:W-:Y:S06]  /*6140*/  @!P1 BRA `(.L_x_1177) ;  /* 0x00000010004c9947 */ /* 0x000fec0003800000 */
[----:B------:R-:W1:Y:S01]  /*6150*/  S2R R0, SR_TID.X ;  /* 0x0000000000007919 */ /* 0x000e620000002100 */
[----:B------:R-:W-:Y:S02]  /*6160*/  UIADD3 UR4, -UR6, UR11, URZ ;  /* 0x0000000b06047290 */ /* 0x000fe4000fffe13f */
[----:B------:R-:W-:Y:S02]  /*6170*/  UIADD3 UR14, UR9, UR14, URZ ;  /* 0x0000000e090e7290 */ /* 0x000fe4000fffe03f */
[----:B------:R-:W-:-:S04]  /*6180*/  ULOP3.LUT UR4, UR4, 0x1, URZ, 0xc0, !UPT ;  /* 0x0000000104047892 */ /* 0x000fc8000f8ec03f */
[----:B------:R-:W-:-:S03]  /*6190*/  UISETP.NE.U32.AND UP0, UPT, UR4, 0x1, UPT ;  /* 0x000000010400788c */ /* 0x000fc6000bf05070 */
[----:B------:R-:W-:Y:S02]  /*61a0*/  ULDC UR4, c[0x0][0x760] ;  /* 0x0001d80000047ab9 */ /* 0x000fe40000000800 */
[----:B------:R-:W-:Y:S01]  /*61b0*/  UIMAD UR15, UR15, UR4, URZ ;  /* 0x000000040f0f72a4 */ /* 0x000fe2000f8e023f */
[----:B------:R-:W-:Y:S02]  /*61c0*/  PLOP3.LUT P1, PT, PT, PT, UP0, 0x80, 0x0 ;  /* 0x000000000000781c */ /* 0x000fe40003f2f008 */
[----:B-1----:R-:W-:-:S11]  /*61d0*/  LOP3.LUT R9, R0, 0x1f, RZ, 0xc0, !PT ;  /* 0x0000001f00097812 */ /* 0x002fd600078ec0ff */
[----:B------:R-:W-:Y:S05]  /*61e0*/  @P1 BRA `(.L_x_1178) ;  /* 0x00000004006c1947 */ /* 0x000fea0003800000 */
        /* <DEDUP_REMOVED lines=8> */
[----:B------:R-:W-:-:S04]  /*6270*/  IMAD.U32 R2, RZ, RZ, UR13 ;  /* 0x0000000dff027e24 */ /* 0x000fc8000f8e00ff */
[----:B------:R-:W-:Y:S01]  /*6280*/  IMAD.U32 R3, RZ, RZ, UR4 ;  /* 0x00000004ff037e24 */ /* 0x000fe2000f8e00ff */
[----:B------:R-:W-:Y:S06]  /*6290*/  @P2 BRA `(.L_x_1180) ;  /* 0x0000000000142947 */ /* 0x000fec0003800000 */
.L_x_1181:
[----:B------:R-:W2:Y:S04]  /*62a0*/  LDG.E.STRONG.GPU R0, desc[UR46][R2.64] ;  /* 0x0000002e02007981 */ /* 0x000ea8000c1ef900 */
[----:B--2---:R-:W-:Y:S01]  /*62b0*/  CCTL.IVALL ;  /* 0x00000000ff00798f */ /* 0x004fe20002000000 */
[----:B------:R-:W-:Y:S05]  /*62c0*/  YIELD ;  /* 0x0000000000007946 */ /* 0x000fea0003800000 */
[----:B------:R-:W-:-:S13]  /*62d0*/  ISETP.NE.AND P1, PT, R0, UR23, PT ;  /* 0x0000001700007c0c */ /* 0x000fda000bf25270 */
[----:B------:R-:W-:Y:S05]  /*62e0*/  @P1 BRA `(.L_x_1181) ;  /* 0xfffffffc00ec1947 */ /* 0x000fea000383ffff */
.L_x_1180:
[----:B------:R-:W-:Y:S05]  /*62f0*/  BSYNC B1 ;  /* 0x0000000000017941 */ /* 0x000fea0003800000 */
.L_x_1179:
[----:B------:R-:W-:-:S03]  /*6300*/  UMOV UR4, 0xffffffff ;  /* 0xffffffff00047882 */ /* 0x000fc60000000000 */
[----:B------:R-:W-:Y:S05]  /*6310*/  BRA.DIV UR4, `(.L_x_1182) ;  /* 0x0000003e04947947 */ /* 0x000fea000b800000 */
[----:B------:R-:W-:Y:S01]  /*6320*/  NOP ;  /* 0x0000000000007918 */ /* 0x000fe20000000000 */
.L_x_1259:
        /* <DEDUP_REMOVED lines=22> */
.L_x_1184:
[----:B------:R-:W-:Y:S05]  /*6490*/  BSYNC B1 ;  /* 0x0000000000017941 */ /* 0x000fea0003800000 */
.L_x_1183:
        /* <DEDUP_REMOVED lines=20> */
.L_x_1186:
[----:B------:R-:W-:Y:S05]  /*65e0*/  BSYNC B1 ;  /* 0x0000000000017941 */ /* 0x000fea0003800000 */
.L_x_1185:
[----:B------:R-:W-:Y:S06]  /*65f0*/  BAR.ARV 0xa, 0xa0 ;  /* 0x0282800000007b1d */ /* 0x000fec0000002000 */
[----:B------:R-:W-:Y:S04]  /*6600*/  BSSY B1, `(.L_x_1187) ;  /* 0x0000003000017945 */ /* 0x000fe80003800000 */
[----:B------:R-:W-:Y:S05]  /*6610*/  @!P0 BRA `(.L_x_1188) ;  /* 0x0000000000048947 */ /* 0x000fea0003800000 */
[----:B------:R-:W-:-:S04]  /*6620*/  DEPBAR.LE SB0, 0x0 ;  /* 0x000080000000791a */ /* 0x000fc80000000000 */
.L_x_1188:
[----:B------:R-:W-:Y:S05]  /*6630*/  BSYNC B1 ;  /* 0x0000000000017941 */ /* 0x000fea0003800000 */
.L_x_1187:
        /* <DEDUP_REMOVED lines=19> */
.L_x_1190:
[----:B------:R-:W-:Y:S05]  /*6770*/  BSYNC B1 ;  /* 0x0000000000017941 */ /* 0x000fea0003800000 */
.L_x_1189:
[----:B------:R-:W-:Y:S01]  /*6780*/  UIADD3 UR18, UR6, 0x1, URZ ;  /* 0x0000000106127890 */ /* 0x000fe2000fffe03f */
[----:B------:R-:W-:Y:S11]  /*6790*/  BRA `(.L_x_1191) ;  /* 0x0000000000047947 */ /* 0x000ff60003800000 */
.L_x_1178:
[----:B------:R-:W-:-:S05]  /*67a0*/  UMOV UR18, UR6 ;  /* 0x0000000600127c82 */ /* 0x000fca0008000000 */
.L_x_1191:
[----:B------:R-:W-:-:S03]  /*67b0*/  UIADD3 UR4, UR6, 0x1, URZ ;  /* 0x0000000106047890 */ /* 0x000fc6000fffe03f */
[----:B------:R-:W-:Y:S01]  /*67c0*/  UMOV UR6, UR18 ;  /* 0x0000001200067c82 */ /* 0x000fe20008000000 */
[----:B------:R-:W-:-:S06]  /*67d0*/  UISETP.NE.AND UP0, UPT, UR11, UR4, UPT ;  /* 0x000000040b00728c */ /* 0x000fcc000bf05270 */
[----:B------:R-:W-:-:S13]  /*67e0*/  PLOP3.LUT P1, PT, PT, PT, UP0, 0x80, 0x0 ;  /* 0x000000000000781c */ /* 0x000fda0003f2f008 */
[----:B------:R-:W-:Y:S05]  /*67f0*/  @!P1 BRA `(.L_x_1177) ;  /* 0x0000000800a09947 */ /* 0x000fea0003800000 */
[----:B------:R-:W-:Y:S01]  /*6800*/  ULDC.64 UR20, c[0x0][0x2c0] ;  /* 0x0000b00000147ab9 */ /* 0x000fe20000000a00 */
[----:B------:R-:W-:Y:S01]  /*6810*/  UMOV UR4, URZ ;  /* 0x0000003f00047c82 */ /* 0x000fe20008000000 */
[----:B------:R-:W-:Y:S01]  /*6820*/  ULEA UR20, UP0, UR8, UR20, 0x2 ;  /* 0x0000001408147291 */ /* 0x000fe2000f80103f */
[----:B------:R-:W-:-:S03]  /*6830*/  UMOV UR6, UR18 ;  /* 0x0000001200067c82 */ /* 0x000fc60008000000 */
[----:B------:R-:W-:Y:S02]  /*6840*/  ULEA.HI.X UR21, UR8, UR21, UR14, 0x2, UP0 ;  /* 0x0000001508157291 */ /* 0x000fe400080f140e */
[----:B------:R-:W-:-:S04]  /*6850*/  UIADD3 UR20, UP0, UR20, 0x3000, URZ ;  /* 0x0000300014147890 */ /* 0x000fc8000ff1e03f */
[----:B------:R-:W-:-:S12]  /*6860*/  UIADD3.X UR21, URZ, UR21, URZ, UP0, !UPT ;  /* 0x000000153f157290 */ /* 0x000fd800087fe43f */
.L_x_1216:
        /* <DEDUP_REMOVED lines=11> */
.L_x_1194:
[----:B------:R-:W2:Y:S04]  /*6920*/  LDG.E.STRONG.GPU R0, desc[UR46][R2.64] ;  /* 0x0000002e02007981 */ /* 0x000ea8000c1ef900 */
[----:B--2---:R-:W-:Y:S01]  /*6930*/  CCTL.IVALL ;  /* 0x00000000ff00798f */ /* 0x004fe20002000000 */
[----:B------:R-:W-:Y:S05]  /*6940*/  YIELD ;  /* 0x0000000000007946 */ /* 0x000fea0003800000 */
[----:B------:R-:W-:-:S13]  /*6950*/  ISETP.NE.AND P1, PT, R0, UR23, PT ;  /* 0x0000001700007c0c */ /* 0x000fda000bf25270 */
[----:B------:R-:W-:Y:S05]  /*6960*/  @P1 BRA `(.L_x_1194) ;  /* 0xfffffffc00ec1947 */ /* 0x000fea000383ffff */
.L_x_1193:
[----:B------:R-:W-:Y:S05]  /*6970*/  BSYNC B1 ;  /* 0x0000000000017941 */ /* 0x000fea0003800000 */
.L_x_1192:
[----:B------:R-:W-:-:S03]  /*6980*/  UMOV UR16, 0xffffffff ;  /* 0xffffffff00107882 */ /* 0x000fc60000000000 */
[----:B------:R-:W-:Y:S05]  /*6990*/  BRA.DIV UR16, `(.L_x_1195) ;  /* 0x0000003a10107947 */ /* 0x000fea000b800000 */
[----:B------:R-:W-:Y:S01]  /*69a0*/  NOP ;  /* 0x0000000000007918 */ /* 0x000fe20000000000 */
.L_x_1262:
        /* <DEDUP_REMOVED lines=17> */
[----:B------:R1:W-:Y:S02]  /*6ac0*/  UBLKRED.G.S.ADD.F32.RN [UR16], [UR22], UR24, desc[UR26] ;  /* 0x00001a10160073bb */ /* 0x0003e400080a1418 */
[----:B-1----:R0:W-:Y:S02]  /*6ad0*/  UTMACMDFLUSH ;  /* 0x00000000000079b7 */ /* 0x0021e40000000000 */
.L_x_1197:
[----:B------:R-:W-:Y:S05]  /*6ae0*/  BSYNC B1 ;  /* 0x0000000000017941 */ /* 0x000fea0003800000 */
.L_x_1196:
[----:B------:R-:W-:Y:S01]  /*6af0*/  UIMAD UR16, UR18, 0x1800, UR4 ;  /* 0x00001800121078a4 */ /* 0x000fe2000f8e0204 */
[----:B------:R-:W-:Y:S03]  /*6b00*/  BAR.SYNC.DEFER_BLOCKING 0xe, 0xa0 ;  /* 0x0382800000007b1d */ /* 0x000fe60000010000 */
[----:B------:R-:W-:-:S03]  /*6b10*/  UIMAD.WIDE UR16, UR16, 0x4, UR20 ;  /* 0x00000004101078a5 */ /* 0x000fc6000f8e0214 */
        /* <DEDUP_REMOVED lines=12> */
.L_x_1199:
[----:B------:R-:W-:Y:S05]  /*6be0*/  BSYNC B1 ;  /* 0x0000000000017941 */ /* 0x000fea0003800000 */
.L_x_1198:
[----:B------:R-:W-:Y:S06]  /*6bf0*/  BAR.ARV 0xa, 0xa0 ;  /* 0x0282800000007b1d */ /* 0x000fec0000002000 */
[----:B------:R-:W-:Y:S04]  /*6c00*/  BSSY B1, `(.L_x_1200) ;  /* 0x0000003000017945 */ /* 0x000fe80003800000 */
[----:B------:R-:W-:Y:S05]  /*6c10*/  @!P0 BRA `(.L_x_1201) ;  /* 0x0000000000048947 */ /* 0x000fea0003800000 */
[----:B------:R-:W-:-:S04]  /*6c20*/  DEPBAR.LE SB0, 0x0 ;  /* 0x000080000000791a */ /* 0x000fc80000000000 */
.L_x_1201:
[----:B------:R-:W-:Y:S05]  /*6c30*/  BSYNC B1 ;  /* 0x0000000000017941 */ /* 0x000fea0003800000 */
.L_x_1200:
        /* <DEDUP_REMOVED lines=19> */
.L_x_1203:
[----:B------:R-:W-:Y:S05]  /*6d70*/  BSYNC B1 ;  /* 0x0000000000017941 */ /* 0x000fea0003800000 */
.L_x_1202:
        /* <DEDUP_REMOVED lines=9> */
.L_x_1206:
[----:B------:R-:W2:Y:S04]  /*6e10*/  LDG.E.STRONG.GPU R0, desc[UR46][R2.64] ;  /* 0x0000002e02007981 */ /* 0x000ea8000c1ef900 */
[----:B--2---:R-:W-:Y:S01]  /*6e20*/  CCTL.IVALL ;  /* 0x00000000ff00798f */ /* 0x004fe20002000000 */
[----:B------:R-:W-:Y:S05]  /*6e30*/  YIELD ;  /* 0x0000000000007946 */ /* 0x000fea0003800000 */
[----:B------:R-:W-:-:S13]  /*6e40*/  ISETP.NE.AND P1, PT, R0, UR23, PT ;  /* 0x0000001700007c0c */ /* 0x000fda000bf25270 */
[----:B------:R-:W-:Y:S05]  /*6e50*/  @P1 BRA `(.L_x_1206) ;  /* 0xfffffffc00ec1947 */ /* 0x000fea000383ffff */
.L_x_1205:
[----:B------:R-:W-:Y:S05]  /*6e60*/  BSYNC B1 ;  /* 0x0000000000017941 */ /* 0x000fea0003800000 */
.L_x_1204:
[----:B------:R-:W-:-:S03]  /*6e70*/  UMOV UR12, 0xffffffff ;  /* 0xffffffff000c7882 */ /* 0x000fc60000000000 */
[----:B------:R-:W-:Y:S05]  /*6e80*/  BRA.DIV UR12, `(.L_x_1207) ;  /* 0x000000320cf07947 */ /* 0x000fea000b800000 */
[----:B------:R-:W-:Y:S01]  /*6e90*/  NOP ;  /* 0x0000000000007918 */ /* 0x000fe20000000000 */
.L_x_1265:
[----:B------:R-:W-:Y:S05]  /*6ea0*/  WARPSYNC.ALL ;  /* 0x0000000000007948 */ /* 0x000fea0003800000 */
[----:B------:R-:W-:Y:S06]  /*6eb0*/  BAR.SYNC.DEFER_BLOCKING 0xd, 0xa0 ;  /* 0x0342800000007b1d */ /* 0x000fec0000010000 */
[----:B------:R-:W-:Y:S04]  /*6ec0*/  BSSY B1, `(.L_x_1208) ;  /* 0x000000d000017945 */ /* 0x000fe80003800000 */
[----:B------:R-:W-:Y:S05]  /*6ed0*/  @!P0 BRA `(.L_x_1209) ;  /* 0x00000000002c8947 */ /* 0x000fea0003800000 */
[----:B------:R-:W1:Y:S01]  /*6ee0*/  S2UR UR13, SR_CgaCtaId ;  /* 0x00000000000d79c3 */ /* 0x000e620000008800 */
[----:B------:R-:W-:Y:S01]  /*6ef0*/  UMOV UR12, 0x400 ;  /* 0x00000400000c7882 */ /* 0x000fe20000000000 */
[----:B------:R-:W-:Y:S01]  /*6f00*/  UIADD3 UR24, UP0, UR16, 0x3000, URZ ;  /* 0x0000300010187890 */ /* 0x000fe2000ff1e03f */
[----:B------:R-:W-:Y:S01]  /*6f10*/  UMOV UR26, 0x0 ;  /* 0x00000000001a7882 */ /* 0x000fe20000000000 */
[----:B------:R-:W-:Y:S02]  /*6f20*/  UMOV UR27, 0x14f00000 ;  /* 0x14f00000001b7882 */ /* 0x000fe40000000000 */
[----:B------:R-:W-:Y:S02]  /*6f30*/  UIADD3.X UR25, URZ, UR17, URZ, UP0, !UPT ;  /* 0x000000113f197290 */ /* 0x000fe400087fe43f */
[----:B-1----:R-:W-:-:S03]  /*6f40*/  ULEA UR12, UR13, UR12, 0x18 ;  /* 0x0000000c0d0c7291 */ /* 0x002fc6000f8ec03f */
[----:B------:R-:W-:Y:S01]  /*6f50*/  UMOV UR13, 0x300 ;  /* 0x00000300000d7882 */ /* 0x000fe20000000000 */
[----:B------:R-:W-:-:S09]  /*6f60*/  UIADD3 UR12, UR12, 0xc000, URZ ;  /* 0x0000c0000c0c7890 */ /* 0x000fd2000fffe03f */
[----:B------:R1:W-:Y:S02]  /*6f70*/  UBLKRED.G.S.ADD.F32.RN [UR24], [UR12], UR13, desc[UR26] ;  /* 0x00001a180c0073bb */ /* 0x0003e400080a140d */
[----:B-1----:R0:W-:Y:S02]  /*6f80*/  UTMACMDFLUSH ;  /* 0x00000000000079b7 */ /* 0x0021e40000000000 */
.L_x_1209:
[----:B------:R-:W-:Y:S05]  /*6f90*/  BSYNC B1 ;  /* 0x0000000000017941 */ /* 0x000fea0003800000 */
.L_x_1208:
        /* <DEDUP_REMOVED lines=12> */
[----:B------:R1:W-:Y:S01]  /*7060*/  UBLKRED.G.S.ADD.F32.RN [UR24], [UR12], UR13, desc[UR26] ;  /* 0x00001a180c0073bb */ /* 0x0003e200080a140d */
[----:B------:R0:W-:Y:S01]  /*7070*/  UTMACMDFLUSH ;  /* 0x00000000000079b7 */ /* 0x0001e20000000000 */
[----:B-1----:R-:W-:-:S04]  /*7080*/  DEPBAR.LE SB0, 0x1 ;  /* 0x000080400000791a */ /* 0x002fc80000000000 */
.L_x_1211:
[----:B------:R-:W-:Y:S05]  /*7090*/  BSYNC B1 ;  /* 0x0000000000017941 */ /* 0x000fea0003800000 */
.L_x_1210:
[----:B------:R-:W-:Y:S06]  /*70a0*/  BAR.ARV 0xa, 0xa0 ;  /* 0x0282800000007b1d */ /* 0x000fec0000002000 */
[----:B------:R-:W-:Y:S04]  /*70b0*/  BSSY B1, `(.L_x_1212) ;  /* 0x0000003000017945 */ /* 0x000fe80003800000 */
[----:B------:R-:W-:Y:S05]  /*70c0*/  @!P0 BRA `(.L_x_1213) ;  /* 0x0000000000048947 */ /* 0x000fea0003800000 */
[----:B------:R-:W-:-:S04]  /*70d0*/  DEPBAR.LE SB0, 0x0 ;  /* 0x000080000000791a */ /* 0x000fc80000000000 */
.L_x_1213:
[----:B------:R-:W-:Y:S05]  /*70e0*/  BSYNC B1 ;  /* 0x0000000000017941 */ /* 0x000fea0003800000 */
.L_x_1212:
        /* <DEDUP_REMOVED lines=19> */
.L_x_1215:
[----:B------:R-:W-:Y:S05]  /*7220*/  BSYNC B1 ;  /* 0x0000000000017941 */ /* 0x000fea0003800000 */
.L_x_1214:
[----:B------:R-:W-:Y:S02]  /*7230*/  UIADD3 UR6, UR6, 0x2, URZ ;  /* 0x0000000206067890 */ /* 0x000fe4000fffe03f */
[----:B------:R-:W-:Y:S02]  /*7240*/  UIADD3 UR4, UR4, 0x3000, URZ ;  /* 0x0000300004047890 */ /* 0x000fe4000fffe03f */
[----:B------:R-:W-:-:S06]  /*7250*/  UISETP.GE.AND UP0, UPT, UR6, UR11, UPT ;  /* 0x0000000b0600728c */ /* 0x000fcc000bf06270 */
[----:B------:R-:W-:-:S13]  /*7260*/  PLOP3.LUT P1, PT, PT, PT, UP0, 0x80, 0x0 ;  /* 0x000000000000781c */ /* 0x000fda0003f2f008 */
[----:B------:R-:W-:Y:S05]  /*7270*/  @!P1 BRA `(.L_x_1216) ;  /* 0xfffffff4007c9947 */ /* 0x000fea000383ffff */
.L_x_1177:
[----:B------:R-:W-:-:S06]  /*7280*/  UISETP.GT.AND UP0, UPT, UR5, UR6, UPT ;  /* 0x000000060500728c */ /* 0x000fcc000bf04270 */
[----:B------:R-:W-:-:S13]  /*7290*/  PLOP3.LUT P0, PT, PT, PT, UP0, 0x80, 0x0 ;  /* 0x000000000000781c */ /* 0x000fda0003f0f008 */
[----:B------:R-:W-:Y:S05]  /*72a0*/  @!P0 BRA `(.L_x_1174) ;  /* 0x0000002c00448947 */ /* 0x000fea0003800000 */
[----:B------:R-:W2:Y:S01]  /*72b0*/  S2R R0, SR_TID.X ;  /* 0x0000000000007919 */ /* 0x000ea20000002100 */
[----:B------:R-:W-:Y:S01]  /*72c0*/  UIADD3 UR4, UR5, -UR6, URZ ;  /* 0x8000000605047290 */ /* 0x000fe2000fffe03f */
[----:B------:R-:W-:Y:S01]  /*72d0*/  ULDC UR16, c[0x0][0x288] ;  /* 0x0000a20000107ab9 */ /* 0x000fe20000000800 */
[----:B------:R-:W-:Y:S02]  /*72e0*/  ULDC UR17, c[0x0][0x760] ;  /* 0x0001d80000117ab9 */ /* 0x000fe40000000800 */
[----:B------:R-:W-:Y:S02]  /*72f0*/  ULOP3.LUT UR4, UR4, 0x1, URZ, 0xc0, !UPT ;  /* 0x0000000104047892 */ /* 0x000fe4000f8ec03f */
[----:B------:R-:W-:Y:S02]  /*7300*/  UIMAD UR18, UR16, UR17, URZ ;  /* 0x00000011101272a4 */ /* 0x000fe4000f8e023f */
[----:B------:R-:W-:-:S06]  /*7310*/  UISETP.NE.U32.AND UP0, UPT, UR4, 0x1, UPT ;  /* 0x000000010400788c */ /* 0x000fcc000bf05070 */
[----:B------:R-:W-:Y:S02]  /*7320*/  PLOP3.LUT P0, PT, PT, PT, UP0, 0x80, 0x0 ;  /* 0x000000000000781c */ /* 0x000fe40003f0f008 */
[----:B--2---:R-:W-:-:S11]  /*7330*/  LOP3.LUT R0, R0, 0x1f, RZ, 0xc0, !PT ;  /* 0x0000001f00007812 */ /* 0x004fd600078ec0ff */
[----:B------:R-:W-:Y:S05]  /*7340*/  @P0 BRA `(.L_x_1217) ;  /* 0x0000000000780947 */ /* 0x000fea0003800000 */
[----:B------:R-:W-:Y:S01]  /*7350*/  UIMAD UR4, UR18, UR6, URZ ;  /* 0x00000006120472a4 */ /* 0x000fe2000f8e023f */
[----:B------:R-:W-:Y:S01]  /*7360*/  ISETP.NE.AND P0, PT, R0, RZ, PT ;  /* 0x000000ff0000720c */ /* 0x000fe20003f05270 */
[----:B------:R-:W-:Y:S01]  /*7370*/  ULDC.64 UR12, c[0x0][0x768] ;  /* 0x0001da00000c7ab9 */ /* 0x000fe20000000a00 */
[----:B------:R-:W-:Y:S01]  /*7380*/  BSSY B1, `(.L_x_1218) ;  /* 0x0000019000017945 */ /* 0x000fe20003800000 */
[----:B------:R-:W-:-:S04]  /*7390*/  UIADD3 UR8, UP0, UR4, UR7, URZ ;  /* 0x0000000704087290 */ /* 0x000fc8000ff1e03f */
[----:B------:R-:W-:Y:S02]  /*73a0*/  ULEA.HI.X.SX32 UR9, UR4, UR10, 0x1, UP0 ;  /* 0x0000000a04097291 */ /* 0x000fe400080f0e3f */
[----:B------:R-:W-:Y:S02]  /*73b0*/  ULEA UR11, UP0, UR8, UR12, 0x2 ;  /* 0x0000000c080b7291 */ /* 0x000fe4000f80103f */
[----:B------:R-:W-:Y:S02]  /*73c0*/  UIADD3 UR4, UR6, 0x1, URZ ;  /* 0x0000000106047890 */ /* 0x000fe4000fffe03f */
[----:B------:R-:W-:Y:S01]  /*73d0*/  ULEA.HI.X UR9, UR8, UR13, UR9, 0x2, UP0 ;  /* 0x0000000d08097291 */ /* 0x000fe200080f1409 */
[----:B------:R-:W-:Y:S01]  /*73e0*/  NOP ;  /* 0x0000000000007918 */ /* 0x000fe20000000000 */
[----:B------:R-:W-:Y:S10]  /*73f0*/  @P0 BRA `(.L_x_1219) ;  /* 0x0000000000440947 */ /* 0x000ff40003800000 */
        /* <DEDUP_REMOVED lines=9> */
[----:B-1----:R-:W1:Y:S01]  /*7490*/  S2R R2, SR_LANEID ;  /* 0x0000000000027919 */ /* 0x002e620000000000 */
[----:B------:R-:W-:Y:S01]  /*74a0*/  VOTEU.ANY UR8, UPT, PT ;  /* 0x0000000000087886 */ /* 0x000fe200038e0100 */
[----:B------:R-:W-:Y:S01]  /*74b0*/  IMAD.U32 R3, RZ, RZ, UR9 ;  /* 0x00000009ff037e24 */ /* 0x000fe2000f8e00ff */
[----:B------:R-:W-:-:S02]  /*74c0*/  UFLO.U32 UR12, UR8 ;  /* 0x00000008000c72bd */ /* 0x000fc400080e0000 */
[----:B------:R-:W2:Y:S04]  /*74d0*/  POPC R5, UR8 ;  /* 0x0000000800057d09 */ /* 0x000ea80008000000 */
[----:B-1----:R-:W-:Y:S01]  /*74e0*/  ISETP.EQ.U32.AND P0, PT, R2, UR12, PT ;  /* 0x0000000c02007c0c */ /* 0x002fe2000bf02070 */
[----:B------:R-:W-:-:S12]  /*74f0*/  IMAD.U32 R2, RZ, RZ, UR11 ;  /* 0x0000000bff027e24 */ /* 0x000fd8000f8e00ff */
[----:B--2---:R2:W-:Y:S02]  /*7500*/  @P0 REDG.E.ADD.S32.STRONG.GPU desc[UR46][R2.64], R5 ;  /* 0x000000050200098e */ /* 0x0045e4000c10e3ae */
.L_x_1219:
[----:B------:R-:W-:Y:S05]  /*7510*/  BSYNC B1 ;  /* 0x0000000000017941 */ /* 0x000fea0003800000 */
.L_x_1218:
[----:B------:R-:W-:Y:S05]  /*7520*/  BRA `(.L_x_1220) ;  /* 0x0000000000047947 */ /* 0x000fea0003800000 */
.L_x_1217:
[----:B------:R-:W-:-:S05]  /*7530*/  UMOV UR4, UR6 ;  /* 0x0000000600047c82 */ /* 0x000fca0008000000 */
.L_x_1220:
[----:B------:R-:W-:-:S04]  /*7540*/  UIADD3 UR8, UR6, 0x1, URZ ;  /* 0x0000000106087890 */ /* 0x000fc8000fffe03f */
[----:B------:R-:W-:-:S06]  /*7550*/  UISETP.NE.AND UP0, UPT, UR5, UR8, UPT ;  /* 0x000000080500728c */ /* 0x000fcc000bf05270 */
[----:B------:R-:W-:-:S13]  /*7560*/  PLOP3.LUT P0, PT, PT, PT, UP0, 0x80, 0x0 ;  /* 0x000000000000781c */ /* 0x000fda0003f0f008 */
[----:B------:R-:W-:Y:S05]  /*7570*/  @!P0 BRA `(.L_x_1174) ;  /* 0x0000002800908947 */ /* 0x000fea0003800000 */
[----:B------:R-:W-:Y:S01]  /*7580*/  UIADD3 UR8, UR4, 0x1, URZ ;  /* 0x0000000104087890 */ /* 0x000fe2000fffe03f */
[----:B------:R-:W-:Y:S01]  /*7590*/  ISETP.NE.AND P1, PT, R0, RZ, PT ;  /* 0x000000ff0000720c */ /* 0x000fe20003f25270 */
[----:B------:R-:W-:Y:S02]  /*75a0*/  UIMAD UR9, UR4, UR16, URZ ;  /* 0x00000010040972a4 */ /* 0x000fe4000f8e023f */
[----:B------:R-:W-:Y:S02]  /*75b0*/  UIADD3 UR11, -UR5, UR4, URZ ;  /* 0x00000004050b7290 */ /* 0x000fe4000fffe13f */
[----:B------:R-:W-:Y:S02]  /*75c0*/  UIMAD UR8, UR18, UR8, URZ ;  /* 0x00000008120872a4 */ /* 0x000fe4000f8e023f */
[----:B------:R-:W-:Y:S01]  /*75d0*/  UIMAD UR9, UR9, UR17, URZ ;  /* 0x00000011090972a4 */ /* 0x000fe2000f8e023f */
[----:B------:R-:W-:-:S11]  /*75e0*/  ULDC.64 UR20, c[0x0][0x768] ;  /* 0x0001da0000147ab9 */ /* 0x000fd60000000a00 */
.L_x_1225:
[----:B------:R-:W-:Y:S01]  /*75f0*/  UIADD3 UR12, UP0, UR9, UR7, URZ ;  /* 0x00000007090c7290 */ /* 0x000fe2000ff1e03f */
[----:B------:R-:W-:-:S03]  /*7600*/  NOP ;  /* 0x0000000000007918 */ /* 0x000fc60000000000 */
[----:B------:R-:W-:Y:S01]  /*7610*/  ULEA.HI.X.SX32 UR13, UR9, UR10, 0x1, UP0 ;  /* 0x0000000a090d7291 */ /* 0x000fe200080f0e3f */
[----:B------:R-:W-:Y:S01]  /*7620*/  BSSY B1, `(.L_x_1221) ;  /* 0x0000015000017945 */ /* 0x000fe20003800000 */
[----:B------:R-:W-:-:S04]  /*7630*/  ULEA UR15, UP0, UR12, UR20, 0x2 ;  /* 0x000000140c0f7291 */ /* 0x000fc8000f80103f */
[----:B------:R-:W-:Y:S01]  /*7640*/  ULEA.HI.X UR13, UR12, UR21, UR13, 0x2, UP0 ;  /* 0x000000150c0d7291 */ /* 0x000fe200080f140d */
[----:B---34-:R-:W-:Y:S11]  /*7650*/  @P1 BRA `(.L_x_1222) ;  /* 0x0000000000441947 */ /* 0x018ff60003800000 */
        /* <DEDUP_REMOVED lines=8> */
[----:B012345:R-:W-:Y:S01]  /*76e0*/  CCTL.IVALL ;  /* 0x00000000ff00798f */ /* 0x03ffe20002000000 */
[----:B------:R-:W3:Y:S01]  /*76f0*/  S2R R0, SR_LANEID ;  /* 0x0000000000007919 */ /* 0x000ee20000000000 */
[----:B------:R-:W-:Y:S01]  /*7700*/  VOTEU.ANY UR12, UPT, PT ;  /* 0x00000000000c7886 */ /* 0x000fe200038e0100 */
[----:B-12---:R-:W-:Y:S01]  /*7710*/  IMAD.U32 R2, RZ, RZ, UR15 ;  /* 0x0000000fff027e24 */ /* 0x006fe2000f8e00ff */
[----:B------:R-:W-:-:S02]  /*7720*/  UFLO.U32 UR14, UR12 ;  /* 0x0000000c000e72bd */ /* 0x000fc400080e0000 */
[----:B------:R-:W1:Y:S01]  /*7730*/  POPC R5, UR12 ;  /* 0x0000000c00057d09 */ /* 0x000e620008000000 */
[----:B------:R-:W-:-:S03]  /*7740*/  IMAD.U32 R3, RZ, RZ, UR13 ;  /* 0x0000000dff037e24 */ /* 0x000fc6000f8e00ff */
[----:B---3--:R-:W-:-:S13]  /*7750*/  ISETP.EQ.U32.AND P0, PT, R0, UR14, PT ;  /* 0x0000000e00007c0c */ /* 0x008fda000bf02070 */
[----:B-1----:R3:W-:Y:S02]  /*7760*/  @P0 REDG.E.ADD.S32.STRONG.GPU desc[UR46][R2.64], R5 ;  /* 0x000000050200098e */ /* 0x0027e4000c10e3ae */
.L_x_1222:
[----:B------:R-:W-:Y:S05]  /*7770*/  BSYNC B1 ;  /* 0x0000000000017941 */ /* 0x000fea0003800000 */
.L_x_1221:
[----:B------:R-:W-:Y:S01]  /*7780*/  UIADD3 UR12, UP0, UR8, UR7, URZ ;  /* 0x00000007080c7290 */ /* 0x000fe2000ff1e03f */
[----:B------:R-:W-:-:S03]  /*7790*/  NOP ;  /* 0x0000000000007918 */ /* 0x000fc60000000000 */
[----:B------:R-:W-:Y:S01]  /*77a0*/  ULEA.HI.X.SX32 UR13, UR8, UR10, 0x1, UP0 ;  /* 0x0000000a080d7291 */ /* 0x000fe200080f0e3f */
[----:B------:R-:W-:Y:S01]  /*77b0*/  BSSY B1, `(.L_x_1223) ;  /* 0x0000015000017945 */ /* 0x000fe20003800000 */
[----:B------:R-:W-:-:S04]  /*77c0*/  ULEA UR15, UP0, UR12, UR20, 0x2 ;  /* 0x000000140c0f7291 */ /* 0x000fc8000f80103f */
[----:B------:R-:W-:Y:S01]  /*77d0*/  ULEA.HI.X UR13, UR12, UR21, UR13, 0x2, UP0 ;  /* 0x000000150c0d7291 */ /* 0x000fe200080f140d */
[----:B------:R-:W-:Y:S11]  /*77e0*/  @P1 BRA `(.L_x_1224) ;  /* 0x0000000000441947 */ /* 0x000ff60003800000 */
[----:B------:R-:W-:Y:S01]  /*77f0*/  @!PT LDS RZ, [RZ] ;  /* 0x00000000fffff984 */ /* 0x000fe20000000800 */
[----:B------:R-:W-:Y:S01]  /*7800*/  @!PT LDS RZ, [RZ] ;  /* 0x00000000fffff984 */ /* 0x000fe20000000800 */
[----:B------:R-:W-:Y:S01]  /*7810*/  @!PT LDS RZ, [RZ] ;  /* 0x00000000fffff984 */ /* 0x000fe20000000800 */
[----:B------:R-:W-:Y:S01]  /*7820*/  @!PT LDS RZ, [RZ] ;  /* 0x00000000fffff984 */ /* 0x000fe20000000800 */
[----:B------:R4:W-:Y:S06]  /*7830*/  MEMBAR.ALL.CTA ;  /* 0x0000000000007992 */ /* 0x0009ec0000008000 */
[----:B----4-:R-:W-:Y:S06]  /*7840*/  MEMBAR.ALL.GPU ;  /* 0x0000000000007992 */ /* 0x010fec000000a000 */
[----:B------:R-:W-:-:S00]  /*7850*/  ERRBAR ;  /* 0x00000000000079ab */ /* 0x000fc00000000000 */
[----:B------:R-:W-:Y:S06]  /*7860*/  CGAERRBAR ;  /* 0x00000000000075ab */ /* 0x000fec0000000000 */
[----:B012345:R-:W-:Y:S01]  /*7870*/  CCTL.IVALL ;  /* 0x00000000ff00798f */ /* 0x03ffe20002000000 */
[----:B------:R-:W4:Y:S01]  /*7880*/  S2R R0, SR_LANEID ;  /* 0x0000000000007919 */ /* 0x000f220000000000 */
[----:B------:R-:W-:Y:S01]  /*7890*/  VOTEU.ANY UR12, UPT, PT ;  /* 0x00000000000c7886 */ /* 0x000fe200038e0100 */
[----:B-123--:R-:W-:Y:S01]  /*78a0*/  IMAD.U32 R2, RZ, RZ, UR15 ;  /* 0x0000000fff027e24 */ /* 0x00efe2000f8e00ff */
[----:B------:R-:W-:-:S02]  /*78b0*/  UFLO.U32 UR14, UR12 ;  /* 0x0000000c000e72bd */ /* 0x000fc400080e0000 */
[----:B------:R-:W1:Y:S01]  /*78c0*/  POPC R5, UR12 ;  /* 0x0000000c00057d09 */ /* 0x000e620008000000 */
[----:B------:R-:W-:-:S03]  /*78d0*/  IMAD.U32 R3, RZ, RZ, UR13 ;  /* 0x0000000dff037e24 */ /* 0x000fc6000f8e00ff */
[----:B----4-:R-:W-:-:S13]  /*78e0*/  ISETP.EQ.U32.AND P0, PT, R0, UR14, PT ;  /* 0x0000000e00007c0c */ /* 0x010fda000bf02070 */
[----:B-1----:R4:W-:Y:S02]  /*78f0*/  @P0 REDG.E.ADD.S32.STRONG.GPU desc[UR46][R2.64], R5 ;  /* 0x000000050200098e */ /* 0x0029e4000c10e3ae */
.L_x_1224:
[----:B------:R-:W-:Y:S05]  /*7900*/  BSYNC B1 ;  /* 0x0000000000017941 */ /* 0x000fea0003800000 */
.L_x_1223:
[----:B------:R-:W-:Y:S02]  /*7910*/  UIADD3 UR11, UR11, 0x2, URZ ;  /* 0x000000020b0b7890 */ /* 0x000fe4000fffe03f */
[----:B------:R-:W-:Y:S02]  /*7920*/  ULEA UR8, UR18, UR8, 0x1 ;  /* 0x0000000812087291 */ /* 0x000fe4000f8e083f */
[----:B------:R-:W-:Y:S02]  /*7930*/  ULEA UR9, UR18, UR9, 0x1 ;  /* 0x0000000912097291 */ /* 0x000fe4000f8e083f */
[----:B------:R-:W-:-:S13]  /*7940*/  ISETP.NE.AND P0, PT, RZ, UR11, PT ;  /* 0x0000000bff007c0c */ /* 0x000fda000bf05270 */
[----:B------:R-:W-:Y:S05]  /*7950*/  @!P0 BRA `(.L_x_1174) ;  /* 0x0000002400988947 */ /* 0x000fea0003800000 */
[----:B------:R-:W-:Y:S05]  /*7960*/  BRA `(.L_x_1225) ;  /* 0xfffffffc00207947 */ /* 0x000fea000383ffff */
.L_x_1173:
        /* <DEDUP_REMOVED lines=33> */
.L_x_1227:
        /* <DEDUP_REMOVED lines=43> */
.L_x_1266:
        /* <DEDUP_REMOVED lines=15> */
.L_x_1230:
        /* <DEDUP_REMOVED lines=19> */
[----:B------:R-:W-:Y:S01]  /*8050*/  UMOV UR13, UR21 ;  /* 0x00000015000d7c82 */ /* 0x000fe20008000000 */
        /* <DEDUP_REMOVED lines=10> */
[----:B------:R-:W-:Y:S01]  /*8100*/  UMOV UR10, UR18 ;  /* 0x00000012000a7c82 */ /* 0x000fe20008000000 */
[----:B------:R-:W-:Y:S01]  /*8110*/  R2UR UR32, R0 ;  /* 0x00000000002072ca */ /* 0x000fe200000e0000 */
[----:B------:R-:W-:Y:S01]  /*8120*/  UMOV UR34, 0x10 ;  /* 0x0000001000227882 */ /* 0x000fe20000000000 */
[----:B------:R-:W-:Y:S01]  /*8130*/  LEA.HI.X R2, R2, R9, R3, 0x2, P1 ;  /* 0x0000000902027211 */ /* 0x000fe200008f1403 */
[----:B------:R-:W-:Y:S01]  /*8140*/  UMOV UR35, UR11 ;  /* 0x0000000b00237c82 */ /* 0x000fe20008000000 */
[----:B------:R-:W-:Y:S01]  /*8150*/  IADD3 R0, P1, R8, 0x2f0, RZ ;  /* 0x000002f008007810 */ /* 0x000fe20007f3e0ff */
[----:B------:R-:W-:Y:S01]  /*8160*/  UMOV UR36, UR12 ;  /* 0x0000000c00247c82 */ /* 0x000fe20008000000 */
        /* <DEDUP_REMOVED lines=26> */
[----:B------:R-:W-:Y:S01]  /*8310*/  UMOV UR58, 0x50 ;  /* 0x00000050003a7882 */ /* 0x000fe20000000000 */
[----:B------:R-:W-:Y:S01]  /*8320*/  UMOV UR59, UR11 ;  /* 0x0000000b003b7c82 */ /* 0x000fe20008000000 */
[----:B------:R-:W-:Y:S01]  /*8330*/  UMOV UR60, UR12 ;  /* 0x0000000c003c7c82 */ /* 0x000fe20008000000 */
[----:B------:R-:W-:Y:S01]  /*8340*/  UMOV UR61, UR21 ;  /* 0x00000015003d7c82 */ /* 0x000fe20008000000 */
[----:B------:R1:W-:Y:S01]  /*8350*/  STL [R1], R6 ;  /* 0x0000000601007387 */ /* 0x0003e20000100800 */
[----:B------:R-:W-:Y:S01]  /*8360*/  ISETP.GE.AND P1, PT, R4, R6, PT ;  /* 0x000000060400720c */ /* 0x000fe20003f26270 */
[----:B------:R2:W-:Y:S01]  /*8370*/  UTMALDG.4D [UR16], [UR48], desc[UR50] ;  /* 0x00003210300075b4 */ /* 0x0005e20008019000 */
[----:B------:R3:W-:Y:S01]  /*8380*/  UTMALDG.4D [UR40], [UR48], desc[UR50] ;  /* 0x00003228300075b4 */ /* 0x0007e20008019000 */
[----:B------:R-:W-:Y:S01]  /*8390*/  UTMALDG.4D [UR24], [UR48], desc[UR50] ;  /* 0x00003218300075b4 */ /* 0x000fe20008019000 */
[----:B------:R4:W-:Y:S01]  /*83a0*/  UBLKCP.S.G [UR56], [UR32], UR7 ;  /* 0x00000038200073ba */ /* 0x0009e20008000207 */
[----:B------:R1:W-:Y:S01]  /*83b0*/  SYNCS.ARRIVE.TRANS64 RZ, [R16+URZ+0x26800], R5 ;  /* 0x0268000510ff79a7 */ /* 0x0003e2000800003f */
[----:B--2---:R-:W-:Y:S01]  /*83c0*/  UMOV UR16, 0x0 ;  /* 0x0000000000107882 */ /* 0x004fe20000000000 */
[----:B------:R-:W-:-:S02]  /*83d0*/  UMOV UR17, 0x10000000 ;  /* 0x1000000000117882 */ /* 0x000fc40000000000 */
[----:B------:R2:W-:Y:S01]  /*83e0*/  UTMALDG.4D [UR8], [UR54], desc[UR16] ;  /* 0x00001008360075b4 */ /* 0x0005e20008019000 */
[----:B---3--:R-:W-:Y:S01]  /*83f0*/  UIADD3 UR40, UR8, 0x4000, URZ ;  /* 0x0000400008287890 */ /* 0x008fe2000fffe03f */
[----:B------:R-:W-:Y:S01]  /*8400*/  UMOV UR42, 0x40 ;  /* 0x00000040002a7882 */ /* 0x000fe20000000000 */
[----:B------:R-:W-:Y:S01]  /*8410*/  UMOV UR43, UR11 ;  /* 0x0000000b002b7c82 */ /* 0x000fe20008000000 */
[----:B------:R-:W-:Y:S01]  /*8420*/  UMOV UR44, UR12 ;  /* 0x0000000c002c7c82 */ /* 0x000fe20008000000 */
[----:B------:R-:W-:Y:S01]  /*8430*/  UMOV UR41, UR9 ;  /* 0x0000000900297c82 */ /* 0x000fe20008000000 */
[----:B----4-:R-:W-:Y:S02]  /*8440*/  UIADD3 UR32, UR8, 0x1000, URZ ;  /* 0x0000100008207890 */ /* 0x010fe4000fffe03f */
        /* <DEDUP_REMOVED lines=13> */
[----:B--2---:R-:W-:Y:S01]  /*8520*/  UMOV UR10, 0x40 ;  /* 0x00000040000a7882 */ /* 0x004fe20000000000 */
[----:B------:R-:W-:Y:S01]  /*8530*/  UTMALDG.4D [UR48], [UR54], desc[UR16] ;  /* 0x00001030360075b4 */ /* 0x000fe20008019000 */
[----:B------:R2:W-:Y:S01]  /*8540*/  UTMALDG.4D [UR24], [UR54], desc[UR16] ;  /* 0x00001018360075b4 */ /* 0x0005e20008019000 */
[----:B------:R1:W-:Y:S01]  /*8550*/  UTMALDG.4D [UR40], [UR54], desc[UR16] ;  /* 0x00001028360075b4 */ /* 0x0003e20008019000 */
[----:B---3--:R-:W-:Y:S01]  /*8560*/  UIADD3 UR32, UR8, 0x6000, URZ ;  /* 0x0000600008207890 */ /* 0x008fe2000fffe03f */
[----:B------:R-:W-:-:S02]  /*8570*/  UMOV UR34, UR18 ;  /* 0x0000001200227c82 */ /* 0x000fc40008000000 */
[----:B------:R1:W-:Y:S06]  /*8580*/  UTMALDG.4D [UR56], [UR54], desc[UR16] ;  /* 0x00001038360075b4 */ /* 0x0003ec0008019000 */
[----:B------:R1:W-:Y:S01]  /*8590*/  UTMALDG.4D [UR32], [UR30], desc[UR16] ;  /* 0x000010201e0075b4 */ /* 0x0003e20008019000 */
[----:B--2---:R-:W-:Y:S02]  /*85a0*/  UIADD3 UR24, UR8, 0x8000, URZ ;  /* 0x0000800008187890 */ /* 0x004fe4000fffe03f */
        /* <DEDUP_REMOVED lines=23> */
.L_x_1241:
[----:B--234-:R-:W-:-:S04]  /*8720*/  SHF.L.U32 R21, R11, 0x1f, RZ ;  /* 0x0000001f0b157819 */ /* 0x01cfc800000006ff */
[----:B------:R-:W1:Y:S02]  /*8730*/  SYNCS.PHASECHK.TRANS64.TRYWAIT P1, [R16+URZ+0x26840], R21 ;  /* 0x02684015100075a7 */ /* 0x000e64000802017f */
[----:B-1----:R-:W-:Y:S05]  /*8740*/  @!P1 BRA `(.L_x_1233) ;  /* 0x0000001800f09947 */ /* 0x002fea0003800000 */
.L_x_1267:
[----:B------:R-:W-:Y:S05]  /*8750*/  @P0 BRA `(.L_x_1234) ;  /* 0x0000000000140947 */ /* 0x000fea0003800000 */
[----:B------:R-:W-:Y:S01]  /*8760*/  ISETP.NE.AND P1, PT, R6, RZ, PT ;  /* 0x000000ff0600720c */ /* 0x000fe20003f25270 */
[----:B------:R-:W-:-:S04]  /*8770*/  IMAD.MOV.U32 R3, RZ, RZ, 0x3100 ;  /* 0x00003100ff037424 */ /* 0x000fc800078e00ff */
[----:B------:R3:W-:Y:S08]  /*8780*/  SYNCS.ARRIVE.TRANS64 RZ, [R16+URZ+0x26830], R3 ;  /* 0x0268300310ff79a7 */ /* 0x0007f0000800003f */
[----:B------:R-:W-:Y:S05]  /*8790*/  @!P1 BRA `(.L_x_1234) ;  /* 0x0000000000049947 */ /* 0x000fea0003800000 */
[----:B------:R-:W-:Y:S01]  /*87a0*/  BPT.TRAP 0x1 ;  /* 0x000000040000795c */ /* 0x000fe20000300000 */
.L_x_1234:
        /* <DEDUP_REMOVED lines=43> */
.L_x_1268:
[----:B------:R-:W-:Y:S05]  /*8a60*/  @P0 BRA `(.L_x_1236) ;  /* 0x0000000000140947 */ /* 0x000fea0003800000 */
[----:B------:R-:W-:Y:S01]  /*8a70*/  ISETP.NE.AND P1, PT, R6, RZ, PT ;  /* 0x000000ff0600720c */ /* 0x000fe20003f25270 */
[----:B------:R-:W-:-:S04]  /*8a80*/  IMAD.MOV.U32 R2, RZ, RZ, 0x3100 ;  /* 0x00003100ff027424 */ /* 0x000fc800078e00ff */
[----:B------:R3:W-:Y:S08]  /*8a90*/  SYNCS.ARRIVE.TRANS64 RZ, [R16+URZ+0x26818], R2 ;  /* 0x0268180210ff79a7 */ /* 0x0007f0000800003f */
[----:B------:R-:W-:Y:S05]  /*8aa0*/  @!P1 BRA `(.L_x_1236) ;  /* 0x0000000000049947 */ /* 0x000fea0003800000 */
[----:B------:R-:W-:Y:S01]  /*8ab0*/  BPT.TRAP 0x1 ;  /* 0x000000040000795c */ /* 0x000fe20000300000 */
.L_x_1236:
        /* <DEDUP_REMOVED lines=43> */
.L_x_1269:
[----:B------:R-:W-:Y:S05]  /*8d70*/  @P0 BRA `(.L_x_1238) ;  /* 0x0000000000140947 */ /* 0x000fea0003800000 */
[----:B------:R-:W-:Y:S01]  /*8d80*/  ISETP.NE.AND P1, PT, R6, RZ, PT ;  /* 0x000000ff0600720c */ /* 0x000fe20003f25270 */
[----:B-123--:R-:W-:-:S04]  /*8d90*/  IMAD.MOV.U32 R21, RZ, RZ, 0x3100 ;  /* 0x00003100ff157424 */ /* 0x00efc800078e00ff */
[----:B------:R4:W-:Y:S08]  /*8da0*/  SYNCS.ARRIVE.TRANS64 RZ, [R16+URZ+0x26838], R21 ;  /* 0x0268381510ff79a7 */ /* 0x0009f0000800003f */
[----:B------:R-:W-:Y:S05]  /*8db0*/  @!P1 BRA `(.L_x_1238) ;  /* 0x0000000000049947 */ /* 0x000fea0003800000 */
[----:B------:R-:W-:Y:S01]  /*8dc0*/  BPT.TRAP 0x1 ;  /* 0x000000040000795c */ /* 0x000fe20000300000 */
.L_x_1238:
        /* <DEDUP_REMOVED lines=38> */
.L_x_1271:
[----:B------:R-:W-:Y:S05]  /*9030*/  @P0 BRA `(.L_x_1240) ;  /* 0x0000000000140947 */ /* 0x000fea0003800000 */
[----:B------:R-:W-:Y:S01]  /*9040*/  ISETP.NE.AND P1, PT, R6, RZ, PT ;  /* 0x000000ff0600720c */ /* 0x000fe20003f25270 */
[----:B------:R-:W-:-:S04]  /*9050*/  IMAD.MOV.U32 R5, RZ, RZ, 0x3100 ;  /* 0x00003100ff057424 */ /* 0x000fc800078e00ff */
[----:B------:R1:W-:Y:S08]  /*9060*/  SYNCS.ARRIVE.TRANS64 RZ, [R16+URZ+0x26810], R5 ;  /* 0x0268100510ff79a7 */ /* 0x0003f0000800003f */
[----:B------:R-:W-:Y:S05]  /*9070*/  @!P1 BRA `(.L_x_1240) ;  /* 0x0000000000049947 */ /* 0x000fea0003800000 */
[----:B------:R-:W-:Y:S01]  /*9080*/  BPT.TRAP 0x1 ;  /* 0x000000040000795c */ /* 0x000fe20000300000 */
.L_x_1240:
        /* <DEDUP_REMOVED lines=44> */
.L_x_1232:
[----:B------:R-:W3:Y:S02]  /*9350*/  LDL.LU R4, [R1+0x4] ;  /* 0x0000040001047983 */ /* 0x000ee40000300800 */
[----:B---3--:R-:W-:Y:S02]  /*9360*/  ISETP.NE.AND P1, PT, R4, RZ, PT ;  /* 0x000000ff0400720c */ /* 0x008fe40003f25270 */
[----:B------:R1:W5:Y:S11]  /*9370*/  LDL R4, [R1] ;  /* 0x0000000001047983 */ /* 0x0003760000100800 */
[----:B-1----:R-:W-:Y:S05]  /*9380*/  @!P1 BRA `(.L_x_1231) ;  /* 0x0000000400809947 */ /* 0x002fea0003800000 */
[----:B------:R-:W-:-:S04]  /*9390*/  SHF.L.U32 R13, R11, 0x1f, RZ ;  /* 0x0000001f0b0d7819 */ /* 0x000fc800000006ff */
[----:B------:R-:W1:Y:S02]  /*93a0*/  SYNCS.PHASECHK.TRANS64.TRYWAIT P1, [R16+URZ+0x26840], R13 ;  /* 0x0268400d100075a7 */ /* 0x000e64000802017f */
[----:B-1----:R-:W-:Y:S05]  /*93b0*/  @!P1 BRA `(.L_x_1242) ;  /* 0x0000001000289947 */ /* 0x002fea0003800000 */
.L_x_1272:
[----:B------:R-:W-:Y:S05]  /*93c0*/  @P0 BRA `(.L_x_1243) ;  /* 0x0000000000140947 */ /* 0x000fea0003800000 */
[----:B------:R-:W-:Y:S01]  /*93d0*/  ISETP.NE.AND P1, PT, R6, RZ, PT ;  /* 0x000000ff0600720c */ /* 0x000fe20003f25270 */
[----:B--2---:R-:W-:-:S04]  /*93e0*/  IMAD.MOV.U32 R5, RZ, RZ, 0x3100 ;  /* 0x00003100ff057424 */ /* 0x004fc800078e00ff */
[----:B------:R3:W-:Y:S08]  /*93f0*/  SYNCS.ARRIVE.TRANS64 RZ, [R16+URZ+0x26830], R5 ;  /* 0x0268300510ff79a7 */ /* 0x0007f0000800003f */
[----:B------:R-:W-:Y:S05]  /*9400*/  @!P1 BRA `(.L_x_1243) ;  /* 0x0000000000049947 */ /* 0x000fea0003800000 */
[----:B------:R-:W-:Y:S01]  /*9410*/  BPT.TRAP 0x1 ;  /* 0x000000040000795c */ /* 0x000fe20000300000 */
.L_x_1243:
        /* <DEDUP_REMOVED lines=40> */
.L_x_1273:
[----:B------:R-:W-:Y:S05]  /*96a0*/  @P0 BRA `(.L_x_1245) ;  /* 0x0000000000140947 */ /* 0x000fea0003800000 */
[----:B------:R-:W-:Y:S01]  /*96b0*/  ISETP.NE.AND P0, PT, R6, RZ, PT ;  /* 0x000000ff0600720c */ /* 0x000fe20003f05270 */
[----:B------:R-:W-:-:S04]  /*96c0*/  IMAD.MOV.U32 R5, RZ, RZ, 0x3100 ;  /* 0x00003100ff057424 */ /* 0x000fc800078e00ff */
[----:B------:R3:W-:Y:S08]  /*96d0*/  SYNCS.ARRIVE.TRANS64 RZ, [R16+URZ+0x26818], R5 ;  /* 0x0268180510ff79a7 */ /* 0x0007f0000800003f */
[----:B------:R-:W-:Y:S05]  /*96e0*/  @!P0 BRA `(.L_x_1245) ;  /* 0x0000000000048947 */ /* 0x000fea0003800000 */
[----:B------:R-:W-:Y:S01]  /*96f0*/  BPT.TRAP 0x1 ;  /* 0x000000040000795c */ /* 0x000fe20000300000 */
.L_x_1245:
        /* <DEDUP_REMOVED lines=41> */
.L_x_1231:
[----:B------:R-:W3:Y:S01]  /*9990*/  S2R R0, SR_TID.X ;  /* 0x0000000000007919 */ /* 0x000ee20000002100 */
[----:B------:R-:W-:Y:S01]  /*99a0*/  IMAD R3, R19, 0x8, R16 ;  /* 0x0000000813037824 */ /* 0x000fe200078e0210 */
[----:B---3--:R-:W-:Y:S02]  /*99b0*/  LOP3.LUT R2, R0, 0x7f, RZ, 0xc0, !PT ;  /* 0x0000007f00027812 */ /* 0x008fe400078ec0ff */
[----:B------:R-:W-:Y:S02]  /*99c0*/  SHF.L.U32 R0, R11, 0x1f, RZ ;  /* 0x0000001f0b007819 */ /* 0x000fe400000006ff */
[----:B------:R-:W-:Y:S02]  /*99d0*/  ISETP.NE.AND P1, PT, R2, RZ, PT ;  /* 0x000000ff0200720c */ /* 0x000fe40003f25270 */
[----:B------:R-:W3:Y:S02]  /*99e0*/  SYNCS.PHASECHK.TRANS64.TRYWAIT P0, [R3+URZ+0x26840], R0 ;  /* 0x02684000030075a7 */ /* 0x000ee4000800017f */
[----:B---3--:R-:W-:Y:S09]  /*99f0*/  @!P0 BRA `(.L_x_1246) ;  /* 0x0000000800c08947 */ /* 0x008ff20003800000 */
.L_x_1274:
[----:B------:R-:W-:Y:S05]  /*9a00*/  @P1 BRA `(.L_x_1247) ;  /* 0x0000000000181947 */ /* 0x000fea0003800000 */
[----:B------:R-:W1:Y:S01]  /*9a10*/  S2R R2, SR_TID.X ;  /* 0x0000000000027919 */ /* 0x000e620000002100 */
[----:B---3--:R-:W-:-:S04]  /*9a20*/  IMAD.MOV.U32 R0, RZ, RZ, 0x3100 ;  /* 0x00003100ff007424 */ /* 0x008fc800078e00ff */
[----:B------:R3:W-:Y:S01]  /*9a30*/  SYNCS.ARRIVE.TRANS64 RZ, [R3+URZ+0x26830], R0 ;  /* 0x0268300003ff79a7 */ /* 0x0007e2000800003f */
[----:B-1----:R-:W-:-:S13]  /*9a40*/  LOP3.LUT P0, RZ, R2, 0x1f, RZ, 0xc0, !PT ;  /* 0x0000001f02ff7812 */ /* 0x002fda000780c0ff */
[----:B---3--:R-:W-:Y:S05]  /*9a50*/  @!P0 BRA `(.L_x_1247) ;  /* 0x0000000000048947 */ /* 0x008fea0003800000 */
[----:B------:R-:W-:Y:S01]  /*9a60*/  BPT.TRAP 0x1 ;  /* 0x000000040000795c */ /* 0x000fe20000300000 */
.L_x_1247:
        /* <DEDUP_REMOVED lines=47> */
.L_x_1228:
[----:B------:R-:W-:Y:S05]  /*9d60*/  BSYNC B1 ;  /* 0x0000000000017941 */ /* 0x000fea0003800000 */
.L_x_1226:
[----:B------:R-:W-:-:S03]  /*9d70*/  UMOV UR7, 0xffffffff ;  /* 0xffffffff00077882 */ /* 0x000fc60000000000 */
[----:B------:R-:W-:Y:S05]  /*9d80*/  BRA.DIV UR7, `(.L_x_1248) ;  /* 0x0000000607f07947 */ /* 0x000fea000b800000 */
[----:B------:R-:W-:-:S13]  /*9d90*/  ELECT P6, URZ, PT ;  /* 0x00000000003f782f */ /* 0x000fda00038c0000 */
.L_x_1277:
[----:B------:R-:W-:Y:S05]  /*9da0*/  @!P6 BRA `(.L_x_1174) ;  /* 0x000000000084e947 */ /* 0x000fea0003800000 */
[----:B------:R-:W-:-:S06]  /*9db0*/  ULOP3.LUT UR7, UR38, 0x2, URZ, 0xfc, !UPT ;  /* 0x0000000226077892 */ /* 0x000fcc000f8efc3f */
[----:B------:R-:W-:-:S05]  /*9dc0*/  IMAD.U32 R2, RZ, RZ, UR7 ;  /* 0x00000007ff027e24 */ /* 0x000fca000f8e00ff */
[----:B------:R-:W-:-:S13]  /*9dd0*/  ISETP.NE.AND P2, PT, R2, 0x3, PT ;  /* 0x000000030200780c */ /* 0x000fda0003f45270 */
[----:B------:R-:W-:Y:S05]  /*9de0*/  @!P2 BRA `(.L_x_1249) ;  /* 0x000000000004a947 */ /* 0x000fea0003800000 */
[----:B------:R-:W-:Y:S01]  /*9df0*/  BPT.TRAP 0x1 ;  /* 0x000000040000795c */ /* 0x000fe20000300000 */
.L_x_1249:
        /* <DEDUP_REMOVED lines=15> */
.L_x_1278:
[----:B------:R-:W2:Y:S02]  /*9ef0*/  SYNCS.PHASECHK.TRANS64.TRYWAIT P0, [R3+URZ], R2 ;  /* 0x00000002030075a7 */ /* 0x000ea4000800017f */
[----:B--2---:R-:W-:Y:S05]  /*9f00*/  @!P0 BRA `(.L_x_1251) ;  /* 0x0000000400c48947 */ /* 0x004fea0003800000 */
.L_x_1279:
[----:B------:R-:W-:Y:S05]  /*9f10*/  @!P2 BRA `(.L_x_1252) ;  /* 0x000000000004a947 */ /* 0x000fea0003800000 */
[----:B------:R-:W-:Y:S01]  /*9f20*/  BPT.TRAP 0x1 ;  /* 0x000000040000795c */ /* 0x000fe20000300000 */
.L_x_1252:
[----:B--2---:R-:W-:-:S04]  /*9f30*/  VIADD R3, R7, 0x26840 ;  /* 0x0002684007037836 */ /* 0x004fc80000000000 */
[----:B------:R-:W-:-:S04]  /*9f40*/  IMAD R0, R0, 0x8, R3 ;  /* 0x0000000800007824 */ /* 0x000fc800078e0203 */
[----:B------:R-:W2:Y:S02]  /*9f50*/  SYNCS.PHASECHK.TRANS64.TRYWAIT P0, [R0+URZ], R5 ;  /* 0x00000005000075a7 */ /* 0x000ea4000800017f */
[----:B--2---:R-:W-:Y:S05]  /*9f60*/  @!P0 BRA `(.L_x_1253) ;  /* 0x0000000400c08947 */ /* 0x004fea0003800000 */
.L_x_1280:
[----:B------:R-:W-:-:S07]  /*9f70*/  IMAD R3, R4, 0x8, R3 ;  /* 0x0000000804037824 */ /* 0x000fce00078e0203 */
.L_x_1254:
[----:B---3--:R3:W4:Y:S02]  /*9f80*/  SYNCS.PHASECHK.TRANS64.TRYWAIT P0, [R3+URZ], R2 ;  /* 0x00000002030075a7 */ /* 0x008724000800017f */
[----:B----4-:R-:W-:Y:S05]  /*9f90*/  @!P0 NANOSLEEP.SYNCS 0x989680 ;  /* 0x009896800000895d */ /* 0x010fea0003900000 */
[----:B------:R-:W4:Y:S02]  /*9fa0*/  @!P0 SYNCS.PHASECHK.TRANS64 P0, [R3+URZ], R2 ;  /* 0x00000002030085a7 */ /* 0x000f24000800007f */
[----:B----4-:R-:W-:Y:S05]  /*9fb0*/  @!P0 BRA `(.L_x_1254) ;  /* 0xfffffffc00f08947 */ /* 0x010fea000383ffff */
.L_x_1174:
[----:B------:R-:W-:Y:S05]  /*9fc0*/  BSYNC B0 ;  /* 0x0000000000007941 */ /* 0x000fea0003800000 */
.L_x_1172:
[----:B------:R-:W-:Y:S05]  /*9fd0*/  EXIT ;  /* 0x000000000000794d */ /* 0x000fea0003800000 */
.L_x_1142:
[----:B------:R-:W-:Y:S02]  /*9fe0*/  IMAD.MOV.U32 R13, RZ, RZ, R16 ;  /* 0x000000ffff0d7224 */ /* 0x000fe400078e0010 */
[----:B------:R-:W-:Y:S02]  /*9ff0*/  IMAD.MOV.U32 R12, RZ, RZ, RZ ;  /* 0x000000ffff0c7224 */ /* 0x000fe400078e00ff */
[----:B------:R-:W-:Y:S02]  /*a000*/  IMAD.MOV.U32 R11, RZ, RZ, 0x1f ;  /* 0x0000001fff0b7424 */ /* 0x000fe400078e00ff */
[----:B------:R-:W-:-:S07]  /*a010*/  IMAD.MOV.U32 R15, RZ, RZ, -0x1 ;  /* 0xffffffffff0f7424 */ /* 0x000fce00078e00ff */
[----:B------:R-:W-:Y:S05]  /*a020*/  WARPSYNC.COLLECTIVE R15, `(.L_x_1255) ;  /* 0x000000000f087348 */ /* 0x000fea0003c00000 */
[----:B------:R1:W2:Y:S02]  /*a030*/  SHFL.IDX P6, R14, R13, R12, R11 ;  /* 0x0000000c0d0e7389 */ /* 0x0002a400000c000b */
[----:B-12---:R-:W-:Y:S01]  /*a040*/  ENDCOLLECTIVE ;  /* 0x000000000000791b */ /* 0x006fe20003800000 */
.L_x_1255:
[----:B------:R-:W-:Y:S05]  /*a050*/  BRA `(.L_x_1256) ;  /* 0xffffff7000107947 */ /* 0x000fea000383ffff */
.L_x_1144:
[----:B--2---:R2:W3:Y:S02]  /*a060*/  SYNCS.PHASECHK.TRANS64.TRYWAIT P0, [R18+URZ+0x26800], R5 ;  /* 0x02680005120075a7 */ /* 0x0044e4000800017f */
[----:B---3--:R-:W-:Y:S05]  /*a070*/  @!P0 NANOSLEEP.SYNCS 0x989680 ;  /* 0x009896800000895d */ /* 0x008fea0003900000 */
[----:B------:R-:W3:Y:S02]  /*a080*/  @!P0 SYNCS.PHASECHK.TRANS64 P0, [R18+URZ+0x26800], R5 ;  /* 0x02680005120085a7 */ /* 0x000ee4000800007f */
[----:B---3--:R-:W-:Y:S05]  /*a090*/  @!P0 BRA `(.L_x_1144) ;  /* 0xfffffffc00f08947 */ /* 0x008fea000383ffff */
[----:B------:R-:W-:Y:S05]  /*a0a0*/  BRA `(.L_x_1143) ;  /* 0xffffff7000387947 */ /* 0x000fea000383ffff */
.L_x_1149:
[----:B--2---:R-:W-:-:S04]  /*a0b0*/  IMAD.U32 R7, RZ, RZ, UR6 ;  /* 0x00000006ff077e24 */ /* 0x004fc8000f8e00ff */
[----:B------:R2:W3:Y:S03]  /*a0c0*/  SYNCS.PHASECHK.TRANS64.TRYWAIT P0, [R7+URZ+0x26810], R16 ;  /* 0x02681010070075a7 */ /* 0x0004e6000800017f */
[----:B---3--:R-:W-:Y:S05]  /*a0d0*/  @!P0 NANOSLEEP.SYNCS 0x989680 ;  /* 0x009896800000895d */ /* 0x008fea0003900000 */
[----:B------:R-:W3:Y:S02]  /*a0e0*/  @!P0 SYNCS.PHASECHK.TRANS64 P0, [R7+URZ+0x26810], R16 ;  /* 0x02681010070085a7 */ /* 0x000ee4000800007f */
[----:B---3--:R-:W-:Y:S05]  /*a0f0*/  @!P0 BRA `(.L_x_1149) ;  /* 0xfffffffc00ec8947 */ /* 0x008fea000383ffff */
[----:B------:R-:W-:Y:S05]  /*a100*/  BRA `(.L_x_1148) ;  /* 0xffffff7800987947 */ /* 0x000fea000383ffff */
.L_x_1153:
[----:B------:R-:W-:-:S04]  /*a110*/  IMAD.U32 R121, RZ, RZ, UR6 ;  /* 0x00000006ff797e24 */ /* 0x000fc8000f8e00ff */
[----:B------:R1:W1:Y:S03]  /*a120*/  SYNCS.PHASECHK.TRANS64.TRYWAIT P0, [R121+URZ+0x26830], R16 ;  /* 0x02683010790075a7 */ /* 0x000266000800017f */
[----:B-1----:R-:W-:Y:S05]  /*a130*/  @!P0 NANOSLEEP.SYNCS 0x989680 ;  /* 0x009896800000895d */ /* 0x002fea0003900000 */
[----:B------:R-:W1:Y:S02]  /*a140*/  @!P0 SYNCS.PHASECHK.TRANS64 P0, [R121+URZ+0x26830], R16 ;  /* 0x02683010790085a7 */ /* 0x000e64000800007f */
[----:B-1----:R-:W-:Y:S05]  /*a150*/  @!P0 BRA `(.L_x_1153) ;  /* 0xfffffffc00ec8947 */ /* 0x002fea000383ffff */
[----:B------:R-:W-:Y:S05]  /*a160*/  BRA `(.L_x_1152) ;  /* 0xffffff7c00a07947 */ /* 0x000fea000383ffff */
.L_x_1182:
[----:B------:R-:W-:Y:S01]  /*a170*/  BSSY B1, `(.L_x_1257) ;  /* 0x0000005000017945 */ /* 0x000fe20003800000 */
[----:B------:R-:W-:-:S07]  /*a180*/  IMAD.MOV.U32 R15, RZ, RZ, -0x1 ;  /* 0xffffffffff0f7424 */ /* 0x000fce00078e00ff */
[----:B------:R-:W-:Y:S05]  /*a190*/  WARPSYNC.COLLECTIVE R15, `(.L_x_1258) ;  /* 0x000000000f087348 */ /* 0x000fea0003c00000 */
[----:B------:R-:W-:Y:S01]  /*a1a0*/  NOP ;  /* 0x0000000000007918 */ /* 0x000fe20000000000 */
[----:B------:R-:W-:Y:S01]  /*a1b0*/  ENDCOLLECTIVE ;  /* 0x000000000000791b */ /* 0x000fe20003800000 */
.L_x_1258:
[----:B------:R-:W-:Y:S05]  /*a1c0*/  BSYNC B1 ;  /* 0x0000000000017941 */ /* 0x000fea0003800000 */
.L_x_1257:
[----:B------:R-:W-:Y:S05]  /*a1d0*/  BRA `(.L_x_1259) ;  /* 0xffffffc000547947 */ /* 0x000fea000383ffff */
.L_x_1195:
[----:B------:R-:W-:Y:S01]  /*a1e0*/  BSSY B1, `(.L_x_1260) ;  /* 0x0000005000017945 */ /* 0x000fe20003800000 */
[----:B------:R-:W-:-:S07]  /*a1f0*/  IMAD.MOV.U32 R15, RZ, RZ, -0x1 ;  /* 0xffffffffff0f7424 */ /* 0x000fce00078e00ff */
[----:B------:R-:W-:Y:S05]  /*a200*/  WARPSYNC.COLLECTIVE R15, `(.L_x_1261) ;  /* 0x000000000f087348 */ /* 0x000fea0003c00000 */
[----:B------:R-:W-:Y:S01]  /*a210*/  NOP ;  /* 0x0000000000007918 */ /* 0x000fe20000000000 */
[----:B------:R-:W-:Y:S01]  /*a220*/  ENDCOLLECTIVE ;  /* 0x000000000000791b */ /* 0x000fe20003800000 */
.L_x_1261:
[----:B------:R-:W-:Y:S05]  /*a230*/  BSYNC B1 ;  /* 0x0000000000017941 */ /* 0x000fea0003800000 */
.L_x_1260:
[----:B------:R-:W-:Y:S05]  /*a240*/  BRA `(.L_x_1262) ;  /* 0xffffffc400d87947 */ /* 0x000fea000383ffff */
.L_x_1207:
[----:B------:R-:W-:Y:S01]  /*a250*/  BSSY B1, `(.L_x_1263) ;  /* 0x0000005000017945 */ /* 0x000fe20003800000 */
[----:B------:R-:W-:-:S07]  /*a260*/  IMAD.MOV.U32 R15, RZ, RZ, -0x1 ;  /* 0xffffffffff0f7424 */ /* 0x000fce00078e00ff */
[----:B------:R-:W-:Y:S05]  /*a270*/  WARPSYNC.COLLECTIVE R15, `(.L_x_1264) ;  /* 0x000000000f087348 */ /* 0x000fea0003c00000 */
[----:B------:R-:W-:Y:S01]  /*a280*/  NOP ;  /* 0x0000000000007918 */ /* 0x000fe20000000000 */
[----:B------:R-:W-:Y:S01]  /*a290*/  ENDCOLLECTIVE ;  /* 0x000000000000791b */ /* 0x000fe20003800000 */
.L_x_1264:
[----:B------:R-:W-:Y:S05]  /*a2a0*/  BSYNC B1 ;  /* 0x0000000000017941 */ /* 0x000fea0003800000 */
.L_x_1263:
[----:B------:R-:W-:Y:S05]  /*a2b0*/  BRA `(.L_x_1265) ;  /* 0xffffffc800f87947 */ /* 0x000fea000383ffff */
.L_x_1229:
[----:B-1----:R1:W2:Y:S02]  /*a2c0*/  SYNCS.PHASECHK.TRANS64.TRYWAIT P0, [R16+URZ+0x26820], R3 ;  /* 0x02682003100075a7 */ /* 0x0022a4000800017f */
[----:B--2---:R-:W-:Y:S05]  /*a2d0*/  @!P0 NANOSLEEP.SYNCS 0x989680 ;  /* 0x009896800000895d */ /* 0x004fea0003900000 */
[----:B------:R-:W2:Y:S02]  /*a2e0*/  @!P0 SYNCS.PHASECHK.TRANS64 P0, [R16+URZ+0x26820], R3 ;  /* 0x02682003100085a7 */ /* 0x000ea4000800007f */
[----:B--2---:R-:W-:Y:S05]  /*a2f0*/  @!P0 BRA `(.L_x_1229) ;  /* 0xfffffffc00f08947 */ /* 0x004fea000383ffff */
[----:B------:R-:W-:Y:S05]  /*a300*/  BRA `(.L_x_1266) ;  /* 0xffffffd800c87947 */ /* 0x000fea000383ffff */
.L_x_1233:
[----:B-1----:R1:W3:Y:S02]  /*a310*/  SYNCS.PHASECHK.TRANS64.TRYWAIT P1, [R16+URZ+0x26840], R21 ;  /* 0x02684015100075a7 */ /* 0x0022e4000802017f */
[----:B---3--:R-:W-:Y:S05]  /*a320*/  @!P1 NANOSLEEP.SYNCS 0x989680 ;  /* 0x009896800000995d */ /* 0x008fea0003900000 */
[----:B------:R-:W3:Y:S02]  /*a330*/  @!P1 SYNCS.PHASECHK.TRANS64 P1, [R16+URZ+0x26840], R21 ;  /* 0x02684015100095a7 */ /* 0x000ee4000802007f */
[----:B---3--:R-:W-:Y:S05]  /*a340*/  @!P1 BRA `(.L_x_1233) ;  /* 0xfffffffc00f09947 */ /* 0x008fea000383ffff */
[----:B------:R-:W-:Y:S05]  /*a350*/  BRA `(.L_x_1267) ;  /* 0xffffffe000fc7947 */ /* 0x000fea000383ffff */
.L_x_1235:
[----:B--2---:R2:W3:Y:S02]  /*a360*/  SYNCS.PHASECHK.TRANS64.TRYWAIT P1, [R16+URZ+0x26828], R21 ;  /* 0x02682815100075a7 */ /* 0x0044e4000802017f */
[----:B---3--:R-:W-:Y:S05]  /*a370*/  @!P1 NANOSLEEP.SYNCS 0x989680 ;  /* 0x009896800000995d */ /* 0x008fea0003900000 */
[----:B------:R-:W3:Y:S02]  /*a380*/  @!P1 SYNCS.PHASECHK.TRANS64 P1, [R16+URZ+0x26828], R21 ;  /* 0x02682815100095a7 */ /* 0x000ee4000802007f */
[----:B---3--:R-:W-:Y:S05]  /*a390*/  @!P1 BRA `(.L_x_1235) ;  /* 0xfffffffc00f09947 */ /* 0x008fea000383ffff */
[----:B------:R-:W-:Y:S05]  /*a3a0*/  BRA `(.L_x_1268) ;  /* 0xffffffe400ac7947 */ /* 0x000fea000383ffff */
.L_x_1237:
[----:B---3--:R3:W4:Y:S02]  /*a3b0*/  SYNCS.PHASECHK.TRANS64.TRYWAIT P1, [R16+URZ+0x26848], R21 ;  /* 0x02684815100075a7 */ /* 0x008724000802017f */
[----:B----4-:R-:W-:Y:S05]  /*a3c0*/  @!P1 NANOSLEEP.SYNCS 0x989680 ;  /* 0x009896800000995d */ /* 0x010fea0003900000 */
[----:B------:R-:W4:Y:S02]  /*a3d0*/  @!P1 SYNCS.PHASECHK.TRANS64 P1, [R16+URZ+0x26848], R21 ;  /* 0x02684815100095a7 */ /* 0x000f24000802007f */
[----:B----4-:R-:W-:Y:S05]  /*a3e0*/  @!P1 BRA `(.L_x_1237) ;  /* 0xfffffffc00f09947 */ /* 0x010fea000383ffff */
[----:B------:R-:W-:Y:S05]  /*a3f0*/  BRA `(.L_x_1269) ;  /* 0xffffffe8005c7947 */ /* 0x000fea000383ffff */
.L_x_1239:
[----:B------:R-:W-:-:S07]  /*a400*/  SHF.L.U32 R5, R11, 0x1f, RZ ;  /* 0x0000001f0b057819 */ /* 0x000fce00000006ff */
.L_x_1270:
[----:B------:R1:W1:Y:S02]  /*a410*/  SYNCS.PHASECHK.TRANS64.TRYWAIT P1, [R16+URZ+0x26820], R5 ;  /* 0x02682005100075a7 */ /* 0x000264000802017f */
[----:B-1----:R-:W-:Y:S05]  /*a420*/  @!P1 NANOSLEEP.SYNCS 0x989680 ;  /* 0x009896800000995d */ /* 0x002fea0003900000 */
[----:B------:R-:W1:Y:S02]  /*a430*/  @!P1 SYNCS.PHASECHK.TRANS64 P1, [R16+URZ+0x26820], R5 ;  /* 0x02682005100095a7 */ /* 0x000e64000802007f */
[----:B-1----:R-:W-:Y:S05]  /*a440*/  @!P1 BRA `(.L_x_1270) ;  /* 0xfffffffc00f09947 */ /* 0x002fea000383ffff */
[----:B------:R-:W-:Y:S05]  /*a450*/  BRA `(.L_x_1271) ;  /* 0xffffffe800f47947 */ /* 0x000fea000383ffff */
.L_x_1242:
[----:B-1----:R1:W3:Y:S02]  /*a460*/  SYNCS.PHASECHK.TRANS64.TRYWAIT P1, [R16+URZ+0x26840], R13 ;  /* 0x0268400d100075a7 */ /* 0x0022e4000802017f */
[----:B---3--:R-:W-:Y:S05]  /*a470*/  @!P1 NANOSLEEP.SYNCS 0x989680 ;  /* 0x009896800000995d */ /* 0x008fea0003900000 */
[----:B------:R-:W3:Y:S02]  /*a480*/  @!P1 SYNCS.PHASECHK.TRANS64 P1, [R16+URZ+0x26840], R13 ;  /* 0x0268400d100095a7 */ /* 0x000ee4000802007f */
[----:B---3--:R-:W-:Y:S05]  /*a490*/  @!P1 BRA `(.L_x_1242) ;  /* 0xfffffffc00f09947 */ /* 0x008fea000383ffff */
[----:B------:R-:W-:Y:S05]  /*a4a0*/  BRA `(.L_x_1272) ;  /* 0xffffffec00c47947 */ /* 0x000fea000383ffff */
.L_x_1244:
[----:B--2---:R2:W3:Y:S02]  /*a4b0*/  SYNCS.PHASECHK.TRANS64.TRYWAIT P1, [R16+URZ+0x26828], R13 ;  /* 0x0268280d100075a7 */ /* 0x0044e4000802017f */
[----:B---3--:R-:W-:Y:S05]  /*a4c0*/  @!P1 NANOSLEEP.SYNCS 0x989680 ;  /* 0x009896800000995d */ /* 0x008fea0003900000 */
[----:B------:R-:W3:Y:S02]  /*a4d0*/  @!P1 SYNCS.PHASECHK.TRANS64 P1, [R16+URZ+0x26828], R13 ;  /* 0x0268280d100095a7 */ /* 0x000ee4000802007f */
[----:B---3--:R-:W-:Y:S05]  /*a4e0*/  @!P1 BRA `(.L_x_1244) ;  /* 0xfffffffc00f09947 */ /* 0x008fea000383ffff */
[----:B------:R-:W-:Y:S05]  /*a4f0*/  BRA `(.L_x_1273) ;  /* 0xfffffff000687947 */ /* 0x000fea000383ffff */
.L_x_1246:
[----:B---3--:R3:W1:Y:S02]  /*a500*/  SYNCS.PHASECHK.TRANS64.TRYWAIT P0, [R3+URZ+0x26840], R0 ;  /* 0x02684000030075a7 */ /* 0x008664000800017f */
[----:B-1----:R-:W-:Y:S05]  /*a510*/  @!P0 NANOSLEEP.SYNCS 0x989680 ;  /* 0x009896800000895d */ /* 0x002fea0003900000 */
[----:B------:R-:W1:Y:S02]  /*a520*/  @!P0 SYNCS.PHASECHK.TRANS64 P0, [R3+URZ+0x26840], R0 ;  /* 0x02684000030085a7 */ /* 0x000e64000800007f */
[----:B-1----:R-:W-:Y:S05]  /*a530*/  @!P0 BRA `(.L_x_1246) ;  /* 0xfffffffc00f08947 */ /* 0x002fea000383ffff */
[----:B------:R-:W-:Y:S05]  /*a540*/  BRA `(.L_x_1274) ;  /* 0xfffffff4002c7947 */ /* 0x000fea000383ffff */
.L_x_1248:
[----:B------:R-:W-:Y:S01]  /*a550*/  BSSY B1, `(.L_x_1275) ;  /* 0x0000006000017945 */ /* 0x000fe20003800000 */
[----:B------:R-:W-:-:S07]  /*a560*/  IMAD.MOV.U32 R15, RZ, RZ, -0x1 ;  /* 0xffffffffff0f7424 */ /* 0x000fce00078e00ff */
[----:B------:R-:W-:Y:S05]  /*a570*/  WARPSYNC.COLLECTIVE R15, `(.L_x_1276) ;  /* 0x000000000f0c7348 */ /* 0x000fea0003c00000 */
[----:B------:R-:W-:Y:S02]  /*a580*/  ELECT P6, UR62, PT ;  /* 0x00000000003e782f */ /* 0x000fe400038c0000 */
[----:B------:R-:W-:Y:S01]  /*a590*/  MOV R14, UR62 ;  /* 0x0000003e000e7c02 */ /* 0x000fe20008000f00 */
[----:B------:R-:W-:Y:S10]  /*a5a0*/  ENDCOLLECTIVE ;  /* 0x000000000000791b */ /* 0x000ff40003800000 */
.L_x_1276:
[----:B------:R-:W-:Y:S05]  /*a5b0*/  BSYNC B1 ;  /* 0x0000000000017941 */ /* 0x000fea0003800000 */
.L_x_1275:
[----:B------:R-:W-:Y:S05]  /*a5c0*/  BRA `(.L_x_1277) ;  /* 0xfffffff400f47947 */ /* 0x000fea000383ffff */
.L_x_1250:
[----:B-1----:R1:W2:Y:S02]  /*a5d0*/  SYNCS.PHASECHK.TRANS64.TRYWAIT P0, [R6+URZ], R5 ;  /* 0x00000005060075a7 */ /* 0x0022a4000800017f */
[----:B--2---:R-:W-:Y:S05]  /*a5e0*/  @!P0 NANOSLEEP.SYNCS 0x989680 ;  /* 0x009896800000895d */ /* 0x004fea0003900000 */
[----:B------:R-:W2:Y:S02]  /*a5f0*/  @!P0 SYNCS.PHASECHK.TRANS64 P0, [R6+URZ], R5 ;  /* 0x00000005060085a7 */ /* 0x000ea4000800007f */
[----:B--2---:R-:W-:Y:S05]  /*a600*/  @!P0 BRA `(.L_x_1250) ;  /* 0xfffffffc00f08947 */ /* 0x004fea000383ffff */
[----:B------:R-:W-:Y:S05]  /*a610*/  BRA `(.L_x_1278) ;  /* 0xfffffff800347947 */ /* 0x000fea000383ffff */
.L_x_1251:
[----:B--2---:R2:W3:Y:S02]  /*a620*/  SYNCS.PHASECHK.TRANS64.TRYWAIT P0, [R3+URZ], R2 ;  /* 0x00000002030075a7 */ /* 0x0044e4000800017f */
[----:B---3--:R-:W-:Y:S05]  /*a630*/  @!P0 NANOSLEEP.SYNCS 0x989680 ;  /* 0x009896800000895d */ /* 0x008fea0003900000 */
[----:B------:R-:W3:Y:S02]  /*a640*/  @!P0 SYNCS.PHASECHK.TRANS64 P0, [R3+URZ], R2 ;  /* 0x00000002030085a7 */ /* 0x000ee4000800007f */
[----:B---3--:R-:W-:Y:S05]  /*a650*/  @!P0 BRA `(.L_x_1251) ;  /* 0xfffffffc00f08947 */ /* 0x008fea000383ffff */
[----:B------:R-:W-:Y:S05]  /*a660*/  BRA `(.L_x_1279) ;  /* 0xfffffff800287947 */ /* 0x000fea000383ffff */
.L_x_1253:
[----:B--2---:R2:W3:Y:S02]  /*a670*/  SYNCS.PHASECHK.TRANS64.TRYWAIT P0, [R0+URZ], R5 ;  /* 0x00000005000075a7 */ /* 0x0044e4000800017f */
[----:B---3--:R-:W-:Y:S05]  /*a680*/  @!P0 NANOSLEEP.SYNCS 0x989680 ;  /* 0x009896800000895d */ /* 0x008fea0003900000 */
[----:B------:R-:W3:Y:S02]  /*a690*/  @!P0 SYNCS.PHASECHK.TRANS64 P0, [R0+URZ], R5 ;  /* 0x00000005000085a7 */ /* 0x000ee4000800007f */
[----:B---3--:R-:W-:Y:S05]  /*a6a0*/  @!P0 BRA `(.L_x_1253) ;  /* 0xfffffffc00f08947 */ /* 0x008fea000383ffff */
[----:B------:R-:W-:Y:S05]  /*a6b0*/  BRA `(.L_x_1280) ;  /* 0xfffffff8002c7947 */ /* 0x000fea000383ffff */
.L_x_1281:
        /* <DEDUP_REMOVED lines=12> */
.L_x_3304:


//--------------------- .text._ZN7cutlass13device_kernelIN5flash11enable_sm90INS1_16FlashAttnBwdSm90INS1_25CollectiveMainloopBwdSm90ILi2ELi2ELi2EN4cute5tupleIJNS5_1CILi1EEES8_S8_EEENS6_IJNS7_ILi64EEENS7_ILi128EEENS7_ILi96EEEEEENS_6half_tEfNS_4arch4Sm90ELb0ELb1ELb0ELb0ELb0ELb1ELb0ELb0ELi2ELi1ELi2ELi1ELb1EEENS1_24CollectiveEpilogueBwdGQAISD_fSG_Li256ELb0ELb0EEENS1_19SingleTileSchedulerILb0ELb0ELb0ELi128EEEEEEEEEvNT_6ParamsE --------------------------
	.section	.text._ZN7cutlass13device_kernelIN5flash11enable_sm90INS1_16FlashAttnBwdSm90INS1_25CollectiveMainloopBwdSm90ILi2ELi2ELi2EN4cute5tupleIJNS5_1CILi1EEES8_S8_EEENS6_IJNS7_ILi64EEENS7_ILi128EEENS7_ILi96EEEEEENS_6half_tEfNS_4arch4Sm90ELb0ELb1ELb0ELb0ELb0ELb1ELb0ELb0ELi2ELi1ELi2ELi1ELb1EEENS1_24CollectiveEpilogueBwdGQAISD_fSG_Li256ELb0ELb0EEENS1_19SingleTileSchedulerILb0ELb0ELb0ELi128EEEEEEEEEvNT_6ParamsE,"ax",@progbits
	.align	128
.text._ZN7cutlass13device_kernelIN5flash11enable_sm90INS1_16FlashAttnBwdSm90INS1_25CollectiveMainloopBwdSm90ILi2ELi2ELi2EN4cute5tupleIJNS5_1CILi1EEES8_S8_EEENS6_IJNS7_ILi64EEENS7_ILi128EEENS7_ILi96EEEEEENS_6half_tEfNS_4arch4Sm90ELb0ELb1ELb0ELb0ELb0ELb1ELb0ELb0ELi2ELi1ELi2ELi1ELb1EEENS1_24CollectiveEpilogueBwdGQAISD_fSG_Li256ELb0ELb0EEENS1_19SingleTileSchedulerILb0ELb0ELb0ELi128EEEEEEEEEvNT_6ParamsE:
        .type           _ZN7cutlass13device_kernelIN5flash11enable_sm90INS1_16FlashAttnBwdSm90INS1_25CollectiveMainloopBwdSm90ILi2ELi2ELi2EN4cute5tupleIJNS5_1CILi1EEES8_S8_EEENS6_IJNS7_ILi64EEENS7_ILi128EEENS7_ILi96EEEEEENS_6half_tEfNS_4arch4Sm90ELb0ELb1ELb0ELb0ELb0ELb1ELb0ELb0ELi2ELi1ELi2ELi1ELb1EEENS1_24CollectiveEpilogueBwdGQAISD_fSG_Li256ELb0ELb0EEENS1_19SingleTileSchedulerILb0ELb0ELb0ELi128EEEEEEEEEvNT_6ParamsE,@function
        .size           _ZN7cutlass13device_kernelIN5flash11enable_sm90INS1_16FlashAttnBwdSm90INS1_25CollectiveMainloopBwdSm90ILi2ELi2ELi2EN4cute5tupleIJNS5_1CILi1EEES8_S8_EEENS6_IJNS7_ILi64EEENS7_ILi128EEENS7_ILi96EEEEEENS_6half_tEfNS_4arch4Sm90ELb0ELb1ELb0ELb0ELb0ELb1ELb0ELb0ELi2ELi1ELi2ELi1ELb1EEENS1_24CollectiveEpilogueBwdGQAISD_fSG_Li256ELb0ELb0EEENS1_19SingleTileSchedulerILb0ELb0ELb0ELi128EEEEEEEEEvNT_6ParamsE,(.L_x_3305 - _ZN7cutlass13device_kernelIN5flash11enable_sm90INS1_16FlashAttnBwdSm90INS1_25CollectiveMainloopBwdSm90ILi2ELi2ELi2EN4cute5tupleIJNS5_1CILi1EEES8_S8_EEENS6_IJNS7_ILi64EEENS7_ILi128EEENS7_ILi96EEEEEENS_6half_tEfNS_4arch4Sm90ELb0ELb1ELb0ELb0ELb0ELb1ELb0ELb0ELi2ELi1ELi2ELi1ELb1EEENS1_24CollectiveEpilogueBwdGQAISD_fSG_Li256ELb0ELb0EEENS1_19SingleTileSchedulerILb0ELb0ELb0ELi128EEEEEEEEEvNT_6ParamsE)
        .other          _ZN7cutlass13device_kernelIN5flash11enable_sm90INS1_16FlashAttnBwdSm90INS1_25CollectiveMainloopBwdSm90ILi2ELi2ELi2EN4cute5tupleIJNS5_1CILi1EEES8_S8_EEENS6_IJNS7_ILi64EEENS7_ILi128EEENS7_ILi96EEEEEENS_6half_tEfNS_4arch4Sm90ELb0ELb1ELb0ELb0ELb0ELb1ELb0ELb0ELi2ELi1ELi2ELi1ELb1EEENS1_24CollectiveEpilogueBwdGQAISD_fSG_Li256ELb0ELb0EEENS1_19SingleTileSchedulerILb0ELb0ELb0ELi128EEEEEEEEEvNT_6ParamsE,@"STO_CUDA_ENTRY STV_DEFAULT"
_ZN7cutlass13device_kernelIN5flash11enable_sm90INS1_16FlashAttnBwdSm90INS1_25CollectiveMainloopBwdSm90ILi2ELi2ELi2EN4cute5tupleIJNS5_1CILi1EEES8_S8_EEENS6_IJNS7_ILi64EEENS7_ILi128EEENS7_ILi96EEEEEENS_6half_tEfNS_4arch4Sm90ELb0ELb1ELb0ELb0ELb0ELb1ELb0ELb0ELi2ELi1ELi2ELi1ELb1EEENS1_24CollectiveEpilogueBwdGQAISD_fSG_Li256ELb0ELb0EEENS1_19SingleTileSchedulerILb0ELb0ELb0ELi128EEEEEEEEEvNT_6ParamsE:
        /* <DEDUP_REMOVED lines=24> */
.L_x_1283:
[----:B------:R-:W-:Y:S05]  /*0180*/  BSYNC B0 ;  /* 0x0000000000007941 */ /* 0x000fea0003800000 */
.L_x_1282:
        /* <DEDUP_REMOVED lines=37> */
.L_x_1284:
        /* <DEDUP_REMOVED lines=22> */
.L_x_1285:
[----:B------:R-:W-:Y:S01]  /*0540*/  PLOP3.LUT P0, PT, PT, PT, UP0, 0x80, 0x0 ;  /* 0x000000000000781c */ /* 0x000fe20003f0f008 */
[----:B------:R-:W-:Y:S01]  /*0550*/  NOP ;  /* 0x0000000000007918 */ /* 0x000fe20000000000 */
[----:B------:R-:W-:Y:S01]  /*0560*/  BSSY B6, `(.L_x_1286) ;  /* 0x00007c5000067945 */ /* 0x000fe20003800000 */
[----:B-12-4-:R-:W-:Y:S10]  /*0570*/  BAR.SYNC.DEFER_BLOCKING 0x0 ;  /* 0x0000000000007b1d */ /* 0x016ff40000010000 */
[----:B------:R-:W-:Y:S05]  /*0580*/  @!P0 BRA `(.L_x_1287) ;  /* 0x00000048003c8947 */ /* 0x000fea0003800000 */
.L_x_1288:
        /* <DEDUP_REMOVED lines=11> */
[----:B----4-:R-:W-:Y:S05]  /*0640*/  @!P0 BRA `(.L_x_1289) ;  /* 0x0000007800d88947 */ /* 0x010fea0003800000 */
        /* <DEDUP_REMOVED lines=73> */
.L_x_1290:
        /* <DEDUP_REMOVED lines=28> */
.L_x_1293:
        /* <DEDUP_REMOVED lines=15> */
.L_x_1292:
        /* <DEDUP_REMOVED lines=22> */
.L_x_1295:
        /* <DEDUP_REMOVED lines=15> */
.L_x_1294:
[----:B------:R-:W-:Y:S01]  /*0fe0*/  SHF.R.S32.HI R25, RZ, 0x1f, R22 ;  /* 0x0000001fff197819 */ /* 0x000fe20000011416 */
[----:B------:R-:W-:-:S03]  /*0ff0*/  UMOV UR4, 0xffffffff ;  /* 0xffffffff00047882 */ /* 0x000fc60000000000 */
[----:B------:R-:W-:-:S04]  /*1000*/  LEA.HI R0, R25, R22, RZ, 0x7 ;  /* 0x0000001619007211 */ /* 0x000fc800078f38ff */
[----:B------:R-:W-:Y:S01]  /*1010*/  SHF.R.S32.HI R16, RZ, 0x7, R0 ;  /* 0x00000007ff107819 */ /* 0x000fe20000011400 */
[----:B------:R-:W-:Y:S06]  /*1020*/  BRA.DIV UR4, `(.L_x_1296) ;  /* 0x0000007204687947 */ /* 0x000fec000b800000 */
[----:B------:R1:W2:Y:S02]  /*1030*/  SHFL.IDX PT, R14, R16, RZ, 0x1f ;  /* 0x00001fff100e7589 */ /* 0x0002a400000e0000 */
.L_x_1368:
        /* <DEDUP_REMOVED lines=15> */
.L_x_1297:
        /* <DEDUP_REMOVED lines=19> */
.L_x_1299:
        /* <DEDUP_REMOVED lines=125> */
.L_x_1310:
[----:B------:R-:W-:-:S06]  /*1a30*/  UISETP.NE.AND UP0, UPT, UR16, 0x3, UPT ;  /* 0x000000031000788c */ /* 0x000fcc000bf05270 */
[----:B------:R-:W-:-:S13]  /*1a40*/  PLOP3.LUT P6, PT, PT, PT, UP0, 0x80, 0x0 ;  /* 0x000000000000781c */ /* 0x000fda0003fcf008 */
[----:B-1----:R-:W-:Y:S05]  /*1a50*/  @!P6 BRA `(.L_x_1300) ;  /* 0x000000000004e947 */ /* 0x002fea0003800000 */
[----:B------:R-:W-:Y:S01]  /*1a60*/  BPT.TRAP 0x1 ;  /* 0x000000040000795c */ /* 0x000fe20000300000 */
.L_x_1300:
[----:B------:R-:W-:Y:S01]  /*1a70*/  R2UR UR6, R18 ;  /* 0x00000000120672ca */ /* 0x000fe200000e0000 */
[----:B------:R-:W-:-:S05]  /*1a80*/  IMAD.U32 R16, RZ, RZ, UR4 ;  /* 0x00000004ff107e24 */ /* 0x000fca000f8e00ff */
[----:B------:R-:W-:-:S07]  /*1a90*/  SHF.L.U32 R16, R16, 0x1f, RZ ;  /* 0x0000001f10107819 */ /* 0x000fce00000006ff */
[----:B------:R-:W-:-:S09]  /*1aa0*/  ULEA UR6, UR5, UR6, 0x3 ;  /* 0x0000000605067291 */ /* 0x000fd2000f8e183f */
[----:B------:R1:W2:Y:S01]  /*1ab0*/  SYNCS.PHASECHK.TRANS64.TRYWAIT P0, [UR6+0x26810], R16 ;  /* 0x02681010ff0075a7 */ /* 0x0002a20008000146 */
[----:B------:R-:W-:Y:S05]  /*1ac0*/  @!P6 BRA `(.L_x_1301) ;  /* 0x000000000004e947 */ /* 0x000fea0003800000 */
[----:B------:R-:W-:Y:S01]  /*1ad0*/  BPT.TRAP 0x1 ;  /* 0x000000040000795c */ /* 0x000fe20000300000 */
.L_x_1301:
[----:B--2---:R-:W-:Y:S05]  /*1ae0*/  @P0 BRA `(.L_x_1302) ;  /* 0x0000000000080947 */ /* 0x004fea0003800000 */
[----:B------:R-:W2:Y:S02]  /*1af0*/  SYNCS.PHASECHK.TRANS64.TRYWAIT P0, [UR6+0x26810], R16 ;  /* 0x02681010ff0075a7 */ /* 0x000ea40008000146 */
[----:B--2---:R-:W-:Y:S05]  /*1b00*/  @!P0 BRA `(.L_x_1303) ;  /* 0x0000006400e48947 */ /* 0x004fea0003800000 */
.L_x_1302:
        /* <DEDUP_REMOVED lines=66> */
.L_x_1304:
[----:B------:R1:W1:Y:S01]  /*1f30*/  SYNCS.PHASECHK.TRANS64.TRYWAIT P0, [UR6+0x26830], R16 ;  /* 0x02683010ff0075a7 */ /* 0x0002620008000146 */
[----:B------:R-:W-:Y:S05]  /*1f40*/  @!P6 BRA `(.L_x_1305) ;  /* 0x000000000004e947 */ /* 0x000fea0003800000 */
[----:B------:R-:W-:Y:S01]  /*1f50*/  BPT.TRAP 0x1 ;  /* 0x000000040000795c */ /* 0x000fe20000300000 */
.L_x_1305:
[----:B-1----:R-:W-:Y:S05]  /*1f60*/  @P0 BRA `(.L_x_1306) ;  /* 0x0000000000080947 */ /* 0x002fea0003800000 */
[----:B------:R-:W1:Y:S02]  /*1f70*/  SYNCS.PHASECHK.TRANS64.TRYWAIT P0, [UR6+0x26830], R16 ;  /* 0x02683010ff0075a7 */ /* 0x000e640008000146 */
[----:B-1----:R-:W-:Y:S05]  /*1f80*/  @!P0 BRA `(.L_x_1307) ;  /* 0x0000006000dc8947 */ /* 0x002fea0003800000 */
.L_x_1306:
        /* <DEDUP_REMOVED lines=520> */
.L_x_1308:
        /* <DEDUP_REMOVED lines=44> */
.L_x_1309:
        /* <DEDUP_REMOVED lines=62> */
.L_x_1291:
[----:B------:R-:W-:Y:S05]  /*46b0*/  @P0 BRA `(.L_x_1289) ;  /* 0x0000003800bc0947 */ /* 0x000fea0003800000 */
[----:B-1----:R-:W1:Y:S01]  /*46c0*/  S2R R4, SR_TID.X ;  /* 0x0000000000047919 */ /* 0x002e620000002100 */
[----:B------:R-:W2:Y:S01]  /*46d0*/  S2UR UR5, SR_CTAID.Y ;  /* 0x00000000000579c3 */ /* 0x000ea20000002600 */
[----:B------:R-:W-:Y:S01]  /*46e0*/  ULDC UR4, c[0x0][0x850] ;  /* 0x0002140000047ab9 */ /* 0x000fe20000000800 */
[----:B------:R-:W-:Y:S01]  /*46f0*/  ULDC.64 UR12, c[0x0][0x818] ;  /* 0x00020600000c7ab9 */ /* 0x000fe20000000a00 */
[----:B------:R-:W-:Y:S01]  /*4700*/  UISETP.NE.AND UP0, UPT, UR4, 0x1, UPT ;  /* 0x000000010400788c */ /* 0x000fe2000bf05270 */
[----:B------:R-:W-:Y:S01]  /*4710*/  BSSY B0, `(.L_x_1311) ;  /* 0x0000052000007945 */ /* 0x000fe20003800000 */
[----:B------:R-:W-:Y:S01]  /*4720*/  ULDC.64 UR14, c[0x0][0x820] ;  /* 0x00020800000e7ab9 */ /* 0x000fe20000000a00 */
[----:B------:R-:W-:Y:S01]  /*4730*/  UMOV UR4, 0x400 ;  /* 0x0000040000047882 */ /* 0x000fe20000000000 */
[----:B------:R-:W-:Y:S01]  /*4740*/  ULDC.64 UR16, c[0x0][0x848] ;  /* 0x0002120000107ab9 */ /* 0x000fe20000000a00 */
[----:B------:R-:W3:Y:S06]  /*4750*/  S2UR UR9, SR_CgaCtaId ;  /* 0x00000000000979c3 */ /* 0x000eec0000008800 */
[----:B------:R-:W-:-:S02]  /*4760*/  @UP0 ULDC UR6, c[0x0][0x854] ;  /* 0x0002150000060ab9 */ /* 0x000fc40000000800 */
[----:B------:R-:W4:Y:S01]  /*4770*/  S2UR UR8, SR_CTAID.X ;  /* 0x00000000000879c3 */ /* 0x000f220000002500 */
[----:B--2---:R-:W-:-:S07]  /*4780*/  UIMAD.WIDE.U32 UR6, UR5, UR6, URZ ;  /* 0x00000006050672a5 */ /* 0x004fce000f8e003f */
[----:B------:R-:W2:Y:S01]  /*4790*/  S2UR UR18, SR_CTAID.Z ;  /* 0x00000000001279c3 */ /* 0x000ea20000002700 */
[----:B-1----:R-:W-:Y:S01]  /*47a0*/  VIADD R3, R4, 0xffffff80 ;  /* 0xffffff8004037836 */ /* 0x002fe20000000000 */
[----:B---3--:R-:W-:-:S03]  /*47b0*/  ULEA UR4, UR9, UR4, 0x18 ;  /* 0x0000000409047291 */ /* 0x008fc6000f8ec03f */
[----:B------:R-:W-:Y:S01]  /*47c0*/  @UP0 ULDC UR9, c[0x0][0x858] ;  /* 0x0002160000090ab9 */ /* 0x000fe20000000800 */
[----:B------:R-:W-:Y:S01]  /*47d0*/  SHF.R.S32.HI R0, RZ, 0x1f, R3 ;  /* 0x0000001fff007819 */ /* 0x000fe20000011403 */
[----:B------:R-:W-:Y:S01]  /*47e0*/  @UP0 USHF.R.U32.HI UR5, URZ, UR9, UR7 ;  /* 0x000000093f050299 */ /* 0x000fe20008011607 */
[----:B------:R-:W-:Y:S01]  /*47f0*/  BAR.SYNC.DEFER_BLOCKING 0x1, 0x100 ;  /* 0x0044000000007b1d */ /* 0x000fe20000010000 */
[----:B------:R-:W-:Y:S01]  /*4800*/  ISETP.NE.AND P0, PT, R3, RZ, PT ;  /* 0x000000ff0300720c */ /* 0x000fe20003f05270 */
[----:B----4-:R-:W-:Y:S01]  /*4810*/  UIMAD UR8, UR8, 0x3000, URZ ;  /* 0x00003000080878a4 */ /* 0x010fe2000f8e023f */
[----:B------:R-:W-:Y:S01]  /*4820*/  LEA.HI R2, R0, R3, RZ, 0x7 ;  /* 0x0000000300027211 */ /* 0x000fe200078f38ff */
[----:B------:R-:W-:Y:S02]  /*4830*/  USHF.R.S32.HI UR10, URZ, 0x1f, UR5 ;  /* 0x0000001f3f0a7899 */ /* 0x000fe40008011405 */
[----:B------:R-:W-:Y:S01]  /*4840*/  USHF.R.S32.HI UR9, URZ, 0x1f, UR8 ;  /* 0x0000001f3f097899 */ /* 0x000fe20008011408 */
[----:B------:R-:W-:Y:S01]  /*4850*/  LOP3.LUT R0, R2, 0x3fffff80, RZ, 0xc0, !PT ;  /* 0x3fffff8002007812 */ /* 0x000fe200078ec0ff */
[----:B------:R-:W-:Y:S01]  /*4860*/  UIMAD UR11, UR10, UR12, URZ ;  /* 0x0000000c0a0b72a4 */ /* 0x000fe2000f8e023f */
[----:B------:R-:W-:Y:S01]  /*4870*/  SHF.R.S32.HI R5, RZ, 0x7, R2 ;  /* 0x00000007ff057819 */ /* 0x000fe20000011402 */
[----:B------:R-:W-:-:S02]  /*4880*/  UIMAD.WIDE.U32 UR6, UR5, UR12, UR8 ;  /* 0x0000000c050672a5 */ /* 0x000fc4000f8e0008 */
[----:B------:R-:W-:Y:S01]  /*4890*/  IMAD.IADD R0, R3, 0x1, -R0 ;  /* 0x0000000103007824 */ /* 0x000fe200078e0a00 */
[----:B------:R-:W-:-:S03]  /*48a0*/  UIMAD UR11, UR5, UR13, UR11 ;  /* 0x0000000d050b72a4 */ /* 0x000fc6000f8e020b */
[----:B------:R-:W-:Y:S01]  /*48b0*/  IMAD R0, R5, 0x600, R0 ;  /* 0x0000060005007824 */ /* 0x000fe200078e0200 */
[----:B------:R-:W-:Y:S01]  /*48c0*/  ULDC.64 UR12, c[0x0][0x840] ;  /* 0x00021000000c7ab9 */ /* 0x000fe20000000a00 */
[----:B------:R-:W-:Y:S02]  /*48d0*/  UIADD3 UR7, UR7, UR11, URZ ;  /* 0x0000000b07077290 */ /* 0x000fe4000fffe03f */
[----:B------:R-:W-:Y:S01]  /*48e0*/  IMAD.SHL.U32 R0, R0, 0x4, RZ ;  /* 0x0000000400007824 */ /* 0x000fe200078e00ff */
[----:B------:R-:W-:Y:S02]  /*48f0*/  UIMAD UR10, UR10, UR12, URZ ;  /* 0x0000000c0a0a72a4 */ /* 0x000fe4000f8e023f */
[----:B------:R-:W-:Y:S02]  /*4900*/  UIMAD.WIDE.U32 UR8, UR5, UR12, UR8 ;  /* 0x0000000c050872a5 */ /* 0x000fe4000f8e0008 */
[----:B------:R-:W-:Y:S01]  /*4910*/  LEA R0, R0, UR4, 0x2 ;  /* 0x0000000400007c11 */ /* 0x000fe2000f8e10ff */
[----:B------:R-:W-:-:S02]  /*4920*/  UIMAD UR12, UR5, UR13, UR10 ;  /* 0x0000000d050c72a4 */ /* 0x000fc4000f8e020a */
[----:B--2---:R-:W-:Y:S02]  /*4930*/  USHF.R.S32.HI UR5, URZ, 0x1f, UR18 ;  /* 0x0000001f3f057899 */ /* 0x004fe40008011412 */
[----:B------:R1:W-:Y:S01]  /*4940*/  STS.128 [R0], R24 ;  /* 0x0000001800007388 */ /* 0x0003e20000000c00 */
[----:B------:R-:W-:Y:S02]  /*4950*/  UIADD3 UR9, UR9, UR12, URZ ;  /* 0x0000000c09097290 */ /* 0x000fe4000fffe03f */
[----:B------:R-:W-:Y:S01]  /*4960*/  UIMAD UR10, UR5, UR14, URZ ;  /* 0x0000000e050a72a4 */ /* 0x000fe2000f8e023f */
[----:B------:R1:W-:Y:S01]  /*4970*/  STS.128 [R0+0x800], R28 ;  /* 0x0008001c00007388 */ /* 0x0003e20000000c00 */
[----:B------:R-:W-:Y:S02]  /*4980*/  UIMAD UR5, UR5, UR16, URZ ;  /* 0x00000010050572a4 */ /* 0x000fe4000f8e023f */
[----:B------:R-:W-:Y:S01]  /*4990*/  UIMAD UR10, UR18, UR15, UR10 ;  /* 0x0000000f120a72a4 */ /* 0x000fe2000f8e020a */
[----:B------:R1:W-:Y:S01]  /*49a0*/  STS.128 [R0+0x1000], R32 ;  /* 0x0010002000007388 */ /* 0x0003e20000000c00 */
[----:B------:R-:W-:-:S02]  /*49b0*/  UIMAD.WIDE.U32 UR6, UR18, UR14, UR6 ;  /* 0x0000000e120672a5 */ /* 0x000fc4000f8e0006 */
[----:B------:R-:W-:Y:S01]  /*49c0*/  UIMAD UR5, UR18, UR17, UR5 ;  /* 0x00000011120572a4 */ /* 0x000fe2000f8e0205 */
[----:B------:R1:W-:Y:S01]  /*49d0*/  STS.128 [R0+0x1800], R36 ;  /* 0x0018002400007388 */ /* 0x0003e20000000c00 */
[----:B------:R-:W-:Y:S01]  /*49e0*/  UIMAD.WIDE.U32 UR8, UR18, UR16, UR8 ;  /* 0x00000010120872a5 */ /* 0x000fe2000f8e0008 */
[----:B------:R-:W-:Y:S02]  /*49f0*/  ULDC.64 UR12, c[0x0][0x800] ;  /* 0x00020000000c7ab9 */ /* 0x000fe40000000a00 */
[----:B------:R1:W-:Y:S01]  /*4a00*/  STS.128 [R0+0x2000], R40 ;  /* 0x0020002800007388 */ /* 0x0003e20000000c00 */
[----:B------:R-:W-:Y:S01]  /*4a10*/  ULDC.64 UR14, c[0x0][0x828] ;  /* 0x00020a00000e7ab9 */ /* 0x000fe20000000a00 */
[----:B------:R-:W-:Y:S02]  /*4a20*/  UIADD3 UR7, UR7, UR10, URZ ;  /* 0x0000000a07077290 */ /* 0x000fe4000fffe03f */
[----:B------:R1:W-:Y:S01]  /*4a30*/  STS.128 [R0+0x2800], R44 ;  /* 0x0028002c00007388 */ /* 0x0003e20000000c00 */
[----:B------:R-:W-:-:S02]  /*4a40*/  ULEA UR12, UP0, UR6, UR12, 0x2 ;  /* 0x0000000c060c7291 */ /* 0x000fc4000f80103f */
[----:B------:R-:W-:Y:S01]  /*4a50*/  UIADD3 UR5, UR9, UR5, URZ ;  /* 0x0000000509057290 */ /* 0x000fe2000fffe03f */
[----:B------:R1:W-:Y:S01]  /*4a60*/  STS.128 [R0+0x3000], R48 ;  /* 0x0030003000007388 */ /* 0x0003e20000000c00 */
[----:B------:R-:W-:Y:S02]  /*4a70*/  ULEA UR14, UP1, UR8, UR14, 0x2 ;  /* 0x0000000e080e7291 */ /* 0x000fe4000f82103f */
[----:B------:R-:W-:Y:S01]  /*4a80*/  ULEA.HI.X UR13, UR6, UR13, UR7, 0x2, UP0 ;  /* 0x0000000d060d7291 */ /* 0x000fe200080f1407 */
[----:B------:R1:W-:Y:S01]  /*4a90*/  STS.128 [R0+0x3800], R52 ;  /* 0x0038003400007388 */ /* 0x0003e20000000c00 */
[----:B------:R-:W-:-:S03]  /*4aa0*/  ULEA.HI.X UR7, UR8, UR15, UR5, 0x2, UP1 ;  /* 0x0000000f08077291 */ /* 0x000fc600088f1405 */
        /* <DEDUP_REMOVED lines=10> */
[----:B--2---:R-:W-:Y:S06]  /*4b50*/  BAR.SYNC.DEFER_BLOCKING 0x1, 0x100 ;  /* 0x0044000000007b1d */ /* 0x004fec0000010000 */
[----:B------:R-:W-:Y:S05]  /*4b60*/  @P0 BRA `(.L_x_1312) ;  /* 0x0000000000300947 */ /* 0x000fea0003800000 */
[----:B------:R-:W-:Y:S01]  /*4b70*/  PLOP3.LUT P0, PT, PT, PT, PT, 0x80, 0x0 ;  /* 0x000000000000781c */ /* 0x000fe20003f0f070 */
[----:B------:R-:W-:Y:S01]  /*4b80*/  UMOV UR5, 0xc00 ;  /* 0x00000c0000057882 */ /* 0x000fe20000000000 */
[----:B------:R-:W-:Y:S01]  /*4b90*/  UMOV UR8, 0x0 ;  /* 0x0000000000087882 */ /* 0x000fe20000000000 */
[----:B------:R-:W-:Y:S01]  /*4ba0*/  UMOV UR9, 0x14f00000 ;  /* 0x14f0000000097882 */ /* 0x000fe20000000000 */
[----:B------:R-:W-:-:S09]  /*4bb0*/  UMOV UR6, UR14 ;  /* 0x0000000e00067c82 */ /* 0x000fd20008000000 */
.L_x_1313:
[----:B------:R-:W-:Y:S01]  /*4bc0*/  @P0 ELECT P1, URZ, PT ;  /* 0x00000000003f082f */ /* 0x000fe20003820000 */
[----:B------:R2:W-:-:S12]  /*4bd0*/  UBLKRED.G.S.ADD.F32.RN [UR6], [UR4], UR5, desc[UR8] ;  /* 0x00000806040073bb */ /* 0x0005d800080a1405 */
[----:B------:R-:W-:Y:S02]  /*4be0*/  @P1 PLOP3.LUT P0, PT, P1, PT, PT, 0x8, 0x0 ;  /* 0x000000000000181c */ /* 0x000fe40000f0e170 */
[----:B------:R-:W-:-:S11]  /*4bf0*/  PLOP3.LUT P1, PT, PT, PT, PT, 0x8, 0x0 ;  /* 0x000000000000781c */ /* 0x000fd60003f2e170 */
[----:B--2---:R-:W-:Y:S05]  /*4c00*/  @P0 BRA.U.ANY `(.L_x_1313) ;  /* 0xfffffffd00ec0947 */ /* 0x004fea000393ffff */
[----:B------:R0:W-:Y:S01]  /*4c10*/  UTMACMDFLUSH ;  /* 0x00000000000079b7 */ /* 0x0001e20000000000 */
[----:B------:R-:W-:-:S04]  /*4c20*/  DEPBAR.LE SB0, 0x0 ;  /* 0x000080000000791a */ /* 0x000fc80000000000 */
.L_x_1312:
[----:B------:R-:W-:Y:S05]  /*4c30*/  BSYNC B0 ;  /* 0x0000000000007941 */ /* 0x000fea0003800000 */
.L_x_1311:
        /* <DEDUP_REMOVED lines=28> */
.L_x_1314:
[----:B------:R-:W-:Y:S01]  /*4e00*/  @P0 ELECT P1, URZ, PT ;  /* 0x00000000003f082f */ /* 0x000fe20003820000 */
[----:B------:R2:W-:-:S12]  /*4e10*/  UBLKRED.G.S.ADD.F32.RN [UR6], [UR4], UR5, desc[UR8] ;  /* 0x00000806040073bb */ /* 0x0005d800080a1405 */
[----:B------:R-:W-:Y:S02]  /*4e20*/  @P1 PLOP3.LUT P0, PT, P1, PT, PT, 0x8, 0x0 ;  /* 0x000000000000181c */ /* 0x000fe40000f0e170 */
[----:B------:R-:W-:-:S11]  /*4e30*/  PLOP3.LUT P1, PT, PT, PT, PT, 0x8, 0x0 ;  /* 0x000000000000781c */ /* 0x000fd60003f2e170 */
[----:B--2---:R-:W-:Y:S05]  /*4e40*/  @P0 BRA.U.ANY `(.L_x_1314) ;  /* 0xfffffffd00ec0947 */ /* 0x004fea000393ffff */
[----:B------:R0:W-:Y:S01]  /*4e50*/  UTMACMDFLUSH ;  /* 0x00000000000079b7 */ /* 0x0001e20000000000 */
[----:B------:R-:W-:-:S04]  /*4e60*/  DEPBAR.LE SB0, 0x0 ;  /* 0x000080000000791a */ /* 0x000fc80000000000 */
[----:B------:R-:W-:Y:S05]  /*4e70*/  BRA `(.L_x_1289) ;  /* 0x0000003000cc7947 */ /* 0x000fea0003800000 */
.L_x_1287:
        /* <DEDUP_REMOVED lines=40> */
.L_x_1316:
[----:B------:R-:W-:Y:S02]  /*5100*/  UISETP.GT.AND UP0, UPT, UR8, UR5, UPT ;  /* 0x000000050800728c */ /* 0x000fe4000bf04270 */
[----:B------:R-:W-:Y:S02]  /*5110*/  USHF.R.S32.HI UR14, URZ, 0x1f, UR12 ;  /* 0x0000001f3f0e7899 */ /* 0x000fe4000801140c */
[----:B------:R-:W-:Y:S02]  /*5120*/  USHF.R.S32.HI UR4, URZ, 0x1f, UR13 ;  /* 0x0000001f3f047899 */ /* 0x000fe4000801140d */
[----:B------:R-:W-:-:S13]  /*5130*/  PLOP3.LUT P0, PT, PT, PT, UP0, 0x80, 0x0 ;  /* 0x000000000000781c */ /* 0x000fda0003f0f008 */
[----:B------:R-:W-:Y:S05]  /*5140*/  @!P0 BRA `(.L_x_1289) ;  /* 0x0000003000188947 */ /* 0x000fea0003800000 */
[----:B------:R-:W-:Y:S01]  /*5150*/  ULDC.64 UR10, c[0x0][0x2d8] ;  /* 0x0000b600000a7ab9 */ /* 0x000fe20000000a00 */
[----:B------:R-:W-:Y:S01]  /*5160*/  ELECT P0, URZ, PT ;  /* 0x00000000003f782f */ /* 0x000fe20003800000 */
[----:B------:R-:W-:Y:S02]  /*5170*/  UIMAD UR9, UR4, UR10, URZ ;  /* 0x0000000a040972a4 */ /* 0x000fe4000f8e023f */
[----:B------:R-:W-:Y:S02]  /*5180*/  UIADD3 UR4, -UR5, UR8, URZ ;  /* 0x0000000805047290 */ /* 0x000fe4000fffe13f */
[----:B------:R-:W-:Y:S02]  /*5190*/  UIMAD.WIDE.U32 UR6, UR13, UR10, URZ ;  /* 0x0000000a0d0672a5 */ /* 0x000fe4000f8e003f */
[----:B------:R-:W-:Y:S02]  /*51a0*/  ULOP3.LUT UR4, UR4, 0x1, URZ, 0xc0, !UPT ;  /* 0x0000000104047892 */ /* 0x000fe4000f8ec03f */
[----:B------:R-:W-:-:S02]  /*51b0*/  UIMAD UR9, UR13, UR11, UR9 ;  /* 0x0000000b0d0972a4 */ /* 0x000fc4000f8e0209 */
[----:B------:R-:W-:Y:S01]  /*51c0*/  UISETP.NE.U32.AND UP0, UPT, UR4, 0x1, UPT ;  /* 0x000000010400788c */ /* 0x000fe2000bf05070 */
[----:B------:R-:W-:Y:S01]  /*51d0*/  ULDC.64 UR10, c[0x0][0x2e0] ;  /* 0x0000b800000a7ab9 */ /* 0x000fe20000000a00 */
[----:B------:R-:W-:Y:S02]  /*51e0*/  UIADD3 UR7, UR7, UR9, URZ ;  /* 0x0000000907077290 */ /* 0x000fe4000fffe03f */
[----:B------:R-:W-:Y:S02]  /*51f0*/  UIMAD UR9, UR14, UR10, URZ ;  /* 0x0000000a0e0972a4 */ /* 0x000fe4000f8e023f */
[----:B------:R-:W-:Y:S01]  /*5200*/  PLOP3.LUT P1, PT, PT, PT, UP0, 0x80, 0x0 ;  /* 0x000000000000781c */ /* 0x000fe20003f2f008 */
[----:B------:R-:W-:Y:S02]  /*5210*/  UIMAD.WIDE.U32 UR6, UR12, UR10, UR6 ;  /* 0x0000000a0c0672a5 */ /* 0x000fe4000f8e0006 */
[----:B------:R-:W-:-:S04]  /*5220*/  UIMAD UR9, UR12, UR11, UR9 ;  /* 0x0000000b0c0972a4 */ /* 0x000fc8000f8e0209 */
[----:B------:R-:W-:-:S06]  /*5230*/  UIADD3 UR9, UR7, UR9, URZ ;  /* 0x0000000907097290 */ /* 0x000fcc000fffe03f */
[----:B------:R-:W-:Y:S06]  /*5240*/  @P1 BRA `(.L_x_1317) ;  /* 0x0000000000bc1947 */ /* 0x000fec0003800000 */
        /* <DEDUP_REMOVED lines=18> */
.L_x_1319:
[----:B------:R-:W-:Y:S05]  /*5370*/  BSYNC B0 ;  /* 0x0000000000007941 */ /* 0x000fea0003800000 */
.L_x_1318:
        /* <DEDUP_REMOVED lines=19> */
.L_x_1321:
[----:B------:R-:W-:Y:S05]  /*54b0*/  BSYNC B0 ;  /* 0x0000000000007941 */ /* 0x000fea0003800000 */
.L_x_1320:
[----:B------:R-:W-:Y:S06]  /*54c0*/  BAR.ARV 0xa, 0xa0 ;  /* 0x0282800000007b1d */ /* 0x000fec0000002000 */
[----:B------:R-:W-:Y:S04]  /*54d0*/  BSSY B0, `(.L_x_1322) ;  /* 0x0000003000007945 */ /* 0x000fe80003800000 */
[----:B------:R-:W-:Y:S05]  /*54e0*/  @!P0 BRA `(.L_x_1323) ;  /* 0x0000000000048947 */ /* 0x000fea0003800000 */
[----:B------:R-:W-:-:S04]  /*54f0*/  DEPBAR.LE SB0, 0x0 ;  /* 0x000080000000791a */ /* 0x000fc80000000000 */
.L_x_1323:
[----:B------:R-:W-:Y:S05]  /*5500*/  BSYNC B0 ;  /* 0x0000000000007941 */ /* 0x000fea0003800000 */
.L_x_1322:
[----:B------:R-:W-:Y:S06]  /*5510*/  BAR.ARV 0xb, 0xa0 ;  /* 0x02c2800000007b1d */ /* 0x000fec0000002000 */
[----:B------:R-:W-:Y:S01]  /*5520*/  UIADD3 UR12, UR5, 0x1, URZ ;  /* 0x00000001050c7890 */ /* 0x000fe2000fffe03f */
[----:B------:R-:W-:Y:S11]  /*5530*/  BRA `(.L_x_1324) ;  /* 0x0000000000047947 */ /* 0x000ff60003800000 */
.L_x_1317:
[----:B------:R-:W-:-:S05]  /*5540*/  UMOV UR12, UR5 ;  /* 0x00000005000c7c82 */ /* 0x000fca0008000000 */
.L_x_1324:
        /* <DEDUP_REMOVED lines=17> */
.L_x_1337:
        /* <DEDUP_REMOVED lines=20> */
.L_x_1326:
[----:B------:R-:W-:Y:S05]  /*57a0*/  BSYNC B0 ;  /* 0x0000000000007941 */ /* 0x000fea0003800000 */
.L_x_1325:
        /* <DEDUP_REMOVED lines=13> */
.L_x_1328:
[----:B------:R-:W-:Y:S05]  /*5880*/  BSYNC B0 ;  /* 0x0000000000007941 */ /* 0x000fea0003800000 */
.L_x_1327:
[----:B------:R-:W-:Y:S06]  /*5890*/  BAR.ARV 0xa, 0xa0 ;  /* 0x0282800000007b1d */ /* 0x000fec0000002000 */
[----:B------:R-:W-:Y:S04]  /*58a0*/  BSSY B0, `(.L_x_1329) ;  /* 0x0000003000007945 */ /* 0x000fe80003800000 */
[----:B------:R-:W-:Y:S05]  /*58b0*/  @!P0 BRA `(.L_x_1330) ;  /* 0x0000000000048947 */ /* 0x000fea0003800000 */
[----:B------:R-:W-:-:S04]  /*58c0*/  DEPBAR.LE SB0, 0x0 ;  /* 0x000080000000791a */ /* 0x000fc80000000000 */
.L_x_1330:
[----:B------:R-:W-:Y:S05]  /*58d0*/  BSYNC B0 ;  /* 0x0000000000007941 */ /* 0x000fea0003800000 */
.L_x_1329:
        /* <DEDUP_REMOVED lines=13> */
.L_x_1332:
[----:B------:R-:W-:Y:S05]  /*59b0*/  BSYNC B0 ;  /* 0x0000000000007941 */ /* 0x000fea0003800000 */
.L_x_1331:
        /* <DEDUP_REMOVED lines=13> */
.L_x_1334:
[----:B------:R-:W-:Y:S05]  /*5a90*/  BSYNC B0 ;  /* 0x0000000000007941 */ /* 0x000fea0003800000 */
.L_x_1333:
[----:B------:R-:W-:Y:S01]  /*5aa0*/  UIADD3 UR12, UR12, 0x2, URZ ;  /* 0x000000020c0c7890 */ /* 0x000fe2000fffe03f */
[----:B------:R-:W-:Y:S06]  /*5ab0*/  BAR.ARV 0xa, 0xa0 ;  /* 0x0282800000007b1d */ /* 0x000fec0000002000 */
[----:B------:R-:W-:Y:S01]  /*5ac0*/  UISETP.GE.AND UP0, UPT, UR12, UR8, UPT ;  /* 0x000000080c00728c */ /* 0x000fe2000bf06270 */
[----:B------:R-:W-:Y:S04]  /*5ad0*/  BSSY B0, `(.L_x_1335) ;  /* 0x0000003000007945 */ /* 0x000fe80003800000 */
[----:B------:R-:W-:Y:S06]  /*5ae0*/  @!P0 BRA `(.L_x_1336) ;  /* 0x0000000000048947 */ /* 0x000fec0003800000 */
[----:B------:R-:W-:-:S04]  /*5af0*/  DEPBAR.LE SB0, 0x0 ;  /* 0x000080000000791a */ /* 0x000fc80000000000 */
.L_x_1336:
[----:B------:R-:W-:Y:S05]  /*5b00*/  BSYNC B0 ;  /* 0x0000000000007941 */ /* 0x000fea0003800000 */
.L_x_1335:
[----:B------:R-:W-:Y:S06]  /*5b10*/  BAR.ARV 0xb, 0xa0 ;  /* 0x02c2800000007b1d */ /* 0x000fec0000002000 */
[----:B------:R-:W-:Y:S01]  /*5b20*/  PLOP3.LUT P1, PT, PT, PT, UP0, 0x80, 0x0 ;  /* 0x000000000000781c */ /* 0x000fe20003f2f008 */
[----:B------:R-:W-:Y:S02]  /*5b30*/  UIADD3 UR20, UR20, 0x3000, URZ ;  /* 0x0000300014147890 */ /* 0x000fe4000fffe03f */
[----:B------:R-:W-:-:S10]  /*5b40*/  UIADD3 UR4, UR4, 0x3000, URZ ;  /* 0x0000300004047890 */ /* 0x000fd4000fffe03f */
[----:B------:R-:W-:Y:S05]  /*5b50*/  @!P1 BRA `(.L_x_1337) ;  /* 0xfffffff800c09947 */ /* 0x000fea000383ffff */
[----:B------:R-:W-:Y:S05]  /*5b60*/  BRA `(.L_x_1289) ;  /* 0x0000002400907947 */ /* 0x000fea0003800000 */
.L_x_1315:
        /* <DEDUP_REMOVED lines=33> */
.L_x_1339:
        /* <DEDUP_REMOVED lines=43> */
.L_x_1369:
        /* <DEDUP_REMOVED lines=15> */
.L_x_1342:
        /* <DEDUP_REMOVED lines=63> */
[----:B------:R-:W-:Y:S01]  /*6510*/  UIADD3 UR56, UR8, 0x3000, URZ ;  /* 0x0000300008387890 */ /* 0x000fe2000fffe03f */
[----:B------:R-:W-:Y:S01]  /*6520*/  UMOV UR58, 0x30 ;  /* 0x00000030003a7882 */ /* 0x000fe20000000000 */
[----:B------:R-:W-:-:S02]  /*6530*/  UMOV UR59, UR11 ;  /* 0x0000000b003b7c82 */ /* 0x000fc40008000000 */
[----:B------:R1:W-:Y:S01]  /*6540*/  STL [R1], R6 ;  /* 0x0000000601007387 */ /* 0x0003e20000100800 */
[----:B------:R-:W-:Y:S01]  /*6550*/  ISETP.GE.AND P1, PT, R4, R6, PT ;  /* 0x000000060400720c */ /* 0x000fe20003f26270 */
[----:B------:R-:W-:Y:S01]  /*6560*/  UMOV UR60, UR12 ;  /* 0x0000000c003c7c82 */ /* 0x000fe20008000000 */
[----:B------:R-:W-:Y:S01]  /*6570*/  UMOV UR61, UR21 ;  /* 0x00000015003d7c82 */ /* 0x000fe20008000000 */
[----:B------:R-:W-:Y:S01]  /*6580*/  UTMALDG.4D [UR16], [UR48], desc[UR50] ;  /* 0x00003210300075b4 */ /* 0x000fe20008019000 */
[----:B------:R-:W-:Y:S01]  /*6590*/  UMOV UR57, UR9 ;  /* 0x0000000900397c82 */ /* 0x000fe20008000000 */
        /* <DEDUP_REMOVED lines=11> */
[----:B------:R-:W-:Y:S01]  /*6650*/  UIADD3 UR32, UR8, 0x2000, URZ ;  /* 0x0000200008207890 */ /* 0x000fe2000fffe03f */
[----:B------:R-:W-:Y:S01]  /*6660*/  UMOV UR25, UR9 ;  /* 0x0000000900197c82 */ /* 0x000fe20008000000 */
[----:B------:R-:W-:Y:S01]  /*6670*/  UMOV UR34, 0x20 ;  /* 0x0000002000227882 */ /* 0x000fe20000000000 */
[----:B------:R-:W-:Y:S01]  /*6680*/  UMOV UR35, UR11 ;  /* 0x0000000b00237c82 */ /* 0x000fe20008000000 */
[----:B------:R-:W-:Y:S01]  /*6690*/  UMOV UR36, UR12 ;  /* 0x0000000c00247c82 */ /* 0x000fe20008000000 */
[----:B------:R-:W-:Y:S01]  /*66a0*/  UMOV UR33, UR9 ;  /* 0x0000000900217c82 */ /* 0x000fe20008000000 */
[----:B------:R-:W-:Y:S01]  /*66b0*/  UIADD3 UR48, UR8, 0x4000, URZ ;  /* 0x0000400008307890 */ /* 0x000fe2000fffe03f */
[----:B------:R2:W-:Y:S01]  /*66c0*/  UTMALDG.4D [UR24], [UR46], desc[UR54] ;  /* 0x000036182e0075b4 */ /* 0x0005e20008019000 */
[----:B------:R-:W-:Y:S01]  /*66d0*/  UMOV UR50, 0x40 ;  /* 0x0000004000327882 */ /* 0x000fe20000000000 */
[----:B------:R-:W-:Y:S01]  /*66e0*/  UMOV UR51, UR11 ;  /* 0x0000000b00337c82 */ /* 0x000fe20008000000 */
[----:B------:R-:W-:Y:S01]  /*66f0*/  UMOV UR52, UR12 ;  /* 0x0000000c00347c82 */ /* 0x000fe20008000000 */
[----:B------:R-:W-:Y:S01]  /*6700*/  UMOV UR53, UR21 ;  /* 0x0000001500357c82 */ /* 0x000fe20008000000 */
[----:B------:R-:W-:Y:S01]  /*6710*/  UMOV UR49, UR9 ;  /* 0x0000000900317c82 */ /* 0x000fe20008000000 */
[----:B------:R3:W-:Y:S01]  /*6720*/  UTMALDG.4D [UR32], [UR46], desc[UR54] ;  /* 0x000036202e0075b4 */ /* 0x0007e20008019000 */
[----:B----4-:R-:W-:Y:S01]  /*6730*/  UMOV UR10, 0x40 ;  /* 0x00000040000a7882 */ /* 0x010fe20000000000 */
[----:B------:R1:W-:Y:S01]  /*6740*/  UTMALDG.4D [UR56], [UR46], desc[UR54] ;  /* 0x000036382e0075b4 */ /* 0x0003e20008019000 */
[----:B------:R1:W-:Y:S01]  /*6750*/  UTMALDG.4D [UR48], [UR46], desc[UR54] ;  /* 0x000036302e0075b4 */ /* 0x0003e20008019000 */
[----:B--2---:R-:W-:Y:S01]  /*6760*/  UIADD3 UR24, UR8, 0x6000, URZ ;  /* 0x0000600008187890 */ /* 0x004fe2000fffe03f */
[----:B------:R-:W-:Y:S01]  /*6770*/  UMOV UR26, UR18 ;  /* 0x00000012001a7c82 */ /* 0x000fe20008000000 */
[----:B------:R1:W-:Y:S01]  /*6780*/  UTMALDG.4D [UR40], [UR46], desc[UR54] ;  /* 0x000036282e0075b4 */ /* 0x0003e20008019000 */
[----:B---3--:R-:W-:-:S02]  /*6790*/  UIADD3 UR32, UR8, 0x8000, URZ ;  /* 0x0000800008207890 */ /* 0x008fc4000fffe03f */
[----:B------:R-:W-:-:S04]  /*67a0*/  UIADD3 UR8, UR8, 0xa000, URZ ;  /* 0x0000a00008087890 */ /* 0x000fc8000fffe03f */
[----:B------:R1:W-:Y:S03]  /*67b0*/  UTMALDG.4D [UR24], [UR30], desc[UR54] ;  /* 0x000036181e0075b4 */ /* 0x0003e60008019000 */
        /* <DEDUP_REMOVED lines=21> */
.L_x_1353:
[----:B--234-:R-:W-:-:S04]  /*6910*/  SHF.L.U32 R21, R11, 0x1f, RZ ;  /* 0x0000001f0b157819 */ /* 0x01cfc800000006ff */
[----:B------:R-:W1:Y:S02]  /*6920*/  SYNCS.PHASECHK.TRANS64.TRYWAIT P1, [R16+URZ+0x26840], R21 ;  /* 0x02684015100075a7 */ /* 0x000e64000802017f */
[----:B-1----:R-:W-:Y:S05]  /*6930*/  @!P1 BRA `(.L_x_1345) ;  /* 0x00000018009c9947 */ /* 0x002fea0003800000 */
.L_x_1370:
[----:B------:R-:W-:Y:S05]  /*6940*/  @P0 BRA `(.L_x_1346) ;  /* 0x0000000000140947 */ /* 0x000fea0003800000 */
[----:B------:R-:W-:Y:S01]  /*6950*/  ISETP.NE.AND P1, PT, R6, RZ, PT ;  /* 0x000000ff0600720c */ /* 0x000fe20003f25270 */
[----:B------:R-:W-:-:S04]  /*6960*/  IMAD.MOV.U32 R3, RZ, RZ, 0x3100 ;  /* 0x00003100ff037424 */ /* 0x000fc800078e00ff */
[----:B------:R3:W-:Y:S08]  /*6970*/  SYNCS.ARRIVE.TRANS64 RZ, [R16+URZ+0x26830], R3 ;  /* 0x0268300310ff79a7 */ /* 0x0007f0000800003f */
[----:B------:R-:W-:Y:S05]  /*6980*/  @!P1 BRA `(.L_x_1346) ;  /* 0x0000000000049947 */ /* 0x000fea0003800000 */
[----:B------:R-:W-:Y:S01]  /*6990*/  BPT.TRAP 0x1 ;  /* 0x000000040000795c */ /* 0x000fe20000300000 */
.L_x_1346:
        /* <DEDUP_REMOVED lines=43> */
.L_x_1371:
[----:B------:R-:W-:Y:S05]  /*6c50*/  @P0 BRA `(.L_x_1348) ;  /* 0x0000000000140947 */ /* 0x000fea0003800000 */
[----:B------:R-:W-:Y:S01]  /*6c60*/  ISETP.NE.AND P1, PT, R6, RZ, PT ;  /* 0x000000ff0600720c */ /* 0x000fe20003f25270 */
[----:B------:R-:W-:-:S04]  /*6c70*/  IMAD.MOV.U32 R2, RZ, RZ, 0x3100 ;  /* 0x00003100ff027424 */ /* 0x000fc800078e00ff */
[----:B------:R3:W-:Y:S08]  /*6c80*/  SYNCS.ARRIVE.TRANS64 RZ, [R16+URZ+0x26818], R2 ;  /* 0x0268180210ff79a7 */ /* 0x0007f0000800003f */
[----:B------:R-:W-:Y:S05]  /*6c90*/  @!P1 BRA `(.L_x_1348) ;  /* 0x0000000000049947 */ /* 0x000fea0003800000 */
[----:B------:R-:W-:Y:S01]  /*6ca0*/  BPT.TRAP 0x1 ;  /* 0x000000040000795c */ /* 0x000fe20000300000 */
.L_x_1348:
        /* <DEDUP_REMOVED lines=43> */
.L_x_1372:
[----:B------:R-:W-:Y:S05]  /*6f60*/  @P0 BRA `(.L_x_1350) ;  /* 0x0000000000140947 */ /* 0x000fea0003800000 */
[----:B------:R-:W-:Y:S01]  /*6f70*/  ISETP.NE.AND P1, PT, R6, RZ, PT ;  /* 0x000000ff0600720c */ /* 0x000fe20003f25270 */
[----:B-123--:R-:W-:-:S04]  /*6f80*/  IMAD.MOV.U32 R21, RZ, RZ, 0x3100 ;  /* 0x00003100ff157424 */ /* 0x00efc800078e00ff */
[----:B------:R4:W-:Y:S08]  /*6f90*/  SYNCS.ARRIVE.TRANS64 RZ, [R16+URZ+0x26838], R21 ;  /* 0x0268381510ff79a7 */ /* 0x0009f0000800003f */
[----:B------:R-:W-:Y:S05]  /*6fa0*/  @!P1 BRA `(.L_x_1350) ;  /* 0x0000000000049947 */ /* 0x000fea0003800000 */
[----:B------:R-:W-:Y:S01]  /*6fb0*/  BPT.TRAP 0x1 ;  /* 0x000000040000795c */ /* 0x000fe20000300000 */
.L_x_1350:
        /* <DEDUP_REMOVED lines=38> */
.L_x_1374:
[----:B------:R-:W-:Y:S05]  /*7220*/  @P0 BRA `(.L_x_1352) ;  /* 0x0000000000140947 */ /* 0x000fea0003800000 */
[----:B------:R-:W-:Y:S01]  /*7230*/  ISETP.NE.AND P1, PT, R6, RZ, PT ;  /* 0x000000ff0600720c */ /* 0x000fe20003f25270 */
[----:B------:R-:W-:-:S04]  /*7240*/  IMAD.MOV.U32 R5, RZ, RZ, 0x3100 ;  /* 0x00003100ff057424 */ /* 0x000fc800078e00ff */
[----:B------:R1:W-:Y:S08]  /*7250*/  SYNCS.ARRIVE.TRANS64 RZ, [R16+URZ+0x26810], R5 ;  /* 0x0268100510ff79a7 */ /* 0x0003f0000800003f */
[----:B------:R-:W-:Y:S05]  /*7260*/  @!P1 BRA `(.L_x_1352) ;  /* 0x0000000000049947 */ /* 0x000fea0003800000 */
[----:B------:R-:W-:Y:S01]  /*7270*/  BPT.TRAP 0x1 ;  /* 0x000000040000795c */ /* 0x000fe20000300000 */
.L_x_1352:
        /* <DEDUP_REMOVED lines=44> */
.L_x_1344:
[----:B------:R-:W3:Y:S02]  /*7540*/  LDL.LU R4, [R1+0x4] ;  /* 0x0000040001047983 */ /* 0x000ee40000300800 */
[----:B---3--:R-:W-:Y:S02]  /*7550*/  ISETP.NE.AND P1, PT, R4, RZ, PT ;  /* 0x000000ff0400720c */ /* 0x008fe40003f25270 */
[----:B------:R1:W5:Y:S11]  /*7560*/  LDL R4, [R1] ;  /* 0x0000000001047983 */ /* 0x0003760000100800 */
[----:B-1----:R-:W-:Y:S05]  /*7570*/  @!P1 BRA `(.L_x_1343) ;  /* 0x0000000400809947 */ /* 0x002fea0003800000 */
[----:B------:R-:W-:-:S04]  /*7580*/  SHF.L.U32 R13, R11, 0x1f, RZ ;  /* 0x0000001f0b0d7819 */ /* 0x000fc800000006ff */
[----:B------:R-:W1:Y:S02]  /*7590*/  SYNCS.PHASECHK.TRANS64.TRYWAIT P1, [R16+URZ+0x26840], R13 ;  /* 0x0268400d100075a7 */ /* 0x000e64000802017f */
[----:B-1----:R-:W-:Y:S05]  /*75a0*/  @!P1 BRA `(.L_x_1354) ;  /* 0x0000000c00d49947 */ /* 0x002fea0003800000 */
.L_x_1375:
[----:B------:R-:W-:Y:S05]  /*75b0*/  @P0 BRA `(.L_x_1355) ;  /* 0x0000000000140947 */ /* 0x000fea0003800000 */
[----:B------:R-:W-:Y:S01]  /*75c0*/  ISETP.NE.AND P1, PT, R6, RZ, PT ;  /* 0x000000ff0600720c */ /* 0x000fe20003f25270 */
[----:B--2---:R-:W-:-:S04]  /*75d0*/  IMAD.MOV.U32 R5, RZ, RZ, 0x3100 ;  /* 0x00003100ff057424 */ /* 0x004fc800078e00ff */
[----:B------:R3:W-:Y:S08]  /*75e0*/  SYNCS.ARRIVE.TRANS64 RZ, [R16+URZ+0x26830], R5 ;  /* 0x0268300510ff79a7 */ /* 0x0007f0000800003f */
[----:B------:R-:W-:Y:S05]  /*75f0*/  @!P1 BRA `(.L_x_1355) ;  /* 0x0000000000049947 */ /* 0x000fea0003800000 */
[----:B------:R-:W-:Y:S01]  /*7600*/  BPT.TRAP 0x1 ;  /* 0x000000040000795c */ /* 0x000fe20000300000 */
.L_x_1355:
        /* <DEDUP_REMOVED lines=40> */
.L_x_1376:
[----:B------:R-:W-:Y:S05]  /*7890*/  @P0 BRA `(.L_x_1357) ;  /* 0x0000000000140947 */ /* 0x000fea0003800000 */
[----:B------:R-:W-:Y:S01]  /*78a0*/  ISETP.NE.AND P0, PT, R6, RZ, PT ;  /* 0x000000ff0600720c */ /* 0x000fe20003f05270 */
[----:B------:R-:W-:-:S04]  /*78b0*/  IMAD.MOV.U32 R5, RZ, RZ, 0x3100 ;  /* 0x00003100ff057424 */ /* 0x000fc800078e00ff */
[----:B------:R3:W-:Y:S08]  /*78c0*/  SYNCS.ARRIVE.TRANS64 RZ, [R16+URZ+0x26818], R5 ;  /* 0x0268180510ff79a7 */ /* 0x0007f0000800003f */
[----:B------:R-:W-:Y:S05]  /*78d0*/  @!P0 BRA `(.L_x_1357) ;  /* 0x0000000000048947 */ /* 0x000fea0003800000 */
[----:B------:R-:W-:Y:S01]  /*78e0*/  BPT.TRAP 0x1 ;  /* 0x000000040000795c */ /* 0x000fe20000300000 */
.L_x_1357:
        /* <DEDUP_REMOVED lines=41> */
.L_x_1343:
[----:B------:R-:W3:Y:S01]  /*7b80*/  S2R R0, SR_TID.X ;  /* 0x0000000000007919 */ /* 0x000ee20000002100 */
[----:B------:R-:W-:Y:S01]  /*7b90*/  IMAD R3, R19, 0x8, R16 ;  /* 0x0000000813037824 */ /* 0x000fe200078e0210 */
[----:B---3--:R-:W-:Y:S02]  /*7ba0*/  LOP3.LUT R2, R0, 0x7f, RZ, 0xc0, !PT ;  /* 0x0000007f00027812 */ /* 0x008fe400078ec0ff */
[----:B------:R-:W-:Y:S02]  /*7bb0*/  SHF.L.U32 R0, R11, 0x1f, RZ ;  /* 0x0000001f0b007819 */ /* 0x000fe400000006ff */
[----:B------:R-:W-:Y:S02]  /*7bc0*/  ISETP.NE.AND P1, PT, R2, RZ, PT ;  /* 0x000000ff0200720c */ /* 0x000fe40003f25270 */
[----:B------:R-:W3:Y:S02]  /*7bd0*/  SYNCS.PHASECHK.TRANS64.TRYWAIT P0, [R3+URZ+0x26840], R0 ;  /* 0x02684000030075a7 */ /* 0x000ee4000800017f */
[----:B---3--:R-:W-:Y:S09]  /*7be0*/  @!P0 BRA `(.L_x_1358) ;  /* 0x00000008006c8947 */ /* 0x008ff20003800000 */
.L_x_1377:
[----:B------:R-:W-:Y:S05]  /*7bf0*/  @P1 BRA `(.L_x_1359) ;  /* 0x0000000000181947 */ /* 0x000fea0003800000 */
[----:B------:R-:W1:Y:S01]  /*7c00*/  S2R R2, SR_TID.X ;  /* 0x0000000000027919 */ /* 0x000e620000002100 */
[----:B---3--:R-:W-:-:S04]  /*7c10*/  IMAD.MOV.U32 R0, RZ, RZ, 0x3100 ;  /* 0x00003100ff007424 */ /* 0x008fc800078e00ff */
[----:B------:R3:W-:Y:S01]  /*7c20*/  SYNCS.ARRIVE.TRANS64 RZ, [R3+URZ+0x26830], R0 ;  /* 0x0268300003ff79a7 */ /* 0x0007e2000800003f */
[----:B-1----:R-:W-:-:S13]  /*7c30*/  LOP3.LUT P0, RZ, R2, 0x1f, RZ, 0xc0, !PT ;  /* 0x0000001f02ff7812 */ /* 0x002fda000780c0ff */
[----:B---3--:R-:W-:Y:S05]  /*7c40*/  @!P0 BRA `(.L_x_1359) ;  /* 0x0000000000048947 */ /* 0x008fea0003800000 */
[----:B------:R-:W-:Y:S01]  /*7c50*/  BPT.TRAP 0x1 ;  /* 0x000000040000795c */ /* 0x000fe20000300000 */
.L_x_1359:
        /* <DEDUP_REMOVED lines=47> */
.L_x_1340:
[----:B------:R-:W-:Y:S05]  /*7f50*/  BSYNC B0 ;  /* 0x0000000000007941 */ /* 0x000fea0003800000 */
.L_x_1338:
[----:B------:R-:W-:-:S03]  /*7f60*/  UMOV UR7, 0xffffffff ;  /* 0xffffffff00077882 */ /* 0x000fc60000000000 */
[----:B------:R-:W-:Y:S05]  /*7f70*/  BRA.DIV UR7, `(.L_x_1360) ;  /* 0x00000006079c7947 */ /* 0x000fea000b800000 */
[----:B------:R-:W-:-:S13]  /*7f80*/  ELECT P6, URZ, PT ;  /* 0x00000000003f782f */ /* 0x000fda00038c0000 */
.L_x_1380:
[----:B------:R-:W-:Y:S05]  /*7f90*/  @!P6 BRA `(.L_x_1289) ;  /* 0x000000000084e947 */ /* 0x000fea0003800000 */
[----:B------:R-:W-:-:S06]  /*7fa0*/  ULOP3.LUT UR7, UR38, 0x2, URZ, 0xfc, !UPT ;  /* 0x0000000226077892 */ /* 0x000fcc000f8efc3f */
[----:B------:R-:W-:-:S05]  /*7fb0*/  IMAD.U32 R2, RZ, RZ, UR7 ;  /* 0x00000007ff027e24 */ /* 0x000fca000f8e00ff */
[----:B------:R-:W-:-:S13]  /*7fc0*/  ISETP.NE.AND P2, PT, R2, 0x3, PT ;  /* 0x000000030200780c */ /* 0x000fda0003f45270 */
[----:B------:R-:W-:Y:S05]  /*7fd0*/  @!P2 BRA `(.L_x_1361) ;  /* 0x000000000004a947 */ /* 0x000fea0003800000 */
[----:B------:R-:W-:Y:S01]  /*7fe0*/  BPT.TRAP 0x1 ;  /* 0x000000040000795c */ /* 0x000fe20000300000 */
.L_x_1361:
        /* <DEDUP_REMOVED lines=15> */
.L_x_1381:
[----:B------:R-:W2:Y:S02]  /*80e0*/  SYNCS.PHASECHK.TRANS64.TRYWAIT P0, [R3+URZ], R2 ;  /* 0x00000002030075a7 */ /* 0x000ea4000800017f */
[----:B--2---:R-:W-:Y:S05]  /*80f0*/  @!P0 BRA `(.L_x_1363) ;  /* 0x0000000400708947 */ /* 0x004fea0003800000 */
.L_x_1382:
[----:B------:R-:W-:Y:S05]  /*8100*/  @!P2 BRA `(.L_x_1364) ;  /* 0x000000000004a947 */ /* 0x000fea0003800000 */
[----:B------:R-:W-:Y:S01]  /*8110*/  BPT.TRAP 0x1 ;  /* 0x000000040000795c */ /* 0x000fe20000300000 */
.L_x_1364:
[----:B--2---:R-:W-:-:S04]  /*8120*/  VIADD R3, R7, 0x26840 ;  /* 0x0002684007037836 */ /* 0x004fc80000000000 */
[----:B------:R-:W-:-:S04]  /*8130*/  IMAD R0, R0, 0x8, R3 ;  /* 0x0000000800007824 */ /* 0x000fc800078e0203 */
[----:B------:R-:W2:Y:S02]  /*8140*/  SYNCS.PHASECHK.TRANS64.TRYWAIT P0, [R0+URZ], R5 ;  /* 0x00000005000075a7 */ /* 0x000ea4000800017f */
[----:B--2---:R-:W-:Y:S05]  /*8150*/  @!P0 BRA `(.L_x_1365) ;  /* 0x00000004006c8947 */ /* 0x004fea0003800000 */
.L_x_1383:
[----:B------:R-:W-:-:S07]  /*8160*/  IMAD R3, R4, 0x8, R3 ;  /* 0x0000000804037824 */ /* 0x000fce00078e0203 */
.L_x_1366:
[----:B---3--:R3:W4:Y:S02]  /*8170*/  SYNCS.PHASECHK.TRANS64.TRYWAIT P0, [R3+URZ], R2 ;  /* 0x00000002030075a7 */ /* 0x008724000800017f */
[----:B----4-:R-:W-:Y:S05]  /*8180*/  @!P0 NANOSLEEP.SYNCS 0x989680 ;  /* 0x009896800000895d */ /* 0x010fea0003900000 */
[----:B------:R-:W4:Y:S02]  /*8190*/  @!P0 SYNCS.PHASECHK.TRANS64 P0, [R3+URZ], R2 ;  /* 0x00000002030085a7 */ /* 0x000f24000800007f */
[----:B----4-:R-:W-:Y:S05]  /*81a0*/  @!P0 BRA `(.L_x_1366) ;  /* 0xfffffffc00f08947 */ /* 0x010fea000383ffff */
.L_x_1289:
[----:B------:R-:W-:Y:S05]  /*81b0*/  BSYNC B6 ;  /* 0x0000000000067941 */ /* 0x000fea0003800000 */
.L_x_1286:
[----:B------:R-:W-:Y:S05]  /*81c0*/  EXIT ;  /* 0x000000000000794d */ /* 0x000fea0003800000 */
.L_x_1296:
[----:B------:R-:W-:Y:S02]  /*81d0*/  IMAD.MOV.U32 R13, RZ, RZ, R16 ;  /* 0x000000ffff0d7224 */ /* 0x000fe400078e0010 */
[----:B------:R-:W-:Y:S02]  /*81e0*/  IMAD.MOV.U32 R12, RZ, RZ, RZ ;  /* 0x000000ffff0c7224 */ /* 0x000fe400078e00ff */
[----:B------:R-:W-:Y:S02]  /*81f0*/  IMAD.MOV.U32 R11, RZ, RZ, 0x1f ;  /* 0x0000001fff0b7424 */ /* 0x000fe400078e00ff */
[----:B------:R-:W-:-:S07]  /*8200*/  IMAD.MOV.U32 R15, RZ, RZ, -0x1 ;  /* 0xffffffffff0f7424 */ /* 0x000fce00078e00ff */
[----:B------:R-:W-:Y:S05]  /*8210*/  WARPSYNC.COLLECTIVE R15, `(.L_x_1367) ;  /* 0x000000000f087348 */ /* 0x000fea0003c00000 */
[----:B------:R1:W2:Y:S02]  /*8220*/  SHFL.IDX P6, R14, R13, R12, R11 ;  /* 0x0000000c0d0e7389 */ /* 0x0002a400000c000b */
[----:B-12---:R-:W-:Y:S01]  /*8230*/  ENDCOLLECTIVE ;  /* 0x000000000000791b */ /* 0x006fe20003800000 */
.L_x_1367:
[----:B------:R-:W-:Y:S05]  /*8240*/  BRA `(.L_x_1368) ;  /* 0xffffff8c007c7947 */ /* 0x000fea000383ffff */
.L_x_1298:
[----:B--2---:R2:W3:Y:S02]  /*8250*/  SYNCS.PHASECHK.TRANS64.TRYWAIT P0, [R18+URZ+0x26800], R5 ;  /* 0x02680005120075a7 */ /* 0x0044e4000800017f */
[----:B---3--:R-:W-:Y:S05]  /*8260*/  @!P0 NANOSLEEP.SYNCS 0x989680 ;  /* 0x009896800000895d */ /* 0x008fea0003900000 */
[----:B------:R-:W3:Y:S02]  /*8270*/  @!P0 SYNCS.PHASECHK.TRANS64 P0, [R18+URZ+0x26800], R5 ;  /* 0x02680005120085a7 */ /* 0x000ee4000800007f */
[----:B---3--:R-:W-:Y:S05]  /*8280*/  @!P0 BRA `(.L_x_1298) ;  /* 0xfffffffc00f08947 */ /* 0x008fea000383ffff */
[----:B------:R-:W-:Y:S05]  /*8290*/  BRA `(.L_x_1297) ;  /* 0xffffff8c00a47947 */ /* 0x000fea000383ffff */
.L_x_1303:
[----:B--2---:R-:W-:-:S04]  /*82a0*/  IMAD.U32 R7, RZ, RZ, UR6 ;  /* 0x00000006ff077e24 */ /* 0x004fc8000f8e00ff */
[----:B------:R2:W3:Y:S03]  /*82b0*/  SYNCS.PHASECHK.TRANS64.TRYWAIT P0, [R7+URZ+0x26810], R16 ;  /* 0x02681010070075a7 */ /* 0x0004e6000800017f */
[----:B---3--:R-:W-:Y:S05]  /*82c0*/  @!P0 NANOSLEEP.SYNCS 0x989680 ;  /* 0x009896800000895d */ /* 0x008fea0003900000 */
[----:B------:R-:W3:Y:S02]  /*82d0*/  @!P0 SYNCS.PHASECHK.TRANS64 P0, [R7+URZ+0x26810], R16 ;  /* 0x02681010070085a7 */ /* 0x000ee4000800007f */
[----:B---3--:R-:W-:Y:S05]  /*82e0*/  @!P0 BRA `(.L_x_1303) ;  /* 0xfffffffc00ec8947 */ /* 0x008fea000383ffff */
[----:B------:R-:W-:Y:S05]  /*82f0*/  BRA `(.L_x_1302) ;  /* 0xffffff9800047947 */ /* 0x000fea000383ffff */
.L_x_1307:
[----:B------:R-:W-:-:S04]  /*8300*/  IMAD.U32 R121, RZ, RZ, UR6 ;  /* 0x00000006ff797e24 */ /* 0x000fc8000f8e00ff */
[----:B------:R1:W1:Y:S03]  /*8310*/  SYNCS.PHASECHK.TRANS64.TRYWAIT P0, [R121+URZ+0x26830], R16 ;  /* 0x02683010790075a7 */ /* 0x000266000800017f */
[----:B-1----:R-:W-:Y:S05]  /*8320*/  @!P0 NANOSLEEP.SYNCS 0x989680 ;  /* 0x009896800000895d */ /* 0x002fea0003900000 */
[----:B------:R-:W1:Y:S02]  /*8330*/  @!P0 SYNCS.PHASECHK.TRANS64 P0, [R121+URZ+0x26830], R16 ;  /* 0x02683010790085a7 */ /* 0x000e64000800007f */
[----:B-1----:R-:W-:Y:S05]  /*8340*/  @!P0 BRA `(.L_x_1307) ;  /* 0xfffffffc00ec8947 */ /* 0x002fea000383ffff */
[----:B------:R-:W-:Y:S05]  /*8350*/  BRA `(.L_x_1306) ;  /* 0xffffff9c000c7947 */ /* 0x000fea000383ffff */
.L_x_1341:
[----:B-1----:R1:W2:Y:S02]  /*8360*/  SYNCS.PHASECHK.TRANS64.TRYWAIT P0, [R16+URZ+0x26820], R3 ;  /* 0x02682003100075a7 */ /* 0x0022a4000800017f */
[----:B--2---:R-:W-:Y:S05]  /*8370*/  @!P0 NANOSLEEP.SYNCS 0x989680 ;  /* 0x009896800000895d */ /* 0x004fea0003900000 */
[----:B------:R-:W2:Y:S02]  /*8380*/  @!P0 SYNCS.PHASECHK.TRANS64 P0, [R16+URZ+0x26820], R3 ;  /* 0x02682003100085a7 */ /* 0x000ea4000800007f */
[----:B--2---:R-:W-:Y:S05]  /*8390*/  @!P0 BRA `(.L_x_1341) ;  /* 0xfffffffc00f08947 */ /* 0x004fea000383ffff */
[----:B------:R-:W-:Y:S05]  /*83a0*/  BRA `(.L_x_1369) ;  /* 0xffffffdc00207947 */ /* 0x000fea000383ffff */
.L_x_1345:
[----:B-1----:R1:W3:Y:S02]  /*83b0*/  SYNCS.PHASECHK.TRANS64.TRYWAIT P1, [R16+URZ+0x26840], R21 ;  /* 0x02684015100075a7 */ /* 0x0022e4000802017f */
[----:B---3--:R-:W-:Y:S05]  /*83c0*/  @!P1 NANOSLEEP.SYNCS 0x989680 ;  /* 0x009896800000995d */ /* 0x008fea0003900000 */
[----:B------:R-:W3:Y:S02]  /*83d0*/  @!P1 SYNCS.PHASECHK.TRANS64 P1, [R16+URZ+0x26840], R21 ;  /* 0x02684015100095a7 */ /* 0x000ee4000802007f */
[----:B---3--:R-:W-:Y:S05]  /*83e0*/  @!P1 BRA `(.L_x_1345) ;  /* 0xfffffffc00f09947 */ /* 0x008fea000383ffff */
[----:B------:R-:W-:Y:S05]  /*83f0*/  BRA `(.L_x_1370) ;  /* 0xffffffe400507947 */ /* 0x000fea000383ffff */
.L_x_1347:
[----:B--2---:R2:W3:Y:S02]  /*8400*/  SYNCS.PHASECHK.TRANS64.TRYWAIT P1, [R16+URZ+0x26828], R21 ;  /* 0x02682815100075a7 */ /* 0x0044e4000802017f */
[----:B---3--:R-:W-:Y:S05]  /*8410*/  @!P1 NANOSLEEP.SYNCS 0x989680 ;  /* 0x009896800000995d */ /* 0x008fea0003900000 */
[----:B------:R-:W3:Y:S02]  /*8420*/  @!P1 SYNCS.PHASECHK.TRANS64 P1, [R16+URZ+0x26828], R21 ;  /* 0x02682815100095a7 */ /* 0x000ee4000802007f */
[----:B---3--:R-:W-:Y:S05]  /*8430*/  @!P1 BRA `(.L_x_1347) ;  /* 0xfffffffc00f09947 */ /* 0x008fea000383ffff */
[----:B------:R-:W-:Y:S05]  /*8440*/  BRA `(.L_x_1371) ;  /* 0xffffffe800007947 */ /* 0x000fea000383ffff */
.L_x_1349:
[----:B---3--:R3:W4:Y:S02]  /*8450*/  SYNCS.PHASECHK.TRANS64.TRYWAIT P1, [R16+URZ+0x26848], R21 ;  /* 0x02684815100075a7 */ /* 0x008724000802017f */
[----:B----4-:R-:W-:Y:S05]  /*8460*/  @!P1 NANOSLEEP.SYNCS 0x989680 ;  /* 0x009896800000995d */ /* 0x010fea0003900000 */
[----:B------:R-:W4:Y:S02]  /*8470*/  @!P1 SYNCS.PHASECHK.TRANS64 P1, [R16+URZ+0x26848], R21 ;  /* 0x02684815100095a7 */ /* 0x000f24000802007f */
[----:B----4-:R-:W-:Y:S05]  /*8480*/  @!P1 BRA `(.L_x_1349) ;  /* 0xfffffffc00f09947 */ /* 0x010fea000383ffff */
[----:B------:R-:W-:Y:S05]  /*8490*/  BRA `(.L_x_1372) ;  /* 0xffffffe800b07947 */ /* 0x000fea000383ffff */
.L_x_1351:
[----:B------:R-:W-:-:S07]  /*84a0*/  SHF.L.U32 R5, R11, 0x1f, RZ ;  /* 0x0000001f0b057819 */ /* 0x000fce00000006ff */
.L_x_1373:
[----:B------:R1:W1:Y:S02]  /*84b0*/  SYNCS.PHASECHK.TRANS64.TRYWAIT P1, [R16+URZ+0x26820], R5 ;  /* 0x02682005100075a7 */ /* 0x000264000802017f */
[----:B-1----:R-:W-:Y:S05]  /*84c0*/  @!P1 NANOSLEEP.SYNCS 0x989680 ;  /* 0x009896800000995d */ /* 0x002fea0003900000 */
[----:B------:R-:W1:Y:S02]  /*84d0*/  @!P1 SYNCS.PHASECHK.TRANS64 P1, [R16+URZ+0x26820], R5 ;  /* 0x02682005100095a7 */ /* 0x000e64000802007f */
[----:B-1----:R-:W-:Y:S05]  /*84e0*/  @!P1 BRA `(.L_x_1373) ;  /* 0xfffffffc00f09947 */ /* 0x002fea000383ffff */
[----:B------:R-:W-:Y:S05]  /*84f0*/  BRA `(.L_x_1374) ;  /* 0xffffffec00487947 */ /* 0x000fea000383ffff */
.L_x_1354:
[----:B-1----:R1:W3:Y:S02]  /*8500*/  SYNCS.PHASECHK.TRANS64.TRYWAIT P1, [R16+URZ+0x26840], R13 ;  /* 0x0268400d100075a7 */ /* 0x0022e4000802017f */
[----:B---3--:R-:W-:Y:S05]  /*8510*/  @!P1 NANOSLEEP.SYNCS 0x989680 ;  /* 0x009896800000995d */ /* 0x008fea0003900000 */
[----:B------:R-:W3:Y:S02]  /*8520*/  @!P1 SYNCS.PHASECHK.TRANS64 P1, [R16+URZ+0x26840], R13 ;  /* 0x0268400d100095a7 */ /* 0x000ee4000802007f */
[----:B---3--:R-:W-:Y:S05]  /*8530*/  @!P1 BRA `(.L_x_1354) ;  /* 0xfffffffc00f09947 */ /* 0x008fea000383ffff */
[----:B------:R-:W-:Y:S05]  /*8540*/  BRA `(.L_x_1375) ;  /* 0xfffffff000187947 */ /* 0x000fea000383ffff */
.L_x_1356:
[----:B--2---:R2:W3:Y:S02]  /*8550*/  SYNCS.PHASECHK.TRANS64.TRYWAIT P1, [R16+URZ+0x26828], R13 ;  /* 0x0268280d100075a7 */ /* 0x0044e4000802017f */
[----:B---3--:R-:W-:Y:S05]  /*8560*/  @!P1 NANOSLEEP.SYNCS 0x989680 ;  /* 0x009896800000995d */ /* 0x008fea0003900000 */
[----:B------:R-:W3:Y:S02]  /*8570*/  @!P1 SYNCS.PHASECHK.TRANS64 P1, [R16+URZ+0x26828], R13 ;  /* 0x0268280d100095a7 */ /* 0x000ee4000802007f */
[----:B---3--:R-:W-:Y:S05]  /*8580*/  @!P1 BRA `(.L_x_1356) ;  /* 0xfffffffc00f09947 */ /* 0x008fea000383ffff */
[----:B------:R-:W-:Y:S05]  /*8590*/  BRA `(.L_x_1376) ;  /* 0xfffffff000bc7947 */ /* 0x000fea000383ffff */
.L_x_1358:
[----:B---3--:R3:W1:Y:S02]  /*85a0*/  SYNCS.PHASECHK.TRANS64.TRYWAIT P0, [R3+URZ+0x26840], R0 ;  /* 0x02684000030075a7 */ /* 0x008664000800017f */
[----:B-1----:R-:W-:Y:S05]  /*85b0*/  @!P0 NANOSLEEP.SYNCS 0x989680 ;  /* 0x009896800000895d */ /* 0x002fea0003900000 */
[----:B------:R-:W1:Y:S02]  /*85c0*/  @!P0 SYNCS.PHASECHK.TRANS64 P0, [R3+URZ+0x26840], R0 ;  /* 0x02684000030085a7 */ /* 0x000e64000800007f */
[----:B-1----:R-:W-:Y:S05]  /*85d0*/  @!P0 BRA `(.L_x_1358) ;  /* 0xfffffffc00f08947 */ /* 0x002fea000383ffff */
[----:B------:R-:W-:Y:S05]  /*85e0*/  BRA `(.L_x_1377) ;  /* 0xfffffff400807947 */ /* 0x000fea000383ffff */
.L_x_1360:
[----:B------:R-:W-:Y:S01]  /*85f0*/  BSSY B0, `(.L_x_1378) ;  /* 0x0000006000007945 */ /* 0x000fe20003800000 */
[----:B------:R-:W-:-:S07]  /*8600*/  IMAD.MOV.U32 R15, RZ, RZ, -0x1 ;  /* 0xffffffffff0f7424 */ /* 0x000fce00078e00ff */
[----:B------:R-:W-:Y:S05]  /*8610*/  WARPSYNC.COLLECTIVE R15, `(.L_x_1379) ;  /* 0x000000000f0c7348 */ /* 0x000fea0003c00000 */
[----:B------:R-:W-:Y:S02]  /*8620*/  ELECT P6, UR62, PT ;  /* 0x00000000003e782f */ /* 0x000fe400038c0000 */
[----:B------:R-:W-:Y:S01]  /*8630*/  MOV R14, UR62 ;  /* 0x0000003e000e7c02 */ /* 0x000fe20008000f00 */
[----:B------:R-:W-:Y:S10]  /*8640*/  ENDCOLLECTIVE ;  /* 0x000000000000791b */ /* 0x000ff40003800000 */
.L_x_1379:
[----:B------:R-:W-:Y:S05]  /*8650*/  BSYNC B0 ;  /* 0x0000000000007941 */ /* 0x000fea0003800000 */
.L_x_1378:
[----:B------:R-:W-:Y:S05]  /*8660*/  BRA `(.L_x_1380) ;  /* 0xfffffff800487947 */ /* 0x000fea000383ffff */
.L_x_1362:
[----:B-1----:R1:W2:Y:S02]  /*8670*/  SYNCS.PHASECHK.TRANS64.TRYWAIT P0, [R6+URZ], R5 ;  /* 0x00000005060075a7 */ /* 0x0022a4000800017f */
[----:B--2---:R-:W-:Y:S05]  /*8680*/  @!P0 NANOSLEEP.SYNCS 0x989680 ;  /* 0x009896800000895d */ /* 0x004fea0003900000 */
[----:B------:R-:W2:Y:S02]  /*8690*/  @!P0 SYNCS.PHASECHK.TRANS64 P0, [R6+URZ], R5 ;  /* 0x00000005060085a7 */ /* 0x000ea4000800007f */
[----:B--2---:R-:W-:Y:S05]  /*86a0*/  @!P0 BRA `(.L_x_1362) ;  /* 0xfffffffc00f08947 */ /* 0x004fea000383ffff */
[----:B------:R-:W-:Y:S05]  /*86b0*/  BRA `(.L_x_1381) ;  /* 0xfffffff800887947 */ /* 0x000fea000383ffff */
.L_x_1363:
[----:B--2---:R2:W3:Y:S02]  /*86c0*/  SYNCS.PHASECHK.TRANS64.TRYWAIT P0, [R3+URZ], R2 ;  /* 0x00000002030075a7 */ /* 0x0044e4000800017f */
[----:B---3--:R-:W-:Y:S05]  /*86d0*/  @!P0 NANOSLEEP.SYNCS 0x989680 ;  /* 0x009896800000895d */ /* 0x008fea0003900000 */
[----:B------:R-:W3:Y:S02]  /*86e0*/  @!P0 SYNCS.PHASECHK.TRANS64 P0, [R3+URZ], R2 ;  /* 0x00000002030085a7 */ /* 0x000ee4000800007f */
[----:B---3--:R-:W-:Y:S05]  /*86f0*/  @!P0 BRA `(.L_x_1363) ;  /* 0xfffffffc00f08947 */ /* 0x008fea000383ffff */
[----:B------:R-:W-:Y:S05]  /*8700*/  BRA `(.L_x_1382) ;  /* 0xfffffff8007c7947 */ /* 0x000fea000383ffff */
.L_x_1365:
[----:B--2---:R2:W3:Y:S02]  /*8710*/  SYNCS.PHASECHK.TRANS64.TRYWAIT P0, [R0+URZ], R5 ;  /* 0x00000005000075a7 */ /* 0x0044e4000800017f */
[----:B---3--:R-:W-:Y:S05]  /*8720*/  @!P0 NANOSLEEP.SYNCS 0x989680 ;  /* 0x009896800000895d */ /* 0x008fea0003900000 */
[----:B------:R-:W3:Y:S02]  /*8730*/  @!P0 SYNCS.PHASECHK.TRANS64 P0, [R0+URZ], R5 ;  /* 0x00000005000085a7 */ /* 0x000ee4000800007f */
[----:B---3--:R-:W-:Y:S05]  /*8740*/  @!P0 BRA `(.L_x_1365) ;  /* 0xfffffffc00f08947 */ /* 0x008fea000383ffff */
[----:B------:R-:W-:Y:S05]  /*8750*/  BRA `(.L_x_1383) ;  /* 0xfffffff800807947 */ /* 0x000fea000383ffff */
.L_x_1384:
        /* <DEDUP_REMOVED lines=10> */
.L_x_3305:


//--------------------- .text._ZN7cutlass13device_kernelIN5flash11enable_sm90INS1_16FlashAttnBwdSm90INS1_25CollectiveMainloopBwdSm90ILi2ELi2ELi2EN4cute5tupleIJNS5_1CILi1EEES8_S8_EEENS6_IJNS7_ILi64EEENS7_ILi128EEENS7_ILi96EEEEEENS_6half_tEfNS_4arch4Sm90ELb0ELb1ELb0ELb0ELb1ELb1ELb0ELb0ELi2ELi1ELi2ELi1ELb1EEENS1_24CollectiveEpilogueBwdGQAISD_fSG_Li256ELb0ELb1EEENS1_19SingleTileSchedulerILb0ELb0ELb0ELi128EEEEEEEEEvNT_6ParamsE --------------------------
	.section	.text._ZN7cutlass13device_kernelIN5flash11enable_sm90INS1_16FlashAttnBwdSm90INS1_25CollectiveMainloopBwdSm90ILi2ELi2ELi2EN4cute5tupleIJNS5_1CILi1EEES8_S8_EEENS6_IJNS7_ILi64EEENS7_ILi128EEENS7_ILi96EEEEEENS_6half_tEfNS_4arch4Sm90ELb0ELb1ELb0ELb0ELb1ELb1ELb0ELb0ELi2ELi1ELi2ELi1ELb1EEENS1_24CollectiveEpilogueBwdGQAISD_fSG_Li256ELb0ELb1EEENS1_19SingleTileSchedulerILb0ELb0ELb0ELi128EEEEEEEEEvNT_6ParamsE,"ax",@progbits
	.align	128
.text._ZN7cutlass13device_kernelIN5flash11enable_sm90INS1_16FlashAttnBwdSm90INS1_25CollectiveMainloopBwdSm90ILi2ELi2ELi2EN4cute5tupleIJNS5_1CILi1EEES8_S8_EEENS6_IJNS7_ILi64EEENS7_ILi128EEENS7_ILi96EEEEEENS_6half_tEfNS_4arch4Sm90ELb0ELb1ELb0ELb0ELb1ELb1ELb0ELb0ELi2ELi1ELi2ELi1ELb1EEENS1_24CollectiveEpilogueBwdGQAISD_fSG_Li256ELb0ELb1EEENS1_19SingleTileSchedulerILb0ELb0ELb0ELi128EEEEEEEEEvNT_6ParamsE:
        .type           _ZN7cutlass13device_kernelIN5flash11enable_sm90INS1_16FlashAttnBwdSm90INS1_25CollectiveMainloopBwdSm90ILi2ELi2ELi2EN4cute5tupleIJNS5_1CILi1EEES8_S8_EEENS6_IJNS7_ILi64EEENS7_ILi128EEENS7_ILi96EEEEEENS_6half_tEfNS_4arch4Sm90ELb0ELb1ELb0ELb0ELb1ELb1ELb0ELb0ELi2ELi1ELi2ELi1ELb1EEENS1_24CollectiveEpilogueBwdGQAISD_fSG_Li256ELb0ELb1EEENS1_19SingleTileSchedulerILb0ELb0ELb0ELi128EEEEEEEEEvNT_6ParamsE,@function
        .size           _ZN7cutlass13device_kernelIN5flash11enable_sm90INS1_16FlashAttnBwdSm90INS1_25CollectiveMainloopBwdSm90ILi2ELi2ELi2EN4cute5tupleIJNS5_1CILi1EEES8_S8_EEENS6_IJNS7_ILi64EEENS7_ILi128EEENS7_ILi96EEEEEENS_6half_tEfNS_4arch4Sm90ELb0ELb1ELb0ELb0ELb1ELb1ELb0ELb0ELi2ELi1ELi2ELi1ELb1EEENS1_24CollectiveEpilogueBwdGQAISD_fSG_Li256ELb0ELb1EEENS1_19SingleTileSchedulerILb0ELb0ELb0ELi128EEEEEEEEEvNT_6ParamsE,(.L_x_3306 - _ZN7cutlass13device_kernelIN5flash11enable_sm90INS1_16FlashAttnBwdSm90INS1_25CollectiveMainloopBwdSm90ILi2ELi2ELi2EN4cute5tupleIJNS5_1CILi1EEES8_S8_EEENS6_IJNS7_ILi64EEENS7_ILi128EEENS7_ILi96EEEEEENS_6half_tEfNS_4arch4Sm90ELb0ELb1ELb0ELb0ELb1ELb1ELb0ELb0ELi2ELi1ELi2ELi1ELb1EEENS1_24CollectiveEpilogueBwdGQAISD_fSG_Li256ELb0ELb1EEENS1_19SingleTileSchedulerILb0ELb0ELb0ELi128EEEEEEEEEvNT_6ParamsE)
        .other          _ZN7cutlass13device_kernelIN5flash11enable_sm90INS1_16FlashAttnBwdSm90INS1_25CollectiveMainloopBwdSm90ILi2ELi2ELi2EN4cute5tupleIJNS5_1CILi1EEES8_S8_EEENS6_IJNS7_ILi64EEENS7_ILi128EEENS7_ILi96EEEEEENS_6half_tEfNS_4arch4Sm90ELb0ELb1ELb0ELb0ELb1ELb1ELb0ELb0ELi2ELi1ELi2ELi1ELb1EEENS1_24CollectiveEpilogueBwdGQAISD_fSG_Li256ELb0ELb1EEENS1_19SingleTileSchedulerILb0ELb0ELb0ELi128EEEEEEEEEvNT_6ParamsE,@"STO_CUDA_ENTRY STV_DEFAULT"
_ZN7cutlass13device_kernelIN5flash11enable_sm90INS1_16FlashAttnBwdSm90INS1_25CollectiveMainloopBwdSm90ILi2ELi2ELi2EN4cute5tupleIJNS5_1CILi1EEES8_S8_EEENS6_IJNS7_ILi64EEENS7_ILi128EEENS7_ILi96EEEEEENS_6half_tEfNS_4arch4Sm90ELb0ELb1ELb0ELb0ELb1ELb1ELb0ELb0ELi2ELi1ELi2ELi1ELb1EEENS1_24CollectiveEpilogueBwdGQAISD_fSG_Li256ELb0ELb1EEENS1_19SingleTileSchedulerILb0ELb0ELb0ELi128EEEEEEEEEvNT_6ParamsE:
        /* <DEDUP_REMOVED lines=24> */
.L_x_1386:
[----:B------:R-:W-:Y:S05]  /*0180*/  BSYNC B0 ;  /* 0x0000000000007941 */ /* 0x000fea0003800000 */
.L_x_1385:
        /* <DEDUP_REMOVED lines=37> */
.L_x_1387:
        /* <DEDUP_REMOVED lines=22> */
.L_x_1388:
[----:B------:R-:W-:Y:S01]  /*0540*/  PLOP3.LUT P0, PT, PT, PT, UP0, 0x80, 0x0 ;  /* 0x000000000000781c */ /* 0x000fe20003f0f008 */
[----:B------:R-:W-:Y:S01]  /*0550*/  NOP ;  /* 0x0000000000007918 */ /* 0x000fe20000000000 */
[----:B------:R-:W-:Y:S01]  /*0560*/  ULDC.64 UR46, c[0x0][0x208] ;  /* 0x00008200002e7ab9 */ /* 0x000fe20000000a00 */
[----:B------:R-:W-:Y:S01]  /*0570*/  BSSY B6, `(.L_x_1389) ;  /* 0x0000904000067945 */ /* 0x000fe20003800000 */
[----:B-12-4-:R-:W-:Y:S09]  /*0580*/  BAR.SYNC.DEFER_BLOCKING 0x0 ;  /* 0x0000000000007b1d */ /* 0x016ff20000010000 */
[----:B------:R-:W-:Y:S05]  /*0590*/  @!P0 BRA `(.L_x_1390) ;  /* 0x0000004c00788947 */ /* 0x000fea0003800000 */
.L_x_1391:
        /* <DEDUP_REMOVED lines=85> */
.L_x_1393:
        /* <DEDUP_REMOVED lines=28> */
.L_x_1396:
        /* <DEDUP_REMOVED lines=15> */
.L_x_1395:
        /* <DEDUP_REMOVED lines=22> */
.L_x_1398:
        /* <DEDUP_REMOVED lines=15> */
.L_x_1397:
[----:B------:R-:W-:Y:S01]  /*0ff0*/  SHF.R.S32.HI R25, RZ, 0x1f, R22 ;  /* 0x0000001fff197819 */ /* 0x000fe20000011416 */
[----:B------:R-:W-:-:S03]  /*1000*/  UMOV UR4, 0xffffffff ;  /* 0xffffffff00047882 */ /* 0x000fc60000000000 */
[----:B------:R-:W-:-:S04]  /*1010*/  LEA.HI R0, R25, R22, RZ, 0x7 ;  /* 0x0000001619007211 */ /* 0x000fc800078f38ff */
[----:B------:R-:W-:Y:S01]  /*1020*/  SHF.R.S32.HI R16, RZ, 0x7, R0 ;  /* 0x00000007ff107819 */ /* 0x000fe20000011400 */
[----:B------:R-:W-:Y:S06]  /*1030*/  BRA.DIV UR4, `(.L_x_1399) ;  /* 0x0000008604647947 */ /* 0x000fec000b800000 */
[----:B------:R1:W2:Y:S02]  /*1040*/  SHFL.IDX PT, R14, R16, RZ, 0x1f ;  /* 0x00001fff100e7589 */ /* 0x0002a400000e0000 */
.L_x_1512:
        /* <DEDUP_REMOVED lines=15> */
.L_x_1400:
        /* <DEDUP_REMOVED lines=19> */
.L_x_1402:
        /* <DEDUP_REMOVED lines=125> */
.L_x_1413:
[----:B------:R-:W-:-:S06]  /*1a40*/  UISETP.NE.AND UP0, UPT, UR16, 0x3, UPT ;  /* 0x000000031000788c */ /* 0x000fcc000bf05270 */
[----:B------:R-:W-:-:S13]  /*1a50*/  PLOP3.LUT P6, PT, PT, PT, UP0, 0x80, 0x0 ;  /* 0x000000000000781c */ /* 0x000fda0003fcf008 */
[----:B-1----:R-:W-:Y:S05]  /*1a60*/  @!P6 BRA `(.L_x_1403) ;  /* 0x000000000004e947 */ /* 0x002fea0003800000 */
[----:B------:R-:W-:Y:S01]  /*1a70*/  BPT.TRAP 0x1 ;  /* 0x000000040000795c */ /* 0x000fe20000300000 */
.L_x_1403:
[----:B------:R-:W-:Y:S01]  /*1a80*/  R2UR UR6, R18 ;  /* 0x00000000120672ca */ /* 0x000fe200000e0000 */
[----:B------:R-:W-:-:S05]  /*1a90*/  IMAD.U32 R16, RZ, RZ, UR4 ;  /* 0x00000004ff107e24 */ /* 0x000fca000f8e00ff */
[----:B------:R-:W-:-:S07]  /*1aa0*/  SHF.L.U32 R16, R16, 0x1f, RZ ;  /* 0x0000001f10107819 */ /* 0x000fce00000006ff */
[----:B------:R-:W-:-:S09]  /*1ab0*/  ULEA UR6, UR5, UR6, 0x3 ;  /* 0x0000000605067291 */ /* 0x000fd2000f8e183f */
[----:B------:R1:W2:Y:S01]  /*1ac0*/  SYNCS.PHASECHK.TRANS64.TRYWAIT P0, [UR6+0x26810], R16 ;  /* 0x02681010ff0075a7 */ /* 0x0002a20008000146 */
[----:B------:R-:W-:Y:S05]  /*1ad0*/  @!P6 BRA `(.L_x_1404) ;  /* 0x000000000004e947 */ /* 0x000fea0003800000 */
[----:B------:R-:W-:Y:S01]  /*1ae0*/  BPT.TRAP 0x1 ;  /* 0x000000040000795c */ /* 0x000fe20000300000 */
.L_x_1404:
[----:B--2---:R-:W-:Y:S05]  /*1af0*/  @P0 BRA `(.L_x_1405) ;  /* 0x0000000000080947 */ /* 0x004fea0003800000 */
[----:B------:R-:W2:Y:S02]  /*1b00*/  SYNCS.PHASECHK.TRANS64.TRYWAIT P0, [UR6+0x26810], R16 ;  /* 0x02681010ff0075a7 */ /* 0x000ea40008000146 */
[----:B--2---:R-:W-:Y:S05]  /*1b10*/  @!P0 BRA `(.L_x_1406) ;  /* 0x0000007800e08947 */ /* 0x004fea0003800000 */
.L_x_1405:
        /* <DEDUP_REMOVED lines=66> */
.L_x_1407:
[----:B------:R1:W1:Y:S01]  /*1f40*/  SYNCS.PHASECHK.TRANS64.TRYWAIT P0, [UR6+0x26830], R16 ;  /* 0x02683010ff0075a7 */ /* 0x0002620008000146 */
[----:B------:R-:W-:Y:S05]  /*1f50*/  @!P6 BRA `(.L_x_1408) ;  /* 0x000000000004e947 */ /* 0x000fea0003800000 */
[----:B------:R-:W-:Y:S01]  /*1f60*/  BPT.TRAP 0x1 ;  /* 0x000000040000795c */ /* 0x000fe20000300000 */
.L_x_1408:
[----:B-1----:R-:W-:Y:S05]  /*1f70*/  @P0 BRA `(.L_x_1409) ;  /* 0x0000000000080947 */ /* 0x002fea0003800000 */
[----:B------:R-:W1:Y:S02]  /*1f80*/  SYNCS.PHASECHK.TRANS64.TRYWAIT P0, [UR6+0x26830], R16 ;  /* 0x02683010ff0075a7 */ /* 0x000e640008000146 */
[----:B-1----:R-:W-:Y:S05]  /*1f90*/  @!P0 BRA `(.L_x_1410) ;  /* 0x0000007400d88947 */ /* 0x002fea0003800000 */
.L_x_1409:
        /* <DEDUP_REMOVED lines=140> */
[----:B------:R-:W-:Y:S01]  /*2860*/  FSEL R155, R170, -INF , !P1 ;  /* 0xff800000aa9b7808 */ /* 0x000fe20004800000 */
[----:B------:R-:W-:Y:S01]  /*2870*/  FFMA.FTZ R211, R14, UR18, -R15 ;  /* 0x000000120ed37c23 */ /* 0x000fe2000801080f */
[----:B------:R-:W-:Y:S01]  /*2880*/  ISETP.GE.AND P5, PT, R156, 0x28, PT ;  /* 0x000000289c00780c */ /* 0x000fe20003fa6270 */
[----:B------:R-:W-:Y:S01]  /*2890*/  FFMA.FTZ R158, R154, UR18, -R9 ;  /* 0x000000129a9e7c23 */ /* 0x000fe20008010809 */
[----:B------:R-:W-:Y:S01]  /*28a0*/  ISETP.GE.AND P3, PT, R156, 0x29, PT ;  /* 0x000000299c00780c */ /* 0x000fe20003f66270 */
[----:B------:R-:W-:Y:S01]  /*28b0*/  FFMA.FTZ R167, R155, UR18, -R8 ;  /* 0x000000129ba77c23 */ /* 0x000fe20008010808 */
[C---:B------:R-:W-:Y:S01]  /*28c0*/  ISETP.GT.OR P5, PT, R214.reuse, 0x28, !P5 ;  /* 0x00000028d600780c */ /* 0x040fe20006fa4670 */
[----:B------:R-:W-:Y:S01]  /*28d0*/  MUFU.EX2 R166, R166 ;  /* 0x000000a600a67308 */ /* 0x000fe20000000800 */
[----:B------:R-:W-:-:S02]  /*28e0*/  ISETP.GT.OR P3, PT, R214, 0x29, !P3 ;  /* 0x00000029d600780c */ /* 0x000fc40005f64670 */
[C---:B------:R-:W-:Y:S02]  /*28f0*/  ISETP.GE.AND P2, PT, R217.reuse, 0x30, PT ;  /* 0x00000030d900780c */ /* 0x040fe40003f46270 */
[----:B------:R-:W-:Y:S02]  /*2900*/  ISETP.GE.AND P4, PT, R217, 0x31, PT ;  /* 0x00000031d900780c */ /* 0x000fe40003f86270 */
[----:B----4-:R-:W-:Y:S01]  /*2910*/  FSEL R157, R174, -INF , !P5 ;  /* 0xff800000ae9d7808 */ /* 0x010fe20006800000 */
[----:B------:R-:W-:Y:S01]  /*2920*/  MUFU.EX2 R211, R211 ;  /* 0x000000d300d37308 */ /* 0x000fe20000000800 */
[----:B------:R-:W-:Y:S02]  /*2930*/  FSEL R170, R175, -INF , !P3 ;  /* 0xff800000afaa7808 */ /* 0x000fe40005800000 */
[----:B------:R-:W-:Y:S01]  /*2940*/  ISETP.GT.OR P2, PT, R216, 0x30, !P2 ;  /* 0x00000030d800780c */ /* 0x000fe20005744670 */
[----:B------:R-:W-:Y:S01]  /*2950*/  FFMA.FTZ R175, R157, UR18, -R6 ;  /* 0x000000129daf7c23 */ /* 0x000fe20008010806 */
[----:B------:R-:W-:-:S02]  /*2960*/  WARPGROUP.DEPBAR.LE gsb0, 0x0 ;  /* 0x00008000000079c5 */ /* 0x000fc40000010000 */
[----:B------:R-:W-:Y:S01]  /*2970*/  WARPGROUP.ARRIVE ;  /* 0x00000000000079c5 */ /* 0x000fe20000000000 */
[----:B------:R-:W-:Y:S01]  /*2980*/  ISETP.GT.OR P4, PT, R216, 0x31, !P4 ;  /* 0x00000031d800780c */ /* 0x000fe20006784670 */
        /* <DEDUP_REMOVED lines=12> */
[C---:B------:R-:W-:Y:S01]  /*2a50*/  ISETP.GE.AND P5, PT, R156.reuse, 0x38, PT ;  /* 0x000000389c00780c */ /* 0x040fe20003fa6270 */
[----:B------:R-:W5:Y:S01]  /*2a60*/  MUFU.EX2 R175, R175 ;  /* 0x000000af00af7308 */ /* 0x000f620000000800 */
[----:B------:R-:W-:-:S02]  /*2a70*/  ISETP.GE.AND P3, PT, R156, 0x39, PT ;  /* 0x000000399c00780c */ /* 0x000fc40003f66270 */
[C---:B------:R-:W-:Y:S02]  /*2a80*/  ISETP.GE.AND P1, PT, R217.reuse, 0x38, PT ;  /* 0x00000038d900780c */ /* 0x040fe40003f26270 */
[----:B------:R-:W-:Y:S02]  /*2a90*/  ISETP.GE.AND P0, PT, R217, 0x39, PT ;  /* 0x00000039d900780c */ /* 0x000fe40003f06270 */
[----:B------:R-:W-:Y:S01]  /*2aa0*/  ISETP.GT.OR P4, PT, R214, 0x31, !P4 ;  /* 0x00000031d600780c */ /* 0x000fe20006784670 */
[----:B------:R-:W-:Y:S01]  /*2ab0*/  MUFU.EX2 R169, R169 ;  /* 0x000000a900a97308 */ /* 0x000fe20000000800 */
[C---:B------:R-:W-:Y:S02]  /*2ac0*/  ISETP.GT.OR P1, PT, R216.reuse, 0x38, !P1 ;  /* 0x00000038d800780c */ /* 0x040fe40004f24670 */
[----:B------:R-:W-:Y:S02]  /*2ad0*/  ISETP.GT.OR P0, PT, R216, 0x39, !P0 ;  /* 0x00000039d800780c */ /* 0x000fe40004704670 */
[----:B------:R-:W-:-:S02]  /*2ae0*/  ISETP.GT.OR P2, PT, R214, 0x30, !P2 ;  /* 0x00000030d600780c */ /* 0x000fc40005744670 */
[C---:B------:R-:W-:Y:S01]  /*2af0*/  ISETP.GT.OR P5, PT, R214.reuse, 0x38, !P5 ;  /* 0x00000038d600780c */ /* 0x040fe20006fa4670 */
[----:B------:R-:W-:Y:S01]  /*2b00*/  MUFU.EX2 R168, R168 ;  /* 0x000000a800a87308 */ /* 0x000fe20000000800 */
[----:B------:R-:W-:Y:S02]  /*2b10*/  ISETP.GT.OR P3, PT, R214, 0x39, !P3 ;  /* 0x00000039d600780c */ /* 0x000fe40005f64670 */
        /* <DEDUP_REMOVED lines=56> */
[----:B-----5:R-:W-:Y:S01]  /*2ea0*/  FADD.FTZ R126, R131, -R155 ;  /* 0x8000009b837e7221 */ /* 0x020fe20000010000 */
[----:B------:R-:W-:Y:S01]  /*2eb0*/  FMUL.FTZ R121, R22, R121 ;  /* 0x0000007916797220 */ /* 0x000fe20000410000 */
[----:B------:R-:W-:Y:S01]  /*2ec0*/  FMUL.FTZ R8, R213, R8 ;  /* 0x00000008d5087220 */ /* 0x000fe20000410000 */
[----:B--2---:R-:W-:Y:S01]  /*2ed0*/  FADD.FTZ R131, R140, -R6 ;  /* 0x800000068c837221 */ /* 0x004fe20000010000 */
[----:B------:R-:W-:Y:S01]  /*2ee0*/  FADD.FTZ R123, R128, -R154 ;  /* 0x8000009a807b7221 */ /* 0x000fe20000010000 */
[----:B------:R-:W-:Y:S01]  /*2ef0*/  FADD.FTZ R6, R142, -R6 ;  /* 0x800000068e067221 */ /* 0x000fe20000010000 */
[----:B------:R-:W-:Y:S01]  /*2f00*/  FADD.FTZ R143, R143, -R7 ;  /* 0x800000078f8f7221 */ /* 0x000fe20000010000 */
[----:B------:R-:W1:Y:S01]  /*2f10*/  MUFU.EX2 R9, R208 ;  /* 0x000000d000097308 */ /* 0x000e620000000800 */
[----:B------:R-:W-:Y:S01]  /*2f20*/  FADD.FTZ R128, R133, -R157 ;  /* 0x8000009d85807221 */ /* 0x000fe20000010000 */
        /* <DEDUP_REMOVED lines=272> */
.L_x_1411:
        /* <DEDUP_REMOVED lines=44> */
.L_x_1412:
        /* <DEDUP_REMOVED lines=62> */
.L_x_1394:
[----:B------:R-:W-:Y:S05]  /*46d0*/  @P0 BRA `(.L_x_1392) ;  /* 0x0000004c00b40947 */ /* 0x000fea0003800000 */
[----:B-1----:R-:W1:Y:S01]  /*46e0*/  S2R R4, SR_TID.X ;  /* 0x0000000000047919 */ /* 0x002e620000002100 */
[----:B------:R-:W2:Y:S01]  /*46f0*/  S2UR UR8, SR_CTAID.Y ;  /* 0x00000000000879c3 */ /* 0x000ea20000002600 */
[----:B------:R-:W-:Y:S01]  /*4700*/  ULDC UR9, c[0x0][0x850] ;  /* 0x0002140000097ab9 */ /* 0x000fe20000000800 */
[----:B------:R-:W-:Y:S01]  /*4710*/  ULDC.64 UR12, c[0x0][0x818] ;  /* 0x00020600000c7ab9 */ /* 0x000fe20000000a00 */
[----:B------:R-:W-:Y:S01]  /*4720*/  UISETP.NE.AND UP0, UPT, UR9, 0x1, UPT ;  /* 0x000000010900788c */ /* 0x000fe2000bf05270 */
[----:B------:R-:W-:Y:S01]  /*4730*/  BSSY B0, `(.L_x_1414) ;  /* 0x0000058000007945 */ /* 0x000fe20003800000 */
[----:B------:R-:W-:Y:S01]  /*4740*/  ULDC UR18, c[0x0][0x80c] ;  /* 0x0002030000127ab9 */ /* 0x000fe20000000800 */
[----:B------:R-:W-:Y:S01]  /*4750*/  UMOV UR20, 0x400 ;  /* 0x0000040000147882 */ /* 0x000fe20000000000 */
[----:B------:R-:W-:Y:S01]  /*4760*/  ULDC.64 UR16, c[0x0][0x840] ;  /* 0x0002100000107ab9 */ /* 0x000fe20000000a00 */
[----:B------:R-:W3:Y:S01]  /*4770*/  S2UR UR15, SR_CTAID.X ;  /* 0x00000000000f79c3 */ /* 0x000ee20000002500 */
[----:B------:R-:W-:-:S05]  /*4780*/  ULDC.64 UR24, c[0x0][0x848] ;  /* 0x0002120000187ab9 */ /* 0x000fca0000000a00 */
[----:B------:R-:W-:Y:S01]  /*4790*/  @UP0 ULDC UR4, c[0x0][0x854] ;  /* 0x0002150000040ab9 */ /* 0x000fe20000000800 */
[----:B------:R-:W-:Y:S01]  /*47a0*/  @UP0 ULDC UR7, c[0x0][0x858] ;  /* 0x0002160000070ab9 */ /* 0x000fe20000000800 */
[----:B------:R-:W4:Y:S01]  /*47b0*/  S2UR UR14, SR_CTAID.Z ;  /* 0x00000000000e79c3 */ /* 0x000f220000002700 */
[----:B--2---:R-:W-:-:S07]  /*47c0*/  UIMAD.WIDE.U32 UR4, UR8, UR4, URZ ;  /* 0x00000004080472a5 */ /* 0x004fce000f8e003f */
[----:B------:R-:W2:Y:S01]  /*47d0*/  S2UR UR21, SR_CgaCtaId ;  /* 0x00000000001579c3 */ /* 0x000ea20000008800 */
[----:B------:R-:W-:Y:S01]  /*47e0*/  UMOV UR11, UR8 ;  /* 0x00000008000b7c82 */ /* 0x000fe20008000000 */
[----:B------:R-:W-:Y:S01]  /*47f0*/  @UP0 USHF.R.U32.HI UR11, URZ, UR7, UR5 ;  /* 0x000000073f0b0299 */ /* 0x000fe20008011605 */
[----:B-1----:R-:W-:-:S03]  /*4800*/  VIADD R3, R4, 0xffffff80 ;  /* 0xffffff8004037836 */ /* 0x002fc60000000000 */
[----:B------:R-:W-:Y:S02]  /*4810*/  USHF.R.S32.HI UR19, URZ, 0x1f, UR11 ;  /* 0x0000001f3f137899 */ /* 0x000fe4000801140b */
[----:B------:R-:W-:Y:S01]  /*4820*/  BAR.SYNC.DEFER_BLOCKING 0x1, 0x100 ;  /* 0x0044000000007b1d */ /* 0x000fe20000010000 */
[----:B---3--:R-:W-:Y:S01]  /*4830*/  UIMAD UR6, UR15, 0x3000, URZ ;  /* 0x000030000f0678a4 */ /* 0x008fe2000f8e023f */
[----:B------:R-:W-:Y:S01]  /*4840*/  ISETP.NE.AND P1, PT, R4, 0x80, PT ;  /* 0x000000800400780c */ /* 0x000fe20003f25270 */
[----:B------:R-:W-:Y:S01]  /*4850*/  UIMAD UR10, UR19, UR12, URZ ;  /* 0x0000000c130a72a4 */ /* 0x000fe2000f8e023f */
[----:B------:R-:W-:Y:S01]  /*4860*/  SHF.R.S32.HI R0, RZ, 0x1f, R3 ;  /* 0x0000001fff007819 */ /* 0x000fe20000011403 */
[----:B------:R-:W-:Y:S01]  /*4870*/  USHF.R.S32.HI UR7, URZ, 0x1f, UR6 ;  /* 0x0000001f3f077899 */ /* 0x000fe20008011406 */
[----:B------:R-:W-:Y:S01]  /*4880*/  ISETP.NE.AND P0, PT, R3, RZ, PT ;  /* 0x000000ff0300720c */ /* 0x000fe20003f05270 */
[----:B------:R-:W-:Y:S01]  /*4890*/  UIMAD UR22, UR11, UR13, UR10 ;  /* 0x0000000d0b1672a4 */ /* 0x000fe2000f8e020a */
[----:B------:R-:W-:Y:S01]  /*48a0*/  LEA.HI R2, R0, R3, RZ, 0x7 ;  /* 0x0000000300027211 */ /* 0x000fe200078f38ff */
[----:B------:R-:W-:Y:S01]  /*48b0*/  UIMAD.WIDE.U32 UR4, UR11, UR12, UR6 ;  /* 0x0000000c0b0472a5 */ /* 0x000fe2000f8e0006 */
[----:B------:R-:W-:-:S02]  /*48c0*/  ULDC UR10, c[0x0][0x870] ;  /* 0x00021c00000a7ab9 */ /* 0x000fc40000000800 */
[----:B------:R-:W-:Y:S01]  /*48d0*/  LOP3.LUT R0, R2, 0x3fffff80, RZ, 0xc0, !PT ;  /* 0x3fffff8002007812 */ /* 0x000fe200078ec0ff */
[----:B------:R-:W-:Y:S01]  /*48e0*/  UIMAD UR10, UR15, UR10, URZ ;  /* 0x0000000a0f0a72a4 */ /* 0x000fe2000f8e023f */
[----:B------:R-:W-:Y:S01]  /*48f0*/  SHF.R.S32.HI R5, RZ, 0x7, R2 ;  /* 0x00000007ff057819 */ /* 0x000fe20000011402 */
[----:B----4-:R-:W-:Y:S02]  /*4900*/  UIMAD UR15, UR14, UR18, URZ ;  /* 0x000000120e0f72a4 */ /* 0x010fe4000f8e023f */
[----:B------:R-:W-:Y:S01]  /*4910*/  IMAD.IADD R0, R3, 0x1, -R0 ;  /* 0x0000000103007824 */ /* 0x000fe200078e0a00 */
[----:B------:R-:W-:Y:S02]  /*4920*/  UIMAD UR18, UR10, UR18, URZ ;  /* 0x000000120a1272a4 */ /* 0x000fe4000f8e023f */
[----:B--2---:R-:W-:Y:S01]  /*4930*/  ULEA UR10, UR21, UR20, 0x18 ;  /* 0x00000014150a7291 */ /* 0x004fe2000f8ec03f */
[----:B------:R-:W-:Y:S01]  /*4940*/  IMAD R0, R5, 0x600, R0 ;  /* 0x0000060005007824 */ /* 0x000fe200078e0200 */
[----:B------:R-:W-:-:S02]  /*4950*/  USHF.R.S32.HI UR21, URZ, 0x1f, UR18 ;  /* 0x0000001f3f157899 */ /* 0x000fc40008011412 */
[----:B------:R-:W-:Y:S01]  /*4960*/  USHF.R.S32.HI UR20, URZ, 0x1f, UR15 ;  /* 0x0000001f3f147899 */ /* 0x000fe2000801140f */
[----:B------:R-:W-:Y:S01]  /*4970*/  IMAD.SHL.U32 R0, R0, 0x4, RZ ;  /* 0x0000000400007824 */ /* 0x000fe200078e00ff */
[----:B------:R-:W-:Y:S02]  /*4980*/  UIADD3 UR18, UP0, UP1, UR18, UR15, UR11 ;  /* 0x0000000f12127290 */ /* 0x000fe4000f91e00b */
[----:B------:R-:W-:Y:S02]  /*4990*/  UIMAD.WIDE.U32 UR6, UR11, UR16, UR6 ;  /* 0x000000100b0672a5 */ /* 0x000fe4000f8e0006 */
[----:B------:R-:W-:Y:S01]  /*49a0*/  UIMAD UR23, UR19, UR16, URZ ;  /* 0x00000010131772a4 */ /* 0x000fe2000f8e023f */
[----:B------:R-:W-:Y:S01]  /*49b0*/  LEA R0, R0, UR10, 0x2 ;  /* 0x0000000a00007c11 */ /* 0x000fe2000f8e10ff */
[----:B------:R-:W-:Y:S02]  /*49c0*/  UIADD3.X UR16, UR21, UR20, UR19, UP0, UP1 ;  /* 0x0000001415107290 */ /* 0x000fe400087e2413 */
[----:B------:R-:W-:Y:S01]  /*49d0*/  USHF.L.U32 UR15, UR18, 0x2, URZ ;  /* 0x00000002120f7899 */ /* 0x000fe2000800063f */
[----:B------:R-:W-:Y:S01]  /*49e0*/  ULDC.64 UR12, c[0x0][0x868] ;  /* 0x00021a00000c7ab9 */ /* 0x000fe20000000a00 */
[----:B------:R-:W-:Y:S01]  /*49f0*/  USHF.L.U64.HI UR16, UR18, 0x2, UR16 ;  /* 0x0000000212107899 */ /* 0x000fe20008010210 */
[----:B------:R1:W-:Y:S01]  /*4a00*/  STS.128 [R0], R24 ;  /* 0x0000001800007388 */ /* 0x0003e20000000c00 */
[----:B------:R-:W-:-:S02]  /*4a10*/  UIADD3 UR18, UP0, UR15, UR12, URZ ;  /* 0x0000000c0f127290 */ /* 0x000fc4000ff1e03f */
[----:B------:R-:W-:Y:S01]  /*4a20*/  USHF.R.S32.HI UR12, URZ, 0x1f, UR14 ;  /* 0x0000001f3f0c7899 */ /* 0x000fe2000801140e */
[----:B------:R1:W-:Y:S01]  /*4a30*/  STS.128 [R0+0x800], R28 ;  /* 0x0008001c00007388 */ /* 0x0003e20000000c00 */
[----:B------:R-:W-:Y:S01]  /*4a40*/  UIMAD UR17, UR11, UR17, UR23 ;  /* 0x000000110b1172a4 */ /* 0x000fe2000f8e0217 */
[----:B------:R-:W-:Y:S02]  /*4a50*/  ULDC.64 UR20, c[0x0][0x820] ;  /* 0x0002080000147ab9 */ /* 0x000fe40000000a00 */
[----:B------:R1:W-:Y:S01]  /*4a60*/  STS.128 [R0+0x1000], R32 ;  /* 0x0010002000007388 */ /* 0x0003e20000000c00 */
[----:B------:R-:W-:Y:S01]  /*4a70*/  UIADD3.X UR19, UR16, UR13, URZ, UP0, !UPT ;  /* 0x0000000d10137290 */ /* 0x000fe200087fe43f */
[----:B------:R-:W-:Y:S01]  /*4a80*/  IMAD.U32 R2, RZ, RZ, UR18 ;  /* 0x00000012ff027e24 */ /* 0x000fe2000f8e00ff */
[----:B------:R-:W-:Y:S01]  /*4a90*/  UIMAD UR13, UR12, UR20, URZ ;  /* 0x000000140c0d72a4 */ /* 0x000fe2000f8e023f */
[----:B------:R1:W-:Y:S01]  /*4aa0*/  STS.128 [R0+0x1800], R36 ;  /* 0x0018002400007388 */ /* 0x0003e20000000c00 */
[----:B------:R-:W-:-:S02]  /*4ab0*/  UIADD3 UR5, UR5, UR22, URZ ;  /* 0x0000001605057290 */ /* 0x000fc4000fffe03f */
[----:B------:R-:W-:Y:S01]  /*4ac0*/  UIMAD UR12, UR12, UR24, URZ ;  /* 0x000000180c0c72a4 */ /* 0x000fe2000f8e023f */
[----:B------:R1:W-:Y:S01]  /*4ad0*/  STS.128 [R0+0x2000], R40 ;  /* 0x0020002800007388 */ /* 0x0003e20000000c00 */
[----:B------:R-:W-:Y:S01]  /*4ae0*/  UIADD3 UR7, UR7, UR17, URZ ;  /* 0x0000001107077290 */ /* 0x000fe2000fffe03f */
[----:B------:R-:W-:Y:S01]  /*4af0*/  IMAD.U32 R3, RZ, RZ, UR19 ;  /* 0x00000013ff037e24 */ /* 0x000fe2000f8e00ff */
        /* <DEDUP_REMOVED lines=12> */
[----:B------:R-:W-:Y:S01]  /*4bc0*/  ULEA UR20, UP0, UR4, UR20, 0x2 ;  /* 0x0000001404147291 */ /* 0x000fe2000f80103f */
[----:B------:R1:W-:Y:S01]  /*4bd0*/  STS.128 [R0+0x4800], R60 ;  /* 0x0048003c00007388 */ /* 0x0003e20000000c00 */
[----:B------:R-:W-:Y:S02]  /*4be0*/  UIADD3 UR5, UR7, UR12, URZ ;  /* 0x0000000c07057290 */ /* 0x000fe4000fffe03f */
[----:B------:R-:W-:Y:S01]  /*4bf0*/  ULEA UR22, UP1, UR6, UR22, 0x2 ;  /* 0x0000001606167291 */ /* 0x000fe2000f82103f */
[----:B------:R1:W-:Y:S01]  /*4c00*/  STS.128 [R0+0x5000], R64 ;  /* 0x0050004000007388 */ /* 0x0003e20000000c00 */
[----:B------:R-:W-:-:S02]  /*4c10*/  ULEA.HI.X UR21, UR4, UR21, UR11, 0x2, UP0 ;  /* 0x0000001504157291 */ /* 0x000fc400080f140b */
[----:B------:R-:W-:Y:S01]  /*4c20*/  ULEA.HI.X UR5, UR6, UR23, UR5, 0x2, UP1 ;  /* 0x0000001706057291 */ /* 0x000fe200088f1405 */
[----:B------:R1:W-:Y:S01]  /*4c30*/  STS.128 [R0+0x5800], R68 ;  /* 0x0058004400007388 */ /* 0x0003e20000000c00 */
[----:B------:R-:W-:Y:S01]  /*4c40*/  UIMAD UR14, UR9, UR14, UR8 ;  /* 0x0000000e090e72a4 */ /* 0x000fe2000f8e0208 */
[----:B------:R-:W-:Y:S11]  /*4c50*/  @P0 BRA `(.L_x_1415) ;  /* 0x0000000000140947 */ /* 0x000ff60003800000 */
.L_x_1416:
[----:B------:R-:W2:Y:S04]  /*4c60*/  LDG.E.STRONG.GPU R4, desc[UR46][R2.64] ;  /* 0x0000002e02047981 */ /* 0x000ea8000c1ef900 */
[----:B--2---:R-:W-:Y:S01]  /*4c70*/  CCTL.IVALL ;  /* 0x00000000ff00798f */ /* 0x004fe20002000000 */
[----:B------:R-:W-:Y:S05]  /*4c80*/  YIELD ;  /* 0x0000000000007946 */ /* 0x000fea0003800000 */
[----:B------:R-:W-:-:S13]  /*4c90*/  ISETP.NE.AND P0, PT, R4, UR14, PT ;  /* 0x0000000e04007c0c */ /* 0x000fda000bf05270 */
[----:B------:R-:W-:Y:S05]  /*4ca0*/  @P0 BRA `(.L_x_1416) ;  /* 0xfffffffc00ec0947 */ /* 0x000fea000383ffff */
.L_x_1415:
[----:B------:R-:W-:Y:S05]  /*4cb0*/  BSYNC B0 ;  /* 0x0000000000007941 */ /* 0x000fea0003800000 */
.L_x_1414:
[----:B------:R-:W-:-:S03]  /*4cc0*/  UMOV UR4, 0xffffffff ;  /* 0xffffffff00047882 */ /* 0x000fc60000000000 */
[----:B------:R-:W-:Y:S05]  /*4cd0*/  BRA.DIV UR4, `(.L_x_1417) ;  /* 0x0000004a04a07947 */ /* 0x000fea000b800000 */
[----:B------:R-:W-:Y:S01]  /*4ce0*/  NOP ;  /* 0x0000000000007918 */ /* 0x000fe20000000000 */
.L_x_1515:
        /* <DEDUP_REMOVED lines=14> */
[----:B------:R-:W-:-:S09]  /*4dd0*/  UMOV UR4, UR22 ;  /* 0x0000001600047c82 */ /* 0x000fd20008000000 */
.L_x_1420:
[----:B------:R-:W-:Y:S01]  /*4de0*/  @P0 ELECT P2, URZ, PT ;  /* 0x00000000003f082f */ /* 0x000fe20003840000 */
[----:B------:R2:W-:-:S12]  /*4df0*/  UBLKRED.G.S.ADD.F32.RN [UR4], [UR10], UR6, desc[UR8] ;  /* 0x000008040a0073bb */ /* 0x0005d800080a1406 */
[----:B------:R-:W-:Y:S02]  /*4e00*/  @P2 PLOP3.LUT P0, PT, P2, PT, PT, 0x8, 0x0 ;  /* 0x000000000000281c */ /* 0x000fe4000170e170 */
[----:B------:R-:W-:-:S11]  /*4e10*/  PLOP3.LUT P2, PT, PT, PT, PT, 0x8, 0x0 ;  /* 0x000000000000781c */ /* 0x000fd60003f4e170 */
[----:B--2---:R-:W-:Y:S05]  /*4e20*/  @P0 BRA.U.ANY `(.L_x_1420) ;  /* 0xfffffffd00ec0947 */ /* 0x004fea000393ffff */
[----:B------:R0:W-:Y:S01]  /*4e30*/  UTMACMDFLUSH ;  /* 0x00000000000079b7 */ /* 0x0001e20000000000 */
[----:B------:R-:W-:-:S04]  /*4e40*/  DEPBAR.LE SB0, 0x0 ;  /* 0x000080000000791a */ /* 0x000fc80000000000 */
.L_x_1419:
[----:B------:R-:W-:Y:S05]  /*4e50*/  BSYNC B0 ;  /* 0x0000000000007941 */ /* 0x000fea0003800000 */
.L_x_1418:
        /* <DEDUP_REMOVED lines=14> */
.L_x_1422:
[----:B------:R-:W-:Y:S05]  /*4f40*/  BSYNC B0 ;  /* 0x0000000000007941 */ /* 0x000fea0003800000 */
.L_x_1421:
        /* <DEDUP_REMOVED lines=20> */
.L_x_1425:
[----:B-12---:R-:W2:Y:S04]  /*5090*/  LDG.E.STRONG.GPU R0, desc[UR46][R2.64] ;  /* 0x0000002e02007981 */ /* 0x006ea8000c1ef900 */
[----:B--2---:R-:W-:Y:S01]  /*50a0*/  CCTL.IVALL ;  /* 0x00000000ff00798f */ /* 0x004fe20002000000 */
[----:B------:R-:W-:Y:S05]  /*50b0*/  YIELD ;  /* 0x0000000000007946 */ /* 0x000fea0003800000 */
[----:B------:R-:W-:-:S13]  /*50c0*/  ISETP.NE.AND P0, PT, R0, UR14, PT ;  /* 0x0000000e00007c0c */ /* 0x000fda000bf05270 */
[----:B------:R-:W-:Y:S05]  /*50d0*/  @P0 BRA `(.L_x_1425) ;  /* 0xfffffffc00ec0947 */ /* 0x000fea000383ffff */
.L_x_1424:
[----:B------:R-:W-:Y:S05]  /*50e0*/  BSYNC B0 ;  /* 0x0000000000007941 */ /* 0x000fea0003800000 */
.L_x_1423:
[----:B------:R-:W-:-:S03]  /*50f0*/  UMOV UR4, 0xffffffff ;  /* 0xffffffff00047882 */ /* 0x000fc60000000000 */
[----:B------:R-:W-:Y:S05]  /*5100*/  BRA.DIV UR4, `(.L_x_1426) ;  /* 0x0000004604b07947 */ /* 0x000fea000b800000 */
[----:B------:R-:W-:Y:S01]  /*5110*/  NOP ;  /* 0x0000000000007918 */ /* 0x000fe20000000000 */
.L_x_1518:
        /* <DEDUP_REMOVED lines=16> */
.L_x_1429:
[----:B------:R-:W-:Y:S01]  /*5220*/  @P0 ELECT P2, URZ, PT ;  /* 0x00000000003f082f */ /* 0x000fe20003840000 */
[----:B------:R3:W-:-:S12]  /*5230*/  UBLKRED.G.S.ADD.F32.RN [UR4], [UR10], UR6, desc[UR8] ;  /* 0x000008040a0073bb */ /* 0x0007d800080a1406 */
[----:B------:R-:W-:Y:S02]  /*5240*/  @P2 PLOP3.LUT P0, PT, P2, PT, PT, 0x8, 0x0 ;  /* 0x000000000000281c */ /* 0x000fe4000170e170 */
[----:B------:R-:W-:-:S11]  /*5250*/  PLOP3.LUT P2, PT, PT, PT, PT, 0x8, 0x0 ;  /* 0x000000000000781c */ /* 0x000fd60003f4e170 */
[----:B---3--:R-:W-:Y:S05]  /*5260*/  @P0 BRA.U.ANY `(.L_x_1429) ;  /* 0xfffffffd00ec0947 */ /* 0x008fea000393ffff */
[----:B------:R0:W-:Y:S01]  /*5270*/  UTMACMDFLUSH ;  /* 0x00000000000079b7 */ /* 0x0001e20000000000 */
[----:B------:R-:W-:-:S04]  /*5280*/  DEPBAR.LE SB0, 0x0 ;  /* 0x000080000000791a */ /* 0x000fc80000000000 */
.L_x_1428:
[----:B------:R-:W-:Y:S05]  /*5290*/  BSYNC B0 ;  /* 0x0000000000007941 */ /* 0x000fea0003800000 */
.L_x_1427:
        /* <DEDUP_REMOVED lines=14> */
.L_x_1390:
        /* <DEDUP_REMOVED lines=33> */
.L_x_1431:
[----:B------:R-:W-:-:S05]  /*5590*/  UMOV UR11, UR5 ;  /* 0x00000005000b7c82 */ /* 0x000fca0008000000 */
.L_x_1432:
[----:B------:R-:W-:Y:S01]  /*55a0*/  ULEA UR6, UR23, UR6, 0x7 ;  /* 0x0000000617067291 */ /* 0x000fe2000f8e383f */
[----:B------:R-:W-:Y:S01]  /*55b0*/  ULDC UR7, c[0x0][0x290] ;  /* 0x0000a40000077ab9 */ /* 0x000fe20000000800 */
[----:B------:R-:W-:Y:S01]  /*55c0*/  ULDC UR8, c[0x0][0x74c] ;  /* 0x0001d30000087ab9 */ /* 0x000fe20000000800 */
[----:B------:R-:W-:Y:S01]  /*55d0*/  ULDC.64 UR12, c[0x0][0x2d8] ;  /* 0x0000b600000c7ab9 */ /* 0x000fe20000000a00 */
[----:B------:R-:W-:Y:S02]  /*55e0*/  UIADD3 UR7, -UR8, UR6, -UR7 ;  /* 0x0000000608077290 */ /* 0x000fe4000fffe907 */
[----:B------:R-:W-:Y:S02]  /*55f0*/  UIMAD UR6, UR4, UR12, URZ ;  /* 0x0000000c040672a4 */ /* 0x000fe4000f8e023f */
[----:B------:R-:W-:Y:S02]  /*5600*/  USHF.R.S32.HI UR8, URZ, 0x1f, UR7 ;  /* 0x0000001f3f087899 */ /* 0x000fe40008011407 */
[----:B------:R-:W-:-:S02]  /*5610*/  UIMAD UR6, UR17, UR13, UR6 ;  /* 0x0000000d110672a4 */ /* 0x000fc4000f8e0206 */
[----:B------:R-:W-:Y:S02]  /*5620*/  ULEA.HI UR7, UR8, UR7, URZ, 0x6 ;  /* 0x0000000708077291 */ /* 0x000fe4000f8f303f */
[----:B------:R-:W-:Y:S02]  /*5630*/  UIMAD.WIDE.U32 UR8, UR17, UR12, URZ ;  /* 0x0000000c110872a5 */ /* 0x000fe4000f8e003f */
[----:B------:R-:W-:Y:S02]  /*5640*/  USHF.R.S32.HI UR10, URZ, 0x6, UR7 ;  /* 0x000000063f0a7899 */ /* 0x000fe40008011407 */
[----:B------:R-:W-:Y:S02]  /*5650*/  UIADD3 UR9, UR9, UR6, URZ ;  /* 0x0000000609097290 */ /* 0x000fe4000fffe03f */
[----:B------:R-:W-:Y:S02]  /*5660*/  UISETP.LT.AND UP0, UPT, URZ, UR10, UPT ;  /* 0x0000000a3f00728c */ /* 0x000fe4000bf01270 */
[----:B------:R-:W-:-:S02]  /*5670*/  USHF.R.S32.HI UR7, URZ, 0x1f, UR16 ;  /* 0x0000001f3f077899 */ /* 0x000fc40008011410 */
[----:B------:R-:W-:Y:S01]  /*5680*/  USEL UR6, URZ, UR10, !UP0 ;  /* 0x0000000a3f067287 */ /* 0x000fe2000c000000 */
[----:B------:R-:W-:Y:S01]  /*5690*/  ULDC.64 UR12, c[0x0][0x2e0] ;  /* 0x0000b800000c7ab9 */ /* 0x000fe20000000a00 */
[----:B------:R-:W-:Y:S02]  /*56a0*/  ULDC UR15, c[0x0][0x288] ;  /* 0x0000a200000f7ab9 */ /* 0x000fe40000000800 */
[----:B------:R-:W-:Y:S02]  /*56b0*/  UISETP.GT.AND UP0, UPT, UR11, UR6, UPT ;  /* 0x000000060b00728c */ /* 0x000fe4000bf04270 */
[----:B------:R-:W-:Y:S02]  /*56c0*/  UIMAD UR7, UR7, UR12, URZ ;  /* 0x0000000c070772a4 */ /* 0x000fe4000f8e023f */
[----:B------:R-:W-:Y:S02]  /*56d0*/  UIMAD UR10, UR16, UR15, URZ ;  /* 0x0000000f100a72a4 */ /* 0x000fe4000f8e023f */
[----:B------:R-:W-:Y:S01]  /*56e0*/  PLOP3.LUT P1, PT, PT, PT, UP0, 0x80, 0x0 ;  /* 0x000000000000781c */ /* 0x000fe20003f2f008 */
[----:B------:R-:W-:-:S02]  /*56f0*/  UIMAD UR14, UR16, UR13, UR7 ;  /* 0x0000000d100e72a4 */ /* 0x000fc4000f8e0207 */
        /* <DEDUP_REMOVED lines=26> */
.L_x_1437:
[----:B------:R-:W2:Y:S04]  /*58a0*/  LDG.E.STRONG.GPU R0, desc[UR46][R2.64] ;  /* 0x0000002e02007981 */ /* 0x000ea8000c1ef900 */
[----:B--2---:R-:W-:Y:S01]  /*58b0*/  CCTL.IVALL ;  /* 0x00000000ff00798f */ /* 0x004fe20002000000 */
[----:B------:R-:W-:Y:S05]  /*58c0*/  YIELD ;  /* 0x0000000000007946 */ /* 0x000fea0003800000 */
[----:B------:R-:W-:-:S13]  /*58d0*/  ISETP.NE.AND P1, PT, R0, UR23, PT ;  /* 0x0000001700007c0c */ /* 0x000fda000bf25270 */
[----:B------:R-:W-:Y:S05]  /*58e0*/  @P1 BRA `(.L_x_1437) ;  /* 0xfffffffc00ec1947 */ /* 0x000fea000383ffff */
.L_x_1436:
[----:B------:R-:W-:Y:S05]  /*58f0*/  BSYNC B0 ;  /* 0x0000000000007941 */ /* 0x000fea0003800000 */
.L_x_1435:
[----:B------:R-:W-:-:S03]  /*5900*/  UMOV UR4, 0xffffffff ;  /* 0xffffffff00047882 */ /* 0x000fc60000000000 */
[----:B------:R-:W-:Y:S05]  /*5910*/  BRA.DIV UR4, `(.L_x_1438) ;  /* 0x0000003e04c87947 */ /* 0x000fea000b800000 */
[----:B------:R-:W-:Y:S01]  /*5920*/  NOP ;  /* 0x0000000000007918 */ /* 0x000fe20000000000 */
.L_x_1521:
        /* <DEDUP_REMOVED lines=22> */
.L_x_1440:
[----:B------:R-:W-:Y:S05]  /*5a90*/  BSYNC B0 ;  /* 0x0000000000007941 */ /* 0x000fea0003800000 */
.L_x_1439:
        /* <DEDUP_REMOVED lines=20> */
.L_x_1442:
[----:B------:R-:W-:Y:S05]  /*5be0*/  BSYNC B0 ;  /* 0x0000000000007941 */ /* 0x000fea0003800000 */
.L_x_1441:
[----:B------:R-:W-:Y:S06]  /*5bf0*/  BAR.ARV 0xa, 0xa0 ;  /* 0x0282800000007b1d */ /* 0x000fec0000002000 */
[----:B------:R-:W-:Y:S04]  /*5c00*/  BSSY B0, `(.L_x_1443) ;  /* 0x0000003000007945 */ /* 0x000fe80003800000 */
[----:B------:R-:W-:Y:S05]  /*5c10*/  @!P0 BRA `(.L_x_1444) ;  /* 0x0000000000048947 */ /* 0x000fea0003800000 */
[----:B------:R-:W-:-:S04]  /*5c20*/  DEPBAR.LE SB0, 0x0 ;  /* 0x000080000000791a */ /* 0x000fc80000000000 */
.L_x_1444:
[----:B------:R-:W-:Y:S05]  /*5c30*/  BSYNC B0 ;  /* 0x0000000000007941 */ /* 0x000fea0003800000 */
.L_x_1443:
        /* <DEDUP_REMOVED lines=19> */
.L_x_1446:
[----:B------:R-:W-:Y:S05]  /*5d70*/  BSYNC B0 ;  /* 0x0000000000007941 */ /* 0x000fea0003800000 */
.L_x_1445:
[----:B------:R-:W-:Y:S01]  /*5d80*/  UIADD3 UR18, UR6, 0x1, URZ ;  /* 0x0000000106127890 */ /* 0x000fe2000fffe03f */
[----:B------:R-:W-:Y:S11]  /*5d90*/  BRA `(.L_x_1447) ;  /* 0x0000000000047947 */ /* 0x000ff60003800000 */
.L_x_1434:
[----:B------:R-:W-:-:S05]  /*5da0*/  UMOV UR18, UR6 ;  /* 0x0000000600127c82 */ /* 0x000fca0008000000 */
.L_x_1447:
        /* <DEDUP_REMOVED lines=12> */
.L_x_1472:
        /* <DEDUP_REMOVED lines=11> */
.L_x_1450:
[----:B------:R-:W2:Y:S04]  /*5f20*/  LDG.E.STRONG.GPU R0, desc[UR46][R2.64] ;  /* 0x0000002e02007981 */ /* 0x000ea8000c1ef900 */
[----:B--2---:R-:W-:Y:S01]  /*5f30*/  CCTL.IVALL ;  /* 0x00000000ff00798f */ /* 0x004fe20002000000 */
[----:B------:R-:W-:Y:S05]  /*5f40*/  YIELD ;  /* 0x0000000000007946 */ /* 0x000fea0003800000 */
[----:B------:R-:W-:-:S13]  /*5f50*/  ISETP.NE.AND P1, PT, R0, UR23, PT ;  /* 0x0000001700007c0c */ /* 0x000fda000bf25270 */
[----:B------:R-:W-:Y:S05]  /*5f60*/  @P1 BRA `(.L_x_1450) ;  /* 0xfffffffc00ec1947 */ /* 0x000fea000383ffff */
.L_x_1449:
[----:B------:R-:W-:Y:S05]  /*5f70*/  BSYNC B0 ;  /* 0x0000000000007941 */ /* 0x000fea0003800000 */
.L_x_1448:
[----:B------:R-:W-:-:S03]  /*5f80*/  UMOV UR16, 0xffffffff ;  /* 0xffffffff00107882 */ /* 0x000fc60000000000 */
[----:B------:R-:W-:Y:S05]  /*5f90*/  BRA.DIV UR16, `(.L_x_1451) ;  /* 0x0000003a10447947 */ /* 0x000fea000b800000 */
[----:B------:R-:W-:Y:S01]  /*5fa0*/  NOP ;  /* 0x0000000000007918 */ /* 0x000fe20000000000 */
.L_x_1524:
        /* <DEDUP_REMOVED lines=19> */
.L_x_1453:
[----:B------:R-:W-:Y:S05]  /*60e0*/  BSYNC B0 ;  /* 0x0000000000007941 */ /* 0x000fea0003800000 */
.L_x_1452:
        /* <DEDUP_REMOVED lines=15> */
.L_x_1455:
[----:B------:R-:W-:Y:S05]  /*61e0*/  BSYNC B0 ;  /* 0x0000000000007941 */ /* 0x000fea0003800000 */
.L_x_1454:
[----:B------:R-:W-:Y:S06]  /*61f0*/  BAR.ARV 0xa, 0xa0 ;  /* 0x0282800000007b1d */ /* 0x000fec0000002000 */
[----:B------:R-:W-:Y:S04]  /*6200*/  BSSY B0, `(.L_x_1456) ;  /* 0x0000003000007945 */ /* 0x000fe80003800000 */
[----:B------:R-:W-:Y:S05]  /*6210*/  @!P0 BRA `(.L_x_1457) ;  /* 0x0000000000048947 */ /* 0x000fea0003800000 */
[----:B------:R-:W-:-:S04]  /*6220*/  DEPBAR.LE SB0, 0x0 ;  /* 0x000080000000791a */ /* 0x000fc80000000000 */
.L_x_1457:
[----:B------:R-:W-:Y:S05]  /*6230*/  BSYNC B0 ;  /* 0x0000000000007941 */ /* 0x000fea0003800000 */
.L_x_1456:
        /* <DEDUP_REMOVED lines=19> */
.L_x_1459:
[----:B------:R-:W-:Y:S05]  /*6370*/  BSYNC B0 ;  /* 0x0000000000007941 */ /* 0x000fea0003800000 */
.L_x_1458:
        /* <DEDUP_REMOVED lines=9> */
.L_x_1462:
[----:B------:R-:W2:Y:S04]  /*6410*/  LDG.E.STRONG.GPU R0, desc[UR46][R2.64] ;  /* 0x0000002e02007981 */ /* 0x000ea8000c1ef900 */
[----:B--2---:R-:W-:Y:S01]  /*6420*/  CCTL.IVALL ;  /* 0x00000000ff00798f */ /* 0x004fe20002000000 */
[----:B------:R-:W-:Y:S05]  /*6430*/  YIELD ;  /* 0x0000000000007946 */ /* 0x000fea0003800000 */
[----:B------:R-:W-:-:S13]  /*6440*/  ISETP.NE.AND P1, PT, R0, UR23, PT ;  /* 0x0000001700007c0c */ /* 0x000fda000bf25270 */
[----:B------:R-:W-:Y:S05]  /*6450*/  @P1 BRA `(.L_x_1462) ;  /* 0xfffffffc00ec1947 */ /* 0x000fea000383ffff */
.L_x_1461:
[----:B------:R-:W-:Y:S05]  /*6460*/  BSYNC B0 ;  /* 0x0000000000007941 */ /* 0x000fea0003800000 */
.L_x_1460:
[----:B------:R-:W-:-:S03]  /*6470*/  UMOV UR12, 0xffffffff ;  /* 0xffffffff000c7882 */ /* 0x000fc60000000000 */
[----:B------:R-:W-:Y:S05]  /*6480*/  BRA.DIV UR12, `(.L_x_1463) ;  /* 0x000000360c247947 */ /* 0x000fea000b800000 */
[----:B------:R-:W-:Y:S01]  /*6490*/  NOP ;  /* 0x0000000000007918 */ /* 0x000fe20000000000 */
.L_x_1527:
        /* <DEDUP_REMOVED lines=15> */
.L_x_1465:
[----:B------:R-:W-:Y:S05]  /*6590*/  BSYNC B0 ;  /* 0x0000000000007941 */ /* 0x000fea0003800000 */
.L_x_1464:
        /* <DEDUP_REMOVED lines=15> */
.L_x_1467:
[----:B------:R-:W-:Y:S05]  /*6690*/  BSYNC B0 ;  /* 0x0000000000007941 */ /* 0x000fea0003800000 */
.L_x_1466:
[----:B------:R-:W-:Y:S06]  /*66a0*/  BAR.ARV 0xa, 0xa0 ;  /* 0x0282800000007b1d */ /* 0x000fec0000002000 */
[----:B------:R-:W-:Y:S04]  /*66b0*/  BSSY B0, `(.L_x_1468) ;  /* 0x0000003000007945 */ /* 0x000fe80003800000 */
[----:B------:R-:W-:Y:S05]  /*66c0*/  @!P0 BRA `(.L_x_1469) ;  /* 0x0000000000048947 */ /* 0x000fea0003800000 */
[----:B------:R-:W-:-:S04]  /*66d0*/  DEPBAR.LE SB0, 0x0 ;  /* 0x000080000000791a */ /* 0x000fc80000000000 */
.L_x_1469:
[----:B------:R-:W-:Y:S05]  /*66e0*/  BSYNC B0 ;  /* 0x0000000000007941 */ /* 0x000fea0003800000 */
.L_x_1468:
        /* <DEDUP_REMOVED lines=19> */
.L_x_1471:
[----:B------:R-:W-:Y:S05]  /*6820*/  BSYNC B0 ;  /* 0x0000000000007941 */ /* 0x000fea0003800000 */
.L_x_1470:
[----:B------:R-:W-:Y:S02]  /*6830*/  UIADD3 UR6, UR6, 0x2, URZ ;  /* 0x0000000206067890 */ /* 0x000fe4000fffe03f */
[----:B------:R-:W-:Y:S02]  /*6840*/  UIADD3 UR4, UR4, 0x3000, URZ ;  /* 0x0000300004047890 */ /* 0x000fe4000fffe03f */
[----:B------:R-:W-:-:S06]  /*6850*/  UISETP.GE.AND UP0, UPT, UR6, UR11, UPT ;  /* 0x0000000b0600728c */ /* 0x000fcc000bf06270 */
[----:B------:R-:W-:-:S13]  /*6860*/  PLOP3.LUT P1, PT, PT, PT, UP0, 0x80, 0x0 ;  /* 0x000000000000781c */ /* 0x000fda0003f2f008 */
[----:B------:R-:W-:Y:S05]  /*6870*/  @!P1 BRA `(.L_x_1472) ;  /* 0xfffffff4007c9947 */ /* 0x000fea000383ffff */
.L_x_1433:
        /* <DEDUP_REMOVED lines=41> */
.L_x_1475:
[----:B------:R-:W-:Y:S05]  /*6b10*/  BSYNC B0 ;  /* 0x0000000000007941 */ /* 0x000fea0003800000 */
.L_x_1474:
[----:B------:R-:W-:Y:S05]  /*6b20*/  BRA `(.L_x_1476) ;  /* 0x0000000000047947 */ /* 0x000fea0003800000 */
.L_x_1473:
[----:B------:R-:W-:-:S05]  /*6b30*/  UMOV UR4, UR6 ;  /* 0x0000000600047c82 */ /* 0x000fca0008000000 */
.L_x_1476:
        /* <DEDUP_REMOVED lines=11> */
.L_x_1481:
        /* <DEDUP_REMOVED lines=24> */
.L_x_1478:
[----:B------:R-:W-:Y:S05]  /*6d70*/  BSYNC B0 ;  /* 0x0000000000007941 */ /* 0x000fea0003800000 */
.L_x_1477:
        /* <DEDUP_REMOVED lines=24> */
.L_x_1480:
[----:B------:R-:W-:Y:S05]  /*6f00*/  BSYNC B0 ;  /* 0x0000000000007941 */ /* 0x000fea0003800000 */
.L_x_1479:
[----:B------:R-:W-:Y:S02]  /*6f10*/  UIADD3 UR11, UR11, 0x2, URZ ;  /* 0x000000020b0b7890 */ /* 0x000fe4000fffe03f */
[----:B------:R-:W-:Y:S02]  /*6f20*/  ULEA UR8, UR18, UR8, 0x1 ;  /* 0x0000000812087291 */ /* 0x000fe4000f8e083f */
[----:B------:R-:W-:Y:S02]  /*6f30*/  ULEA UR9, UR18, UR9, 0x1 ;  /* 0x0000000912097291 */ /* 0x000fe4000f8e083f */
[----:B------:R-:W-:-:S13]  /*6f40*/  ISETP.NE.AND P0, PT, RZ, UR11, PT ;  /* 0x0000000bff007c0c */ /* 0x000fda000bf05270 */
[----:B------:R-:W-:Y:S05]  /*6f50*/  @!P0 BRA `(.L_x_1392) ;  /* 0x0000002400948947 */ /* 0x000fea0003800000 */
[----:B------:R-:W-:Y:S05]  /*6f60*/  BRA `(.L_x_1481) ;  /* 0xfffffffc00207947 */ /* 0x000fea000383ffff */
.L_x_1430:
        /* <DEDUP_REMOVED lines=33> */
.L_x_1483:
        /* <DEDUP_REMOVED lines=43> */
.L_x_1528:
        /* <DEDUP_REMOVED lines=15> */
.L_x_1486:
        /* <DEDUP_REMOVED lines=60> */
[----:B------:R-:W-:-:S02]  /*78e0*/  UIADD3 UR56, UR8, 0x3000, URZ ;  /* 0x0000300008387890 */ /* 0x000fc4000fffe03f */
[----:B------:R-:W-:Y:S01]  /*78f0*/  VIADD R6, R0, 0xffffffff ;  /* 0xffffffff00067836 */ /* 0x000fe20000000000 */
[----:B------:R-:W-:Y:S01]  /*7900*/  UMOV UR58, 0x30 ;  /* 0x00000030003a7882 */ /* 0x000fe20000000000 */
[----:B------:R-:W-:Y:S01]  /*7910*/  UMOV UR59, UR11 ;  /* 0x0000000b003b7c82 */ /* 0x000fe20008000000 */
[----:B------:R-:W-:Y:S01]  /*7920*/  UMOV UR60, UR12 ;  /* 0x0000000c003c7c82 */ /* 0x000fe20008000000 */
[----:B------:R-:W-:Y:S01]  /*7930*/  UMOV UR61, UR21 ;  /* 0x00000015003d7c82 */ /* 0x000fe20008000000 */
[----:B------:R1:W-:Y:S01]  /*7940*/  STL [R1], R6 ;  /* 0x0000000601007387 */ /* 0x0003e20000100800 */
[----:B------:R-:W-:Y:S01]  /*7950*/  ISETP.GE.AND P1, PT, R4, R6, PT ;  /* 0x000000060400720c */ /* 0x000fe20003f26270 */
[----:B------:R-:W-:Y:S01]  /*7960*/  UMOV UR57, UR9 ;  /* 0x0000000900397c82 */ /* 0x000fe20008000000 */
        /* <DEDUP_REMOVED lines=28> */
[----:B--2---:R-:W-:Y:S01]  /*7b30*/  UMOV UR10, 0x40 ;  /* 0x00000040000a7882 */ /* 0x004fe20000000000 */
[----:B------:R1:W-:Y:S01]  /*7b40*/  UTMALDG.4D [UR56], [UR54], desc[UR16] ;  /* 0x00001038360075b4 */ /* 0x0003e20008019000 */
[----:B------:R1:W-:Y:S01]  /*7b50*/  UTMALDG.4D [UR48], [UR54], desc[UR16] ;  /* 0x00001030360075b4 */ /* 0x0003e20008019000 */
[----:B---3--:R-:W-:Y:S01]  /*7b60*/  UIADD3 UR24, UR8, 0x6000, URZ ;  /* 0x0000600008187890 */ /* 0x008fe2000fffe03f */
[----:B------:R-:W-:Y:S01]  /*7b70*/  UMOV UR26, UR18 ;  /* 0x00000012001a7c82 */ /* 0x000fe20008000000 */
[----:B------:R1:W-:Y:S01]  /*7b80*/  UTMALDG.4D [UR40], [UR54], desc[UR16] ;  /* 0x00001028360075b4 */ /* 0x0003e20008019000 */
[----:B----4-:R-:W-:-:S02]  /*7b90*/  UIADD3 UR32, UR8, 0x8000, URZ ;  /* 0x0000800008207890 */ /* 0x010fc4000fffe03f */
        /* <DEDUP_REMOVED lines=23> */
.L_x_1497:
[----:B--234-:R-:W-:-:S04]  /*7d10*/  SHF.L.U32 R21, R11, 0x1f, RZ ;  /* 0x0000001f0b157819 */ /* 0x01cfc800000006ff */
[----:B------:R-:W1:Y:S02]  /*7d20*/  SYNCS.PHASECHK.TRANS64.TRYWAIT P1, [R16+URZ+0x26840], R21 ;  /* 0x02684015100075a7 */ /* 0x000e64000802017f */
[----:B-1----:R-:W-:Y:S05]  /*7d30*/  @!P1 BRA `(.L_x_1489) ;  /* 0x0000001c00289947 */ /* 0x002fea0003800000 */
.L_x_1529:
[----:B------:R-:W-:Y:S05]  /*7d40*/  @P0 BRA `(.L_x_1490) ;  /* 0x0000000000140947 */ /* 0x000fea0003800000 */
[----:B------:R-:W-:Y:S01]  /*7d50*/  ISETP.NE.AND P1, PT, R6, RZ, PT ;  /* 0x000000ff0600720c */ /* 0x000fe20003f25270 */
[----:B------:R-:W-:-:S04]  /*7d60*/  IMAD.MOV.U32 R3, RZ, RZ, 0x3100 ;  /* 0x00003100ff037424 */ /* 0x000fc800078e00ff */
[----:B------:R3:W-:Y:S08]  /*7d70*/  SYNCS.ARRIVE.TRANS64 RZ, [R16+URZ+0x26830], R3 ;  /* 0x0268300310ff79a7 */ /* 0x0007f0000800003f */
[----:B------:R-:W-:Y:S05]  /*7d80*/  @!P1 BRA `(.L_x_1490) ;  /* 0x0000000000049947 */ /* 0x000fea0003800000 */
[----:B------:R-:W-:Y:S01]  /*7d90*/  BPT.TRAP 0x1 ;  /* 0x000000040000795c */ /* 0x000fe20000300000 */
.L_x_1490:
        /* <DEDUP_REMOVED lines=43> */
.L_x_1530:
[----:B------:R-:W-:Y:S05]  /*8050*/  @P0 BRA `(.L_x_1492) ;  /* 0x0000000000140947 */ /* 0x000fea0003800000 */
[----:B------:R-:W-:Y:S01]  /*8060*/  ISETP.NE.AND P1, PT, R6, RZ, PT ;  /* 0x000000ff0600720c */ /* 0x000fe20003f25270 */
[----:B------:R-:W-:-:S04]  /*8070*/  IMAD.MOV.U32 R2, RZ, RZ, 0x3100 ;  /* 0x00003100ff027424 */ /* 0x000fc800078e00ff */
[----:B------:R3:W-:Y:S08]  /*8080*/  SYNCS.ARRIVE.TRANS64 RZ, [R16+URZ+0x26818], R2 ;  /* 0x0268180210ff79a7 */ /* 0x0007f0000800003f */
[----:B------:R-:W-:Y:S05]  /*8090*/  @!P1 BRA `(.L_x_1492) ;  /* 0x0000000000049947 */ /* 0x000fea0003800000 */
[----:B------:R-:W-:Y:S01]  /*80a0*/  BPT.TRAP 0x1 ;  /* 0x000000040000795c */ /* 0x000fe20000300000 */
.L_x_1492:
        /* <DEDUP_REMOVED lines=43> */
.L_x_1531:
[----:B------:R-:W-:Y:S05]  /*8360*/  @P0 BRA `(.L_x_1494) ;  /* 0x0000000000140947 */ /* 0x000fea0003800000 */
[----:B------:R-:W-:Y:S01]  /*8370*/  ISETP.NE.AND P1, PT, R6, RZ, PT ;  /* 0x000000ff0600720c */ /* 0x000fe20003f25270 */
[----:B-123--:R-:W-:-:S04]  /*8380*/  IMAD.MOV.U32 R21, RZ, RZ, 0x3100 ;  /* 0x00003100ff157424 */ /* 0x00efc800078e00ff */
[----:B------:R4:W-:Y:S08]  /*8390*/  SYNCS.ARRIVE.TRANS64 RZ, [R16+URZ+0x26838], R21 ;  /* 0x0268381510ff79a7 */ /* 0x0009f0000800003f */
[----:B------:R-:W-:Y:S05]  /*83a0*/  @!P1 BRA `(.L_x_1494) ;  /* 0x0000000000049947 */ /* 0x000fea0003800000 */
[----:B------:R-:W-:Y:S01]  /*83b0*/  BPT.TRAP 0x1 ;  /* 0x000000040000795c */ /* 0x000fe20000300000 */
.L_x_1494:
        /* <DEDUP_REMOVED lines=38> */
.L_x_1533:
[----:B------:R-:W-:Y:S05]  /*8620*/  @P0 BRA `(.L_x_1496) ;  /* 0x0000000000140947 */ /* 0x000fea0003800000 */
[----:B------:R-:W-:Y:S01]  /*8630*/  ISETP.NE.AND P1, PT, R6, RZ, PT ;  /* 0x000000ff0600720c */ /* 0x000fe20003f25270 */
[----:B------:R-:W-:-:S04]  /*8640*/  IMAD.MOV.U32 R5, RZ, RZ, 0x3100 ;  /* 0x00003100ff057424 */ /* 0x000fc800078e00ff */
[----:B------:R1:W-:Y:S08]  /*8650*/  SYNCS.ARRIVE.TRANS64 RZ, [R16+URZ+0x26810], R5 ;  /* 0x0268100510ff79a7 */ /* 0x0003f0000800003f */
[----:B------:R-:W-:Y:S05]  /*8660*/  @!P1 BRA `(.L_x_1496) ;  /* 0x0000000000049947 */ /* 0x000fea0003800000 */
[----:B------:R-:W-:Y:S01]  /*8670*/  BPT.TRAP 0x1 ;  /* 0x000000040000795c */ /* 0x000fe20000300000 */
.L_x_1496:
        /* <DEDUP_REMOVED lines=44> */
.L_x_1488:
[----:B------:R-:W3:Y:S02]  /*8940*/  LDL.LU R4, [R1+0x4] ;  /* 0x0000040001047983 */ /* 0x000ee40000300800 */
[----:B---3--:R-:W-:Y:S02]  /*8950*/  ISETP.NE.AND P1, PT, R4, RZ, PT ;  /* 0x000000ff0400720c */ /* 0x008fe40003f25270 */
[----:B------:R1:W5:Y:S11]  /*8960*/  LDL R4, [R1] ;  /* 0x0000000001047983 */ /* 0x0003760000100800 */
[----:B-1----:R-:W-:Y:S05]  /*8970*/  @!P1 BRA `(.L_x_1487) ;  /* 0x0000000400809947 */ /* 0x002fea0003800000 */
[----:B------:R-:W-:-:S04]  /*8980*/  SHF.L.U32 R13, R11, 0x1f, RZ ;  /* 0x0000001f0b0d7819 */ /* 0x000fc800000006ff */
[----:B------:R-:W1:Y:S02]  /*8990*/  SYNCS.PHASECHK.TRANS64.TRYWAIT P1, [R16+URZ+0x26840], R13 ;  /* 0x0268400d100075a7 */ /* 0x000e64000802017f */
[----:B-1----:R-:W-:Y:S05]  /*89a0*/  @!P1 BRA `(.L_x_1498) ;  /* 0x0000001000609947 */ /* 0x002fea0003800000 */
.L_x_1534:
[----:B------:R-:W-:Y:S05]  /*89b0*/  @P0 BRA `(.L_x_1499) ;  /* 0x0000000000140947 */ /* 0x000fea0003800000 */
[----:B------:R-:W-:Y:S01]  /*89c0*/  ISETP.NE.AND P1, PT, R6, RZ, PT ;  /* 0x000000ff0600720c */ /* 0x000fe20003f25270 */
[----:B--2---:R-:W-:-:S04]  /*89d0*/  IMAD.MOV.U32 R5, RZ, RZ, 0x3100 ;  /* 0x00003100ff057424 */ /* 0x004fc800078e00ff */
[----:B------:R3:W-:Y:S08]  /*89e0*/  SYNCS.ARRIVE.TRANS64 RZ, [R16+URZ+0x26830], R5 ;  /* 0x0268300510ff79a7 */ /* 0x0007f0000800003f */
[----:B------:R-:W-:Y:S05]  /*89f0*/  @!P1 BRA `(.L_x_1499) ;  /* 0x0000000000049947 */ /* 0x000fea0003800000 */
[----:B------:R-:W-:Y:S01]  /*8a00*/  BPT.TRAP 0x1 ;  /* 0x000000040000795c */ /* 0x000fe20000300000 */
.L_x_1499:
        /* <DEDUP_REMOVED lines=40> */
.L_x_1535:
[----:B------:R-:W-:Y:S05]  /*8c90*/  @P0 BRA `(.L_x_1501) ;  /* 0x0000000000140947 */ /* 0x000fea0003800000 */
[----:B------:R-:W-:Y:S01]  /*8ca0*/  ISETP.NE.AND P0, PT, R6, RZ, PT ;  /* 0x000000ff0600720c */ /* 0x000fe20003f05270 */
[----:B------:R-:W-:-:S04]  /*8cb0*/  IMAD.MOV.U32 R5, RZ, RZ, 0x3100 ;  /* 0x00003100ff057424 */ /* 0x000fc800078e00ff */
[----:B------:R3:W-:Y:S08]  /*8cc0*/  SYNCS.ARRIVE.TRANS64 RZ, [R16+URZ+0x26818], R5 ;  /* 0x0268180510ff79a7 */ /* 0x0007f0000800003f */
[----:B------:R-:W-:Y:S05]  /*8cd0*/  @!P0 BRA `(.L_x_1501) ;  /* 0x0000000000048947 */ /* 0x000fea0003800000 */
[----:B------:R-:W-:Y:S01]  /*8ce0*/  BPT.TRAP 0x1 ;  /* 0x000000040000795c */ /* 0x000fe20000300000 */
.L_x_1501:
        /* <DEDUP_REMOVED lines=41> */
.L_x_1487:
[----:B------:R-:W3:Y:S01]  /*8f80*/  S2R R0, SR_TID.X ;  /* 0x0000000000007919 */ /* 0x000ee20000002100 */
[----:B------:R-:W-:Y:S01]  /*8f90*/  IMAD R3, R19, 0x8, R16 ;  /* 0x0000000813037824 */ /* 0x000fe200078e0210 */
[----:B---3--:R-:W-:Y:S02]  /*8fa0*/  LOP3.LUT R2, R0, 0x7f, RZ, 0xc0, !PT ;  /* 0x0000007f00027812 */ /* 0x008fe400078ec0ff */
[----:B------:R-:W-:Y:S02]  /*8fb0*/  SHF.L.U32 R0, R11, 0x1f, RZ ;  /* 0x0000001f0b007819 */ /* 0x000fe400000006ff */
[----:B------:R-:W-:Y:S02]  /*8fc0*/  ISETP.NE.AND P1, PT, R2, RZ, PT ;  /* 0x000000ff0200720c */ /* 0x000fe40003f25270 */
[----:B------:R-:W3:Y:S02]  /*8fd0*/  SYNCS.PHASECHK.TRANS64.TRYWAIT P0, [R3+URZ+0x26840], R0 ;  /* 0x02684000030075a7 */ /* 0x000ee4000800017f */
[----:B---3--:R-:W-:Y:S09]  /*8fe0*/  @!P0 BRA `(.L_x_1502) ;  /* 0x0000000800f88947 */ /* 0x008ff20003800000 */
.L_x_1536:
[----:B------:R-:W-:Y:S05]  /*8ff0*/  @P1 BRA `(.L_x_1503) ;  /* 0x0000000000181947 */ /* 0x000fea0003800000 */
[----:B------:R-:W1:Y:S01]  /*9000*/  S2R R2, SR_TID.X ;  /* 0x0000000000027919 */ /* 0x000e620000002100 */
[----:B---3--:R-:W-:-:S04]  /*9010*/  IMAD.MOV.U32 R0, RZ, RZ, 0x3100 ;  /* 0x00003100ff007424 */ /* 0x008fc800078e00ff */
[----:B------:R3:W-:Y:S01]  /*9020*/  SYNCS.ARRIVE.TRANS64 RZ, [R3+URZ+0x26830], R0 ;  /* 0x0268300003ff79a7 */ /* 0x0007e2000800003f */
[----:B-1----:R-:W-:-:S13]  /*9030*/  LOP3.LUT P0, RZ, R2, 0x1f, RZ, 0xc0, !PT ;  /* 0x0000001f02ff7812 */ /* 0x002fda000780c0ff */
[----:B---3--:R-:W-:Y:S05]  /*9040*/  @!P0 BRA `(.L_x_1503) ;  /* 0x0000000000048947 */ /* 0x008fea0003800000 */
[----:B------:R-:W-:Y:S01]  /*9050*/  BPT.TRAP 0x1 ;  /* 0x000000040000795c */ /* 0x000fe20000300000 */
.L_x_1503:
        /* <DEDUP_REMOVED lines=47> */
.L_x_1484:
[----:B------:R-:W-:Y:S05]  /*9350*/  BSYNC B0 ;  /* 0x0000000000007941 */ /* 0x000fea0003800000 */
.L_x_1482:
[----:B------:R-:W-:-:S03]  /*9360*/  UMOV UR7, 0xffffffff ;  /* 0xffffffff00077882 */ /* 0x000fc60000000000 */
[----:B------:R-:W-:Y:S05]  /*9370*/  BRA.DIV UR7, `(.L_x_1504) ;  /* 0x0000000a07287947 */ /* 0x000fea000b800000 */
[----:B------:R-:W-:-:S13]  /*9380*/  ELECT P6, URZ, PT ;  /* 0x00000000003f782f */ /* 0x000fda00038c0000 */
.L_x_1539:
[----:B------:R-:W-:Y:S05]  /*9390*/  @!P6 BRA `(.L_x_1392) ;  /* 0x000000000084e947 */ /* 0x000fea0003800000 */
[----:B------:R-:W-:-:S06]  /*93a0*/  ULOP3.LUT UR7, UR38, 0x2, URZ, 0xfc, !UPT ;  /* 0x0000000226077892 */ /* 0x000fcc000f8efc3f */
[----:B------:R-:W-:-:S05]  /*93b0*/  IMAD.U32 R2, RZ, RZ, UR7 ;  /* 0x00000007ff027e24 */ /* 0x000fca000f8e00ff */
[----:B------:R-:W-:-:S13]  /*93c0*/  ISETP.NE.AND P2, PT, R2, 0x3, PT ;  /* 0x000000030200780c */ /* 0x000fda0003f45270 */
[----:B------:R-:W-:Y:S05]  /*93d0*/  @!P2 BRA `(.L_x_1505) ;  /* 0x000000000004a947 */ /* 0x000fea0003800000 */
[----:B------:R-:W-:Y:S01]  /*93e0*/  BPT.TRAP 0x1 ;  /* 0x000000040000795c */ /* 0x000fe20000300000 */
.L_x_1505:
        /* <DEDUP_REMOVED lines=15> */
.L_x_1540:
[----:B------:R-:W2:Y:S02]  /*94e0*/  SYNCS.PHASECHK.TRANS64.TRYWAIT P0, [R3+URZ], R2 ;  /* 0x00000002030075a7 */ /* 0x000ea4000800017f */
[----:B--2---:R-:W-:Y:S05]  /*94f0*/  @!P0 BRA `(.L_x_1507) ;  /* 0x0000000400fc8947 */ /* 0x004fea0003800000 */
.L_x_1541:
[----:B------:R-:W-:Y:S05]  /*9500*/  @!P2 BRA `(.L_x_1508) ;  /* 0x000000000004a947 */ /* 0x000fea0003800000 */
[----:B------:R-:W-:Y:S01]  /*9510*/  BPT.TRAP 0x1 ;  /* 0x000000040000795c */ /* 0x000fe20000300000 */
.L_x_1508:
[----:B--2---:R-:W-:-:S04]  /*9520*/  VIADD R3, R7, 0x26840 ;  /* 0x0002684007037836 */ /* 0x004fc80000000000 */
[----:B------:R-:W-:-:S04]  /*9530*/  IMAD R0, R0, 0x8, R3 ;  /* 0x0000000800007824 */ /* 0x000fc800078e0203 */
[----:B------:R-:W2:Y:S02]  /*9540*/  SYNCS.PHASECHK.TRANS64.TRYWAIT P0, [R0+URZ], R5 ;  /* 0x00000005000075a7 */ /* 0x000ea4000800017f */
[----:B--2---:R-:W-:Y:S05]  /*9550*/  @!P0 BRA `(.L_x_1509) ;  /* 0x0000000400f88947 */ /* 0x004fea0003800000 */
.L_x_1542:
[----:B------:R-:W-:-:S07]  /*9560*/  IMAD R3, R4, 0x8, R3 ;  /* 0x0000000804037824 */ /* 0x000fce00078e0203 */
.L_x_1510:
[----:B---3--:R3:W4:Y:S02]  /*9570*/  SYNCS.PHASECHK.TRANS64.TRYWAIT P0, [R3+URZ], R2 ;  /* 0x00000002030075a7 */ /* 0x008724000800017f */
[----:B----4-:R-:W-:Y:S05]  /*9580*/  @!P0 NANOSLEEP.SYNCS 0x989680 ;  /* 0x009896800000895d */ /* 0x010fea0003900000 */
[----:B------:R-:W4:Y:S02]  /*9590*/  @!P0 SYNCS.PHASECHK.TRANS64 P0, [R3+URZ], R2 ;  /* 0x00000002030085a7 */ /* 0x000f24000800007f */
[----:B----4-:R-:W-:Y:S05]  /*95a0*/  @!P0 BRA `(.L_x_1510) ;  /* 0xfffffffc00f08947 */ /* 0x010fea000383ffff */
.L_x_1392:
[----:B------:R-:W-:Y:S05]  /*95b0*/  BSYNC B6 ;  /* 0x0000000000067941 */ /* 0x000fea0003800000 */
.L_x_1389:
[----:B------:R-:W-:Y:S05]  /*95c0*/  EXIT ;  /* 0x000000000000794d */ /* 0x000fea0003800000 */
.L_x_1399:
[----:B------:R-:W-:Y:S02]  /*95d0*/  IMAD.MOV.U32 R13, RZ, RZ, R16 ;  /* 0x000000ffff0d7224 */ /* 0x000fe400078e0010 */
[----:B------:R-:W-:Y:S02]  /*95e0*/  IMAD.MOV.U32 R12, RZ, RZ, RZ ;  /* 0x000000ffff0c7224 */ /* 0x000fe400078e00ff */
[----:B------:R-:W-:Y:S02]  /*95f0*/  IMAD.MOV.U32 R11, RZ, RZ, 0x1f ;  /* 0x0000001fff0b7424 */ /* 0x000fe400078e00ff */
[----:B------:R-:W-:-:S07]  /*9600*/  IMAD.MOV.U32 R15, RZ, RZ, -0x1 ;  /* 0xffffffffff0f7424 */ /* 0x000fce00078e00ff */
[----:B------:R-:W-:Y:S05]  /*9610*/  WARPSYNC.COLLECTIVE R15, `(.L_x_1511) ;  /* 0x000000000f087348 */ /* 0x000fea0003c00000 */
[----:B------:R1:W2:Y:S02]  /*9620*/  SHFL.IDX P6, R14, R13, R12, R11 ;  /* 0x0000000c0d0e7389 */ /* 0x0002a400000c000b */
[----:B-12---:R-:W-:Y:S01]  /*9630*/  ENDCOLLECTIVE ;  /* 0x000000000000791b */ /* 0x006fe20003800000 */
.L_x_1511:
[----:B------:R-:W-:Y:S05]  /*9640*/  BRA `(.L_x_1512) ;  /* 0xffffff7800807947 */ /* 0x000fea000383ffff */
.L_x_1401:
[----:B--2---:R2:W3:Y:S02]  /*9650*/  SYNCS.PHASECHK.TRANS64.TRYWAIT P0, [R18+URZ+0x26800], R5 ;  /* 0x02680005120075a7 */ /* 0x0044e4000800017f */
[----:B---3--:R-:W-:Y:S05]  /*9660*/  @!P0 NANOSLEEP.SYNCS 0x989680 ;  /* 0x009896800000895d */ /* 0x008fea0003900000 */
[----:B------:R-:W3:Y:S02]  /*9670*/  @!P0 SYNCS.PHASECHK.TRANS64 P0, [R18+URZ+0x26800], R5 ;  /* 0x02680005120085a7 */ /* 0x000ee4000800007f */
[----:B---3--:R-:W-:Y:S05]  /*9680*/  @!P0 BRA `(.L_x_1401) ;  /* 0xfffffffc00f08947 */ /* 0x008fea000383ffff */
[----:B------:R-:W-:Y:S05]  /*9690*/  BRA `(.L_x_1400) ;  /* 0xffffff7800a87947 */ /* 0x000fea000383ffff */
.L_x_1406:
[----:B--2---:R-:W-:-:S04]  /*96a0*/  IMAD.U32 R7, RZ, RZ, UR6 ;  /* 0x00000006ff077e24 */ /* 0x004fc8000f8e00ff */
[----:B------:R2:W3:Y:S03]  /*96b0*/  SYNCS.PHASECHK.TRANS64.TRYWAIT P0, [R7+URZ+0x26810], R16 ;  /* 0x02681010070075a7 */ /* 0x0004e6000800017f */
[----:B---3--:R-:W-:Y:S05]  /*96c0*/  @!P0 NANOSLEEP.SYNCS 0x989680 ;  /* 0x009896800000895d */ /* 0x008fea0003900000 */
[----:B------:R-:W3:Y:S02]  /*96d0*/  @!P0 SYNCS.PHASECHK.TRANS64 P0, [R7+URZ+0x26810], R16 ;  /* 0x02681010070085a7 */ /* 0x000ee4000800007f */
[----:B---3--:R-:W-:Y:S05]  /*96e0*/  @!P0 BRA `(.L_x_1406) ;  /* 0xfffffffc00ec8947 */ /* 0x008fea000383ffff */
[----:B------:R-:W-:Y:S05]  /*96f0*/  BRA `(.L_x_1405) ;  /* 0xffffff8400087947 */ /* 0x000fea000383ffff */
.L_x_1410:
[----:B------:R-:W-:-:S04]  /*9700*/  IMAD.U32 R121, RZ, RZ, UR6 ;  /* 0x00000006ff797e24 */ /* 0x000fc8000f8e00ff */
[----:B------:R1:W1:Y:S03]  /*9710*/  SYNCS.PHASECHK.TRANS64.TRYWAIT P0, [R121+URZ+0x26830], R16 ;  /* 0x02683010790075a7 */ /* 0x000266000800017f */
[----:B-1----:R-:W-:Y:S05]  /*9720*/  @!P0 NANOSLEEP.SYNCS 0x989680 ;  /* 0x009896800000895d */ /* 0x002fea0003900000 */
[----:B------:R-:W1:Y:S02]  /*9730*/  @!P0 SYNCS.PHASECHK.TRANS64 P0, [R121+URZ+0x26830], R16 ;  /* 0x02683010790085a7 */ /* 0x000e64000800007f */
[----:B-1----:R-:W-:Y:S05]  /*9740*/  @!P0 BRA `(.L_x_1410) ;  /* 0xfffffffc00ec8947 */ /* 0x002fea000383ffff */
[----:B------:R-:W-:Y:S05]  /*9750*/  BRA `(.L_x_1409) ;  /* 0xffffff8800107947 */ /* 0x000fea000383ffff */
.L_x_1417:
[----:B------:R-:W-:Y:S01]  /*9760*/  BSSY B0, `(.L_x_1513) ;  /* 0x0000005000007945 */ /* 0x000fe20003800000 */
[----:B------:R-:W-:-:S07]  /*9770*/  IMAD.MOV.U32 R15, RZ, RZ, -0x1 ;  /* 0xffffffffff0f7424 */ /* 0x000fce00078e00ff */
[----:B-1----:R-:W-:Y:S05]  /*9780*/  WARPSYNC.COLLECTIVE R15, `(.L_x_1514) ;  /* 0x000000000f087348 */ /* 0x002fea0003c00000 */
[----:B------:R-:W-:Y:S01]  /*9790*/  NOP ;  /* 0x0000000000007918 */ /* 0x000fe20000000000 */
[----:B-1----:R-:W-:Y:S01]  /*97a0*/  ENDCOLLECTIVE ;  /* 0x000000000000791b */ /* 0x002fe20003800000 */
.L_x_1514:
[----:B------:R-:W-:Y:S05]  /*97b0*/  BSYNC B0 ;  /* 0x0000000000007941 */ /* 0x000fea0003800000 */
.L_x_1513:
[----:B------:R-:W-:Y:S05]  /*97c0*/  BRA `(.L_x_1515) ;  /* 0xffffffb400487947 */ /* 0x000fea000383ffff */
.L_x_1426:
[----:B------:R-:W-:Y:S01]  /*97d0*/  BSSY B0, `(.L_x_1516) ;  /* 0x0000005000007945 */ /* 0x000fe20003800000 */
[----:B------:R-:W-:-:S07]  /*97e0*/  IMAD.MOV.U32 R15, RZ, RZ, -0x1 ;  /* 0xffffffffff0f7424 */ /* 0x000fce00078e00ff */
[----:B-12---:R-:W-:Y:S05]  /*97f0*/  WARPSYNC.COLLECTIVE R15, `(.L_x_1517) ;  /* 0x000000000f087348 */ /* 0x006fea0003c00000 */
[----:B------:R-:W-:Y:S01]  /*9800*/  NOP ;  /* 0x0000000000007918 */ /* 0x000fe20000000000 */
[----:B-12---:R-:W-:Y:S01]  /*9810*/  ENDCOLLECTIVE ;  /* 0x000000000000791b */ /* 0x006fe20003800000 */
.L_x_1517:
[----:B------:R-:W-:Y:S05]  /*9820*/  BSYNC B0 ;  /* 0x0000000000007941 */ /* 0x000fea0003800000 */
.L_x_1516:
[----:B------:R-:W-:Y:S05]  /*9830*/  BRA `(.L_x_1518) ;  /* 0xffffffb800387947 */ /* 0x000fea000383ffff */
.L_x_1438:
[----:B------:R-:W-:Y:S01]  /*9840*/  BSSY B0, `(.L_x_1519) ;  /* 0x0000005000007945 */ /* 0x000fe20003800000 */
[----:B------:R-:W-:-:S07]  /*9850*/  IMAD.MOV.U32 R15, RZ, RZ, -0x1 ;  /* 0xffffffffff0f7424 */ /* 0x000fce00078e00ff */
[----:B------:R-:W-:Y:S05]  /*9860*/  WARPSYNC.COLLECTIVE R15, `(.L_x_1520) ;  /* 0x000000000f087348 */ /* 0x000fea0003c00000 */
[----:B------:R-:W-:Y:S01]  /*9870*/  NOP ;  /* 0x0000000000007918 */ /* 0x000fe20000000000 */
[----:B------:R-:W-:Y:S01]  /*9880*/  ENDCOLLECTIVE ;  /* 0x000000000000791b */ /* 0x000fe20003800000 */
.L_x_1520:
[----:B------:R-:W-:Y:S05]  /*9890*/  BSYNC B0 ;  /* 0x0000000000007941 */ /* 0x000fea0003800000 */
.L_x_1519:
[----:B------:R-:W-:Y:S05]  /*98a0*/  BRA `(.L_x_1521) ;  /* 0xffffffc000207947 */ /* 0x000fea000383ffff */
.L_x_1451:
[----:B------:R-:W-:Y:S01]  /*98b0*/  BSSY B0, `(.L_x_1522) ;  /* 0x0000005000007945 */ /* 0x000fe20003800000 */
[----:B------:R-:W-:-:S07]  /*98c0*/  IMAD.MOV.U32 R15, RZ, RZ, -0x1 ;  /* 0xffffffffff0f7424 */ /* 0x000fce00078e00ff */
[----:B------:R-:W-:Y:S05]  /*98d0*/  WARPSYNC.COLLECTIVE R15, `(.L_x_1523) ;  /* 0x000000000f087348 */ /* 0x000fea0003c00000 */
[----:B------:R-:W-:Y:S01]  /*98e0*/  NOP ;  /* 0x0000000000007918 */ /* 0x000fe20000000000 */
[----:B------:R-:W-:Y:S01]  /*98f0*/  ENDCOLLECTIVE ;  /* 0x000000000000791b */ /* 0x000fe20003800000 */
.L_x_1523:
[----:B------:R-:W-:Y:S05]  /*9900*/  BSYNC B0 ;  /* 0x0000000000007941 */ /* 0x000fea0003800000 */
.L_x_1522:
[----:B------:R-:W-:Y:S05]  /*9910*/  BRA `(.L_x_1524) ;  /* 0xffffffc400a47947 */ /* 0x000fea000383ffff */
.L_x_1463:
[----:B------:R-:W-:Y:S01]  /*9920*/  BSSY B0, `(.L_x_1525) ;  /* 0x0000005000007945 */ /* 0x000fe20003800000 */
[----:B------:R-:W-:-:S07]  /*9930*/  IMAD.MOV.U32 R15, RZ, RZ, -0x1 ;  /* 0xffffffffff0f7424 */ /* 0x000fce00078e00ff */
[----:B------:R-:W-:Y:S05]  /*9940*/  WARPSYNC.COLLECTIVE R15, `(.L_x_1526) ;  /* 0x000000000f087348 */ /* 0x000fea0003c00000 */
[----:B------:R-:W-:Y:S01]  /*9950*/  NOP ;  /* 0x0000000000007918 */ /* 0x000fe20000000000 */
[----:B------:R-:W-:Y:S01]  /*9960*/  ENDCOLLECTIVE ;  /* 0x000000000000791b */ /* 0x000fe20003800000 */
.L_x_1526:
[----:B------:R-:W-:Y:S05]  /*9970*/  BSYNC B0 ;  /* 0x0000000000007941 */ /* 0x000fea0003800000 */
.L_x_1525:
[----:B------:R-:W-:Y:S05]  /*9980*/  BRA `(.L_x_1527) ;  /* 0xffffffc800c47947 */ /* 0x000fea000383ffff */
.L_x_1485:
[----:B-1----:R1:W2:Y:S02]  /*9990*/  SYNCS.PHASECHK.TRANS64.TRYWAIT P0, [R16+URZ+0x26820], R3 ;  /* 0x02682003100075a7 */ /* 0x0022a4000800017f */
[----:B--2---:R-:W-:Y:S05]  /*99a0*/  @!P0 NANOSLEEP.SYNCS 0x989680 ;  /* 0x009896800000895d */ /* 0x004fea0003900000 */
[----:B------:R-:W2:Y:S02]  /*99b0*/  @!P0 SYNCS.PHASECHK.TRANS64 P0, [R16+URZ+0x26820], R3 ;  /* 0x02682003100085a7 */ /* 0x000ea4000800007f */
[----:B--2---:R-:W-:Y:S05]  /*99c0*/  @!P0 BRA `(.L_x_1485) ;  /* 0xfffffffc00f08947 */ /* 0x004fea000383ffff */
[----:B------:R-:W-:Y:S05]  /*99d0*/  BRA `(.L_x_1528) ;  /* 0xffffffd800947947 */ /* 0x000fea000383ffff */
.L_x_1489:
[----:B-1----:R1:W3:Y:S02]  /*99e0*/  SYNCS.PHASECHK.TRANS64.TRYWAIT P1, [R16+URZ+0x26840], R21 ;  /* 0x02684015100075a7 */ /* 0x0022e4000802017f */
[----:B---3--:R-:W-:Y:S05]  /*99f0*/  @!P1 NANOSLEEP.SYNCS 0x989680 ;  /* 0x009896800000995d */ /* 0x008fea0003900000 */
[----:B------:R-:W3:Y:S02]  /*9a00*/  @!P1 SYNCS.PHASECHK.TRANS64 P1, [R16+URZ+0x26840], R21 ;  /* 0x02684015100095a7 */ /* 0x000ee4000802007f */
[----:B---3--:R-:W-:Y:S05]  /*9a10*/  @!P1 BRA `(.L_x_1489) ;  /* 0xfffffffc00f09947 */ /* 0x008fea000383ffff */
[----:B------:R-:W-:Y:S05]  /*9a20*/  BRA `(.L_x_1529) ;  /* 0xffffffe000c47947 */ /* 0x000fea000383ffff */
.L_x_1491:
[----:B--2---:R2:W3:Y:S02]  /*9a30*/  SYNCS.PHASECHK.TRANS64.TRYWAIT P1, [R16+URZ+0x26828], R21 ;  /* 0x02682815100075a7 */ /* 0x0044e4000802017f */
[----:B---3--:R-:W-:Y:S05]  /*9a40*/  @!P1 NANOSLEEP.SYNCS 0x989680 ;  /* 0x009896800000995d */ /* 0x008fea0003900000 */
[----:B------:R-:W3:Y:S02]  /*9a50*/  @!P1 SYNCS.PHASECHK.TRANS64 P1, [R16+URZ+0x26828], R21 ;  /* 0x02682815100095a7 */ /* 0x000ee4000802007f */
[----:B---3--:R-:W-:Y:S05]  /*9a60*/  @!P1 BRA `(.L_x_1491) ;  /* 0xfffffffc00f09947 */ /* 0x008fea000383ffff */
[----:B------:R-:W-:Y:S05]  /*9a70*/  BRA `(.L_x_1530) ;  /* 0xffffffe400747947 */ /* 0x000fea000383ffff */
.L_x_1493:
[----:B---3--:R3:W4:Y:S02]  /*9a80*/  SYNCS.PHASECHK.TRANS64.TRYWAIT P1, [R16+URZ+0x26848], R21 ;  /* 0x02684815100075a7 */ /* 0x008724000802017f */
[----:B----4-:R-:W-:Y:S05]  /*9a90*/  @!P1 NANOSLEEP.SYNCS 0x989680 ;  /* 0x009896800000995d */ /* 0x010fea0003900000 */
[----:B------:R-:W4:Y:S02]  /*9aa0*/  @!P1 SYNCS.PHASECHK.TRANS64 P1, [R16+URZ+0x26848], R21 ;  /* 0x02684815100095a7 */ /* 0x000f24000802007f */
[----:B----4-:R-:W-:Y:S05]  /*9ab0*/  @!P1 BRA `(.L_x_1493) ;  /* 0xfffffffc00f09947 */ /* 0x010fea000383ffff */
[----:B------:R-:W-:Y:S05]  /*9ac0*/  BRA `(.L_x_1531) ;  /* 0xffffffe800247947 */ /* 0x000fea000383ffff */
.L_x_1495:
[----:B------:R-:W-:-:S07]  /*9ad0*/  SHF.L.U32 R5, R11, 0x1f, RZ ;  /* 0x0000001f0b057819 */ /* 0x000fce00000006ff */
.L_x_1532:
[----:B------:R1:W1:Y:S02]  /*9ae0*/  SYNCS.PHASECHK.TRANS64.TRYWAIT P1, [R16+URZ+0x26820], R5 ;  /* 0x02682005100075a7 */ /* 0x000264000802017f */
[----:B-1----:R-:W-:Y:S05]  /*9af0*/  @!P1 NANOSLEEP.SYNCS 0x989680 ;  /* 0x009896800000995d */ /* 0x002fea0003900000 */
[----:B------:R-:W1:Y:S02]  /*9b00*/  @!P1 SYNCS.PHASECHK.TRANS64 P1, [R16+URZ+0x26820], R5 ;  /* 0x02682005100095a7 */ /* 0x000e64000802007f */
[----:B-1----:R-:W-:Y:S05]  /*9b10*/  @!P1 BRA `(.L_x_1532) ;  /* 0xfffffffc00f09947 */ /* 0x002fea000383ffff */
[----:B------:R-:W-:Y:S05]  /*9b20*/  BRA `(.L_x_1533) ;  /* 0xffffffe800bc7947 */ /* 0x000fea000383ffff */
.L_x_1498:
[----:B-1----:R1:W3:Y:S02]  /*9b30*/  SYNCS.PHASECHK.TRANS64.TRYWAIT P1, [R16+URZ+0x26840], R13 ;  /* 0x0268400d100075a7 */ /* 0x0022e4000802017f */
[----:B---3--:R-:W-:Y:S05]  /*9b40*/  @!P1 NANOSLEEP.SYNCS 0x989680 ;  /* 0x009896800000995d */ /* 0x008fea0003900000 */
[----:B------:R-:W3:Y:S02]  /*9b50*/  @!P1 SYNCS.PHASECHK.TRANS64 P1, [R16+URZ+0x26840], R13 ;  /* 0x0268400d100095a7 */ /* 0x000ee4000802007f */
[----:B---3--:R-:W-:Y:S05]  /*9b60*/  @!P1 BRA `(.L_x_1498) ;  /* 0xfffffffc00f09947 */ /* 0x008fea000383ffff */
[----:B------:R-:W-:Y:S05]  /*9b70*/  BRA `(.L_x_1534) ;  /* 0xffffffec008c7947 */ /* 0x000fea000383ffff */
.L_x_1500:
[----:B--2---:R2:W3:Y:S02]  /*9b80*/  SYNCS.PHASECHK.TRANS64.TRYWAIT P1, [R16+URZ+0x26828], R13 ;  /* 0x0268280d100075a7 */ /* 0x0044e4000802017f */
[----:B---3--:R-:W-:Y:S05]  /*9b90*/  @!P1 NANOSLEEP.SYNCS 0x989680 ;  /* 0x009896800000995d */ /* 0x008fea0003900000 */
[----:B------:R-:W3:Y:S02]  /*9ba0*/  @!P1 SYNCS.PHASECHK.TRANS64 P1, [R16+URZ+0x26828], R13 ;  /* 0x0268280d100095a7 */ /* 0x000ee4000802007f */
[----:B---3--:R-:W-:Y:S05]  /*9bb0*/  @!P1 BRA `(.L_x_1500) ;  /* 0xfffffffc00f09947 */ /* 0x008fea000383ffff */
[----:B------:R-:W-:Y:S05]  /*9bc0*/  BRA `(.L_x_1535) ;  /* 0xfffffff000307947 */ /* 0x000fea000383ffff */
.L_x_1502:
[----:B---3--:R3:W1:Y:S02]  /*9bd0*/  SYNCS.PHASECHK.TRANS64.TRYWAIT P0, [R3+URZ+0x26840], R0 ;  /* 0x02684000030075a7 */ /* 0x008664000800017f */
[----:B-1----:R-:W-:Y:S05]  /*9be0*/  @!P0 NANOSLEEP.SYNCS 0x989680 ;  /* 0x009896800000895d */ /* 0x002fea0003900000 */
[----:B------:R-:W1:Y:S02]  /*9bf0*/  @!P0 SYNCS.PHASECHK.TRANS64 P0, [R3+URZ+0x26840], R0 ;  /* 0x02684000030085a7 */ /* 0x000e64000800007f */
[----:B-1----:R-:W-:Y:S05]  /*9c00*/  @!P0 BRA `(.L_x_1502) ;  /* 0xfffffffc00f08947 */ /* 0x002fea000383ffff */
[----:B------:R-:W-:Y:S05]  /*9c10*/  BRA `(.L_x_1536) ;  /* 0xfffffff000f47947 */ /* 0x000fea000383ffff */
.L_x_1504:
[----:B------:R-:W-:Y:S01]  /*9c20*/  BSSY B0, `(.L_x_1537) ;  /* 0x0000006000007945 */ /* 0x000fe20003800000 */
[----:B------:R-:W-:-:S07]  /*9c30*/  IMAD.MOV.U32 R15, RZ, RZ, -0x1 ;  /* 0xffffffffff0f7424 */ /* 0x000fce00078e00ff */
[----:B------:R-:W-:Y:S05]  /*9c40*/  WARPSYNC.COLLECTIVE R15, `(.L_x_1538) ;  /* 0x000000000f0c7348 */ /* 0x000fea0003c00000 */
[----:B------:R-:W-:Y:S02]  /*9c50*/  ELECT P6, UR62, PT ;  /* 0x00000000003e782f */ /* 0x000fe400038c0000 */
[----:B------:R-:W-:Y:S01]  /*9c60*/  MOV R14, UR62 ;  /* 0x0000003e000e7c02 */ /* 0x000fe20008000f00 */
[----:B------:R-:W-:Y:S10]  /*9c70*/  ENDCOLLECTIVE ;  /* 0x000000000000791b */ /* 0x000ff40003800000 */
.L_x_1538:
[----:B------:R-:W-:Y:S05]  /*9c80*/  BSYNC B0 ;  /* 0x0000000000007941 */ /* 0x000fea0003800000 */
.L_x_1537:
[----:B------:R-:W-:Y:S05]  /*9c90*/  BRA `(.L_x_1539) ;  /* 0xfffffff400bc7947 */ /* 0x000fea000383ffff */
.L_x_1506:
[----:B-1----:R1:W2:Y:S02]  /*9ca0*/  SYNCS.PHASECHK.TRANS64.TRYWAIT P0, [R6+URZ], R5 ;  /* 0x00000005060075a7 */ /* 0x0022a4000800017f */
[----:B--2---:R-:W-:Y:S05]  /*9cb0*/  @!P0 NANOSLEEP.SYNCS 0x989680 ;  /* 0x009896800000895d */ /* 0x004fea0003900000 */
[----:B------:R-:W2:Y:S02]  /*9cc0*/  @!P0 SYNCS.PHASECHK.TRANS64 P0, [R6+URZ], R5 ;  /* 0x00000005060085a7 */ /* 0x000ea4000800007f */
[----:B--2---:R-:W-:Y:S05]  /*9cd0*/  @!P0 BRA `(.L_x_1506) ;  /* 0xfffffffc00f08947 */ /* 0x004fea000383ffff */
[----:B------:R-:W-:Y:S05]  /*9ce0*/  BRA `(.L_x_1540) ;  /* 0xfffffff400fc7947 */ /* 0x000fea000383ffff */
.L_x_1507:
[----:B--2---:R2:W3:Y:S02]  /*9cf0*/  SYNCS.PHASECHK.TRANS64.TRYWAIT P0, [R3+URZ], R2 ;  /* 0x00000002030075a7 */ /* 0x0044e4000800017f */
[----:B---3--:R-:W-:Y:S05]  /*9d00*/  @!P0 NANOSLEEP.SYNCS 0x989680 ;  /* 0x009896800000895d */ /* 0x008fea0003900000 */
[----:B------:R-:W3:Y:S02]  /*9d10*/  @!P0 SYNCS.PHASECHK.TRANS64 P0, [R3+URZ], R2 ;  /* 0x00000002030085a7 */ /* 0x000ee4000800007f */
[----:B---3--:R-:W-:Y:S05]  /*9d20*/  @!P0 BRA `(.L_x_1507) ;  /* 0xfffffffc00f08947 */ /* 0x008fea000383ffff */
[----:B------:R-:W-:Y:S05]  /*9d30*/  BRA `(.L_x_1541) ;  /* 0xfffffff400f07947 */ /* 0x000fea000383ffff */
.L_x_1509:
[----:B--2---:R2:W3:Y:S02]  /*9d40*/  SYNCS.PHASECHK.TRANS64.TRYWAIT P0, [R0+URZ], R5 ;  /* 0x00000005000075a7 */ /* 0x0044e4000800017f */
[----:B---3--:R-:W-:Y:S05]  /*9d50*/  @!P0 NANOSLEEP.SYNCS 0x989680 ;  /* 0x009896800000895d */ /* 0x008fea0003900000 */
[----:B------:R-:W3:Y:S02]  /*9d60*/  @!P0 SYNCS.PHASECHK.TRANS64 P0, [R0+URZ], R5 ;  /* 0x00000005000085a7 */ /* 0x000ee4000800007f */
[----:B---3--:R-:W-:Y:S05]  /*9d70*/  @!P0 BRA `(.L_x_1509) ;  /* 0xfffffffc00f08947 */ /* 0x008fea000383ffff */
[----:B------:R-:W-:Y:S05]  /*9d80*/  BRA `(.L_x_1542) ;  /* 0xfffffff400f47947 */ /* 0x000fea000383ffff */
.L_x_1543:
        /* <DEDUP_REMOVED lines=15> */
.L_x_3306:


//--------------------- .text._ZN7cutlass13device_kernelIN5flash11enable_sm90INS1_16FlashAttnBwdSm90INS1_25CollectiveMainloopBwdSm90ILi2ELi2ELi2EN4cute5tupleIJNS5_1CILi1EEES8_S8_EEENS6_IJNS7_ILi64EEENS7_ILi128EEENS7_ILi96EEEEEENS_6half_tEfNS_4arch4Sm90ELb0ELb1ELb0ELb1ELb0ELb1ELb0ELb0ELi2ELi1ELi2ELi1ELb1EEENS1_21CollectiveEpilogueBwdISD_SE_SG_Li256ELb1ELb0ELi1EEENS1_19SingleTileSchedulerILb1ELb0ELb0ELi128EEEEEEEEEvNT_6ParamsE --------------------------
	.section	.text._ZN7cutlass13device_kernelIN5flash11enable_sm90INS1_16FlashAttnBwdSm90INS1_25CollectiveMainloopBwdSm90ILi2ELi2ELi2EN4cute5tupleIJNS5_1CILi1EEES8_S8_EEENS6_IJNS7_ILi64EEENS7_ILi128EEENS7_ILi96EEEEEENS_6half_tEfNS_4arch4Sm90ELb0ELb1ELb0ELb1ELb0ELb1ELb0ELb0ELi2ELi1ELi2ELi1ELb1EEENS1_21CollectiveEpilogueBwdISD_SE_SG_Li256ELb1ELb0ELi1EEENS1_19SingleTileSchedulerILb1ELb0ELb0ELi128EEEEEEEEEvNT_6ParamsE,"ax",@progbits
	.align	128
.text._ZN7cutlass13device_kernelIN5flash11enable_sm90INS1_16FlashAttnBwdSm90INS1_25CollectiveMainloopBwdSm90ILi2ELi2ELi2EN4cute5tupleIJNS5_1CILi1EEES8_S8_EEENS6_IJNS7_ILi64EEENS7_ILi128EEENS7_ILi96EEEEEENS_6half_tEfNS_4arch4Sm90ELb0ELb1ELb0ELb1ELb0ELb1ELb0ELb0ELi2ELi1ELi2ELi1ELb1EEENS1_21CollectiveEpilogueBwdISD_SE_SG_Li256ELb1ELb0ELi1EEENS1_19SingleTileSchedulerILb1ELb0ELb0ELi128EEEEEEEEEvNT_6ParamsE:
        .type           _ZN7cutlass13device_kernelIN5flash11enable_sm90INS1_16FlashAttnBwdSm90INS1_25CollectiveMainloopBwdSm90ILi2ELi2ELi2EN4cute5tupleIJNS5_1CILi1EEES8_S8_EEENS6_IJNS7_ILi64EEENS7_ILi128EEENS7_ILi96EEEEEENS_6half_tEfNS_4arch4Sm90ELb0ELb1ELb0ELb1ELb0ELb1ELb0ELb0ELi2ELi1ELi2ELi1ELb1EEENS1_21CollectiveEpilogueBwdISD_SE_SG_Li256ELb1ELb0ELi1EEENS1_19SingleTileSchedulerILb1ELb0ELb0ELi128EEEEEEEEEvNT_6ParamsE,@function
        .size           _ZN7cutlass13device_kernelIN5flash11enable_sm90INS1_16FlashAttnBwdSm90INS1_25CollectiveMainloopBwdSm90ILi2ELi2ELi2EN4cute5tupleIJNS5_1CILi1EEES8_S8_EEENS6_IJNS7_ILi64EEENS7_ILi128EEENS7_ILi96EEEEEENS_6half_tEfNS_4arch4Sm90ELb0ELb1ELb0ELb1ELb0ELb1ELb0ELb0ELi2ELi1ELi2ELi1ELb1EEENS1_21CollectiveEpilogueBwdISD_SE_SG_Li256ELb1ELb0ELi1EEENS1_19SingleTileSchedulerILb1ELb0ELb0ELi128EEEEEEEEEvNT_6ParamsE,(.L_x_3307 - _ZN7cutlass13device_kernelIN5flash11enable_sm90INS1_16FlashAttnBwdSm90INS1_25CollectiveMainloopBwdSm90ILi2ELi2ELi2EN4cute5tupleIJNS5_1CILi1EEES8_S8_EEENS6_IJNS7_ILi64EEENS7_ILi128EEENS7_ILi96EEEEEENS_6half_tEfNS_4arch4Sm90ELb0ELb1ELb0ELb1ELb0ELb1ELb0ELb0ELi2ELi1ELi2ELi1ELb1EEENS1_21CollectiveEpilogueBwdISD_SE_SG_Li256ELb1ELb0ELi1EEENS1_19SingleTileSchedulerILb1ELb0ELb0ELi128EEEEEEEEEvNT_6ParamsE)
        .other          _ZN7cutlass13device_kernelIN5flash11enable_sm90INS1_16FlashAttnBwdSm90INS1_25CollectiveMainloopBwdSm90ILi2ELi2ELi2EN4cute5tupleIJNS5_1CILi1EEES8_S8_EEENS6_IJNS7_ILi64EEENS7_ILi128EEENS7_ILi96EEEEEENS_6half_tEfNS_4arch4Sm90ELb0ELb1ELb0ELb1ELb0ELb1ELb0ELb0ELi2ELi1ELi2ELi1ELb1EEENS1_21CollectiveEpilogueBwdISD_SE_SG_Li256ELb1ELb0ELi1EEENS1_19SingleTileSchedulerILb1ELb0ELb0ELi128EEEEEEEEEvNT_6ParamsE,@"STO_CUDA_ENTRY STV_DEFAULT"
_ZN7cutlass13device_kernelIN5flash11enable_sm90INS1_16FlashAttnBwdSm90INS1_25CollectiveMainloopBwdSm90ILi2ELi2ELi2EN4cute5tupleIJNS5_1CILi1EEES8_S8_EEENS6_IJNS7_ILi64EEENS7_ILi128EEENS7_ILi96EEEEEENS_6half_tEfNS_4arch4Sm90ELb0ELb1ELb0ELb1ELb0ELb1ELb0ELb0ELi2ELi1ELi2ELi1ELb1EEENS1_21CollectiveEpilogueBwdISD_SE_SG_Li256ELb1ELb0ELi1EEENS1_19SingleTileSchedulerILb1ELb0ELb0ELi128EEEEEEEEEvNT_6ParamsE:
        /* <DEDUP_REMOVED lines=24> */
.L_x_1545:
[----:B------:R-:W-:Y:S05]  /*0180*/  BSYNC B0 ;  /* 0x0000000000007941 */ /* 0x000fea0003800000 */
.L_x_1544:
        /* <DEDUP_REMOVED lines=37> */
.L_x_1546:
        /* <DEDUP_REMOVED lines=22> */
.L_x_1547:
[----:B------:R-:W-:Y:S01]  /*0540*/  PLOP3.LUT P0, PT, PT, PT, UP0, 0x80, 0x0 ;  /* 0x000000000000781c */ /* 0x000fe20003f0f008 */
[----:B------:R-:W-:Y:S01]  /*0550*/  NOP ;  /* 0x0000000000007918 */ /* 0x000fe20000000000 */
[----:B------:R-:W-:Y:S01]  /*0560*/  ULDC.64 UR46, c[0x0][0x208] ;  /* 0x00008200002e7ab9 */ /* 0x000fe20000000a00 */
[----:B------:R-:W-:Y:S01]  /*0570*/  BSSY B6, `(.L_x_1548) ;  /* 0x0000a1a000067945 */ /* 0x000fe20003800000 */
[----:B-12-4-:R-:W-:Y:S09]  /*0580*/  BAR.SYNC.DEFER_BLOCKING 0x0 ;  /* 0x0000000000007b1d */ /* 0x016ff20000010000 */
[----:B------:R-:W-:Y:S05]  /*0590*/  @!P0 BRA `(.L_x_1549) ;  /* 0x0000006000488947 */ /* 0x000fea0003800000 */
.L_x_1550:
[----:B------:R-:W-:-:S08]  /*05a0*/  NOP ;  /* 0x0000000000007918 */ /* 0x000fd00000000000 */
[----:B------:R-:W1:Y:S02]  /*05b0*/  USETMAXREG.TRY_ALLOC.CTAPOOL UP0, 0xf0 ;  /* 0x000000f0000079c8 */ /* 0x000e640008000600 */
[----:B-1----:R-:W-:-:S13]  /*05c0*/  PLOP3.LUT P0, PT, PT, PT, UP0, 0x80, 0x0 ;  /* 0x000000000000781c */ /* 0x002fda0003f0f008 */
[----:B------:R-:W-:Y:S05]  /*05d0*/  @!P0 BRA `(.L_x_1550) ;  /* 0xfffffffc00f08947 */ /* 0x000fea000383ffff */
[----:B------:R-:W-:Y:S01]  /*05e0*/  LOP3.LUT R0, R0, 0x3, RZ, 0xc0, !PT ;  /* 0x0000000300007812 */ /* 0x000fe200078ec0ff */
[----:B------:R-:W-:Y:S01]  /*05f0*/  ULDC.64 UR4, c[0x0][0x8d8] ;  /* 0x0002360000047ab9 */ /* 0x000fe20000000a00 */
[----:B------:R-:W1:Y:S04]  /*0600*/  S2UR UR6, SR_CTAID.X ;  /* 0x00000000000679c3 */ /* 0x000e680000002500 */
[----:B------:R-:W2:Y:S04]  /*0610*/  SHFL.IDX PT, R0, R0, RZ, 0x1f ;  /* 0x00001fff00007589 */ /* 0x000ea800000e0000 */
[----:B------:R-:W3:Y:S01]  /*0620*/  S2UR UR36, SR_CTAID.Z ;  /* 0x00000000002479c3 */ /* 0x000ee20000002700 */
[----:B--2---:R-:W-:-:S13]  /*0630*/  ISETP.NE.AND P0, PT, R0, RZ, PT ;  /* 0x000000ff0000720c */ /* 0x004fda0003f05270 */
[----:B------:R-:W-:-:S05]  /*0640*/  @!P0 VIADD R3, R2, 0x9 ;  /* 0x0000000902038836 */ /* 0x000fca0000000000 */
[----:B------:R2:W-:Y:S06]  /*0650*/  @!P0 BAR.ARV R3, 0xa0 ;  /* 0x000280030000851d */ /* 0x0005ec0000002000 */
[----:B------:R-:W-:-:S04]  /*0660*/  ISETP.NE.U32.AND P0, PT, RZ, UR4, PT ;  /* 0x00000004ff007c0c */ /* 0x000fc8000bf05070 */
[----:B------:R-:W-:-:S13]  /*0670*/  ISETP.NE.AND.EX P0, PT, RZ, UR5, PT, P0 ;  /* 0x00000005ff007c0c */ /* 0x000fda000bf05300 */
[----:B-123--:R-:W-:Y:S05]  /*0680*/  @!P0 BRA `(.L_x_1551) ;  /* 0x00000000001c8947 */ /* 0x00efea0003800000 */
[----:B------:R-:W-:Y:S02]  /*0690*/  ULDC.64 UR4, c[0x0][0x8d8] ;  /* 0x0002360000047ab9 */ /* 0x000fe40000000a00 */
[----:B------:R-:W-:-:S06]  /*06a0*/  UIMAD.WIDE UR4, UR36, 0x4, UR4 ;  /* 0x00000004240478a5 */ /* 0x000fcc000f8e0204 */
[----:B------:R-:W-:Y:S02]  /*06b0*/  IMAD.U32 R4, RZ, RZ, UR4 ;  /* 0x00000004ff047e24 */ /* 0x000fe4000f8e00ff */
[----:B------:R-:W-:-:S05]  /*06c0*/  IMAD.U32 R5, RZ, RZ, UR5 ;  /* 0x00000005ff057e24 */ /* 0x000fca000f8e00ff */
[----:B------:R-:W2:Y:S02]  /*06d0*/  LDG.E R4, desc[UR46][R4.64] ;  /* 0x0000002e04047981 */ /* 0x000ea4000c1e1900 */
[----:B--2---:R-:W-:Y:S01]  /*06e0*/  R2UR UR4, R4 ;  /* 0x00000000040472ca */ /* 0x004fe200000e0000 */
[----:B------:R-:W-:-:S14]  /*06f0*/  BRA `(.L_x_1552) ;  /* 0x00000000003c7947 */ /* 0x000fdc0003800000 */
.L_x_1551:
        /* <DEDUP_REMOVED lines=14> */
.L_x_1553:
[----:B------:R-:W-:-:S05]  /*07e0*/  ULDC UR4, c[0x0][0x8bc] ;  /* 0x00022f0000047ab9 */ /* 0x000fca0000000800 */
.L_x_1552:
[----:B------:R-:W-:-:S04]  /*07f0*/  USHF.L.U32 UR42, UR6, 0x7, URZ ;  /* 0x00000007062a7899 */ /* 0x000fc8000800063f */
[----:B------:R-:W-:-:S04]  /*0800*/  UISETP.GE.AND UP0, UPT, UR42, UR4, UPT ;  /* 0x000000042a00728c */ /* 0x000fc8000bf06270 */
[----:B------:R-:W-:-:S06]  /*0810*/  USEL UR36, UR36, 0xffffffff, !UP0 ;  /* 0xffffffff24247887 */ /* 0x000fcc000c000000 */
[----:B------:R-:W-:-:S13]  /*0820*/  ISETP.LE.AND P0, PT, RZ, UR36, PT ;  /* 0x00000024ff007c0c */ /* 0x000fda000bf03270 */
[----:B------:R-:W-:Y:S05]  /*0830*/  @!P0 BRA `(.L_x_1554) ;  /* 0x0000009c00b48947 */ /* 0x000fea0003800000 */
[----:B------:R-:W1:Y:S01]  /*0840*/  S2R R0, SR_TID.X ;  /* 0x0000000000007919 */ /* 0x000e620000002100 */
[----:B------:R-:W-:Y:S01]  /*0850*/  ULDC.64 UR4, c[0x0][0x780] ;  /* 0x0001e00000047ab9 */ /* 0x000fe20000000a00 */
[----:B------:R-:W-:Y:S01]  /*0860*/  ULDC UR41, c[0x0][0x290] ;  /* 0x0000a40000297ab9 */ /* 0x000fe20000000800 */
[----:B------:R-:W-:-:S04]  /*0870*/  ISETP.NE.U32.AND P0, PT, RZ, UR4, PT ;  /* 0x00000004ff007c0c */ /* 0x000fc8000bf05070 */
        /* <DEDUP_REMOVED lines=10> */
.L_x_1555:
        /* <DEDUP_REMOVED lines=14> */
.L_x_1556:
        /* <DEDUP_REMOVED lines=11> */
.L_x_1557:
        /* <DEDUP_REMOVED lines=13> */
.L_x_1558:
[----:B------:R-:W-:Y:S01]  /*0b80*/  UIADD3 UR5, UR42, UR37, -UR41 ;  /* 0x000000252a057290 */ /* 0x000fe2000fffe829 */
[----:B------:R-:W-:Y:S01]  /*0b90*/  ISETP.LE.AND P1, PT, RZ, UR6, PT ;  /* 0x00000006ff007c0c */ /* 0x000fe2000bf23270 */
[----:B------:R-:W-:Y:S01]  /*0ba0*/  ULDC UR6, c[0x0][0x74c] ;  /* 0x0001d30000067ab9 */ /* 0x000fe20000000800 */
[----:B------:R-:W-:Y:S01]  /*0bb0*/  UIADD3 UR4, UR37, 0x3f, URZ ;  /* 0x0000003f25047890 */ /* 0x000fe2000fffe03f */
[----:B------:R-:W-:Y:S01]  /*0bc0*/  PLOP3.LUT P0, PT, PT, PT, PT, 0x80, 0x0 ;  /* 0x000000000000781c */ /* 0x000fe20003f0f070 */
[----:B------:R-:W-:Y:S01]  /*0bd0*/  UIADD3 UR5, UR5, -UR6, URZ ;  /* 0x8000000605057290 */ /* 0x000fe2000fffe03f */
[----:B------:R-:W-:Y:S02]  /*0be0*/  CS2R R70, SRZ ;  /* 0x0000000000467805 */ /* 0x000fe4000001ff00 */
[----:B------:R-:W-:Y:S02]  /*0bf0*/  CS2R R68, SRZ ;  /* 0x0000000000447805 */ /* 0x000fe4000001ff00 */
[----:B------:R-:W-:Y:S01]  /*0c00*/  CS2R R66, SRZ ;  /* 0x0000000000427805 */ /* 0x000fe2000001ff00 */
[----:B------:R-:W-:Y:S01]  /*0c10*/  USHF.R.S32.HI UR6, URZ, 0x1f, UR5 ;  /* 0x0000001f3f067899 */ /* 0x000fe20008011405 */
[----:B------:R-:W-:-:S02]  /*0c20*/  CS2R R64, SRZ ;  /* 0x0000000000407805 */ /* 0x000fc4000001ff00 */
[----:B------:R-:W-:Y:S02]  /*0c30*/  CS2R R62, SRZ ;  /* 0x00000000003e7805 */ /* 0x000fe4000001ff00 */
[----:B------:R-:W-:Y:S01]  /*0c40*/  CS2R R60, SRZ ;  /* 0x00000000003c7805 */ /* 0x000fe2000001ff00 */
[----:B------:R-:W-:Y:S01]  /*0c50*/  ULEA.HI UR6, UR6, UR5, URZ, 0x6 ;  /* 0x0000000506067291 */ /* 0x000fe2000f8f303f */
[----:B------:R-:W-:Y:S01]  /*0c60*/  CS2R R58, SRZ ;  /* 0x00000000003a7805 */ /* 0x000fe2000001ff00 */
[----:B------:R-:W-:Y:S01]  /*0c70*/  USHF.R.S32.HI UR5, URZ, 0x1f, UR4 ;  /* 0x0000001f3f057899 */ /* 0x000fe20008011404 */
[----:B------:R-:W-:Y:S01]  /*0c80*/  CS2R R56, SRZ ;  /* 0x0000000000387805 */ /* 0x000fe2000001ff00 */
[----:B------:R-:W-:Y:S01]  /*0c90*/  USHF.R.S32.HI UR6, URZ, 0x6, UR6 ;  /* 0x000000063f067899 */ /* 0x000fe20008011406 */
[----:B------:R-:W-:Y:S01]  /*0ca0*/  CS2R R54, SRZ ;  /* 0x0000000000367805 */ /* 0x000fe2000001ff00 */
[----:B------:R-:W-:Y:S01]  /*0cb0*/  ULEA.HI UR5, UR5, UR4, URZ, 0x6 ;  /* 0x0000000405057291 */ /* 0x000fe2000f8f303f */
[----:B------:R-:W-:Y:S01]  /*0cc0*/  CS2R R52, SRZ ;  /* 0x0000000000347805 */ /* 0x000fe2000001ff00 */
[----:B------:R-:W-:Y:S01]  /*0cd0*/  UISETP.LT.AND UP0, UPT, URZ, UR6, UPT ;  /* 0x000000063f00728c */ /* 0x000fe2000bf01270 */
[----:B------:R-:W-:Y:S01]  /*0ce0*/  CS2R R50, SRZ ;  /* 0x0000000000327805 */ /* 0x000fe2000001ff00 */
[----:B------:R-:W-:Y:S01]  /*0cf0*/  USHF.R.S32.HI UR39, URZ, 0x6, UR5 ;  /* 0x000000063f277899 */ /* 0x000fe20008011405 */
[----:B------:R-:W-:Y:S01]  /*0d00*/  CS2R R48, SRZ ;  /* 0x0000000000307805 */ /* 0x000fe2000001ff00 */
[----:B------:R-:W-:Y:S01]  /*0d10*/  USEL UR40, URZ, UR6, !UP0 ;  /* 0x000000063f287287 */ /* 0x000fe2000c000000 */
        /* <DEDUP_REMOVED lines=29> */
[----:B------:R-:W-:Y:S01]  /*0ef0*/  CS2R R84, SRZ ;  /* 0x0000000000547805 */ /* 0x000fe2000001ff00 */
[----:B------:R-:W-:Y:S01]  /*0f00*/  IMAD.MOV.U32 R83, RZ, RZ, RZ ;  /* 0x000000ffff537224 */ /* 0x000fe200078e00ff */
[----:B------:R-:W-:Y:S06]  /*0f10*/  @!P1 BRA `(.L_x_1559) ;  /* 0x0000000000209947 */ /* 0x000fec0003800000 */
[----:B------:R-:W-:Y:S01]  /*0f20*/  UIADD3 UR4, -UR41, 0xbf, UR37 ;  /* 0x000000bf29047890 */ /* 0x000fe2000fffe125 */
[----:B------:R-:W-:-:S03]  /*0f30*/  ULDC UR5, c[0x0][0x748] ;  /* 0x0001d20000057ab9 */ /* 0x000fc60000000800 */
[----:B------:R-:W-:-:S04]  /*0f40*/  UIADD3 UR4, UR4, UR5, UR42 ;  /* 0x0000000504047290 */ /* 0x000fc8000fffe02a */
[----:B------:R-:W-:-:S04]  /*0f50*/  USHF.R.S32.HI UR5, URZ, 0x1f, UR4 ;  /* 0x0000001f3f057899 */ /* 0x000fc80008011404 */
[----:B------:R-:W-:-:S04]  /*0f60*/  ULEA.HI UR5, UR5, UR4, URZ, 0x6 ;  /* 0x0000000405057291 */ /* 0x000fc8000f8f303f */
[----:B------:R-:W-:-:S04]  /*0f70*/  USHF.R.S32.HI UR5, URZ, 0x6, UR5 ;  /* 0x000000063f057899 */ /* 0x000fc80008011405 */
[----:B------:R-:W-:-:S04]  /*0f80*/  UISETP.LT.AND UP0, UPT, UR39, UR5, UPT ;  /* 0x000000052700728c */ /* 0x000fc8000bf01270 */
[----:B------:R-:W-:-:S12]  /*0f90*/  USEL UR39, UR39, UR5, UP0 ;  /* 0x0000000527277287 */ /* 0x000fd80008000000 */
.L_x_1559:
        /* <DEDUP_REMOVED lines=28> */
.L_x_1562:
        /* <DEDUP_REMOVED lines=15> */
.L_x_1561:
        /* <DEDUP_REMOVED lines=22> */
.L_x_1564:
        /* <DEDUP_REMOVED lines=15> */
.L_x_1563:
[----:B------:R-:W-:Y:S01]  /*14a0*/  SHF.R.S32.HI R25, RZ, 0x1f, R22 ;  /* 0x0000001fff197819 */ /* 0x000fe20000011416 */
[----:B------:R-:W-:-:S03]  /*14b0*/  UMOV UR4, 0xffffffff ;  /* 0xffffffff00047882 */ /* 0x000fc60000000000 */
[----:B------:R-:W-:-:S04]  /*14c0*/  LEA.HI R0, R25, R22, RZ, 0x7 ;  /* 0x0000001619007211 */ /* 0x000fc800078f38ff */
[----:B------:R-:W-:Y:S01]  /*14d0*/  SHF.R.S32.HI R16, RZ, 0x7, R0 ;  /* 0x00000007ff107819 */ /* 0x000fe20000011400 */
[----:B------:R-:W-:Y:S06]  /*14e0*/  BRA.DIV UR4, `(.L_x_1565) ;  /* 0x0000009204907947 */ /* 0x000fec000b800000 */
[----:B------:R1:W2:Y:S02]  /*14f0*/  SHFL.IDX PT, R14, R16, RZ, 0x1f ;  /* 0x00001fff100e7589 */ /* 0x0002a400000e0000 */
.L_x_1660:
        /* <DEDUP_REMOVED lines=15> */
.L_x_1566:
        /* <DEDUP_REMOVED lines=19> */
.L_x_1568:
        /* <DEDUP_REMOVED lines=40> */
[----:B------:R-:W-:Y:S02]  /*19a0*/  LEA.HI R22, R25, R22, RZ, 0x3 ;  /* 0x0000001619167211 */ /* 0x000fe400078f18ff */
[----:B------:R-:W-:Y:S02]  /*19b0*/  CS2R R70, SRZ ;  /* 0x0000000000467805 */ /* 0x000fe4000001ff00 */
[----:B------:R-:W-:Y:S01]  /*19c0*/  LEA.HI R5, R5, R4, RZ, 0x3 ;  /* 0x0000000405057211 */ /* 0x000fe200078f18ff */
[----:B------:R-:W4:Y:S01]  /*19d0*/  LDSM.16.M88.4 R192, [R7+0xa000] ;  /* 0x00a0000007c0783b */ /* 0x000f220000000200 */
[----:B------:R-:W-:-:S02]  /*19e0*/  LOP3.LUT R9, R0, 0x30, R9, 0xf8, !PT ;  /* 0x0000003000097812 */ /* 0x000fc400078ef809 */
[----:B------:R-:W-:Y:S02]  /*19f0*/  CS2R R68, SRZ ;  /* 0x0000000000447805 */ /* 0x000fe4000001ff00 */
[----:B------:R-:W-:Y:S02]  /*1a00*/  LOP3.LUT R5, R5, 0xfffffff8, RZ, 0xc0, !PT ;  /* 0xfffffff805057812 */ /* 0x000fe400078ec0ff */
[----:B------:R-:W-:Y:S02]  /*1a10*/  CS2R R66, SRZ ;  /* 0x0000000000427805 */ /* 0x000fe4000001ff00 */
[----:B------:R-:W-:Y:S02]  /*1a20*/  LEA.HI R24, R24, R27, RZ, 0x5 ;  /* 0x0000001b18187211 */ /* 0x000fe400078f28ff */
[----:B------:R-:W-:Y:S02]  /*1a30*/  CS2R R64, SRZ ;  /* 0x0000000000407805 */ /* 0x000fe4000001ff00 */
[----:B------:R-:W-:Y:S01]  /*1a40*/  LOP3.LUT R22, R9, 0x8, R22, 0xf8, !PT ;  /* 0x0000000809167812 */ /* 0x000fe200078ef816 */
[----:B------:R-:W-:Y:S01]  /*1a50*/  IMAD.IADD R5, R4, 0x1, -R5 ;  /* 0x0000000104057824 */ /* 0x000fe200078e0a05 */
[----:B------:R-:W-:Y:S01]  /*1a60*/  SHF.R.U32.HI R11, RZ, 0x3, R0 ;  /* 0x00000003ff0b7819 */ /* 0x000fe20000011600 */
[C---:B------:R-:W-:Y:S01]  /*1a70*/  IMAD R0, R16.reuse, 0x8, R3 ;  /* 0x0000000810007824 */ /* 0x040fe200078e0203 */
[----:B------:R-:W-:Y:S01]  /*1a80*/  SHF.R.S32.HI R24, RZ, 0x5, R24 ;  /* 0x00000005ff187819 */ /* 0x000fe20000011418 */
[----:B------:R-:W-:Y:S01]  /*1a90*/  IMAD R3, R16, 0x300, R27 ;  /* 0x0000030010037824 */ /* 0x000fe200078e021b */
[----:B------:R-:W-:-:S02]  /*1aa0*/  LOP3.LUT R11, R22, R11, RZ, 0x3c, !PT ;  /* 0x0000000b160b7212 */ /* 0x000fc400078e3cff */
[----:B------:R-:W-:Y:S02]  /*1ab0*/  CS2R R62, SRZ ;  /* 0x00000000003e7805 */ /* 0x000fe4000001ff00 */
[----:B------:R-:W-:Y:S01]  /*1ac0*/  LEA.HI R4, R16, R16, RZ, 0x1 ;  /* 0x0000001010047211 */ /* 0x000fe200078f08ff */
[----:B------:R-:W-:Y:S01]  /*1ad0*/  IMAD R24, R24, 0x10, R5 ;  /* 0x0000001018187824 */ /* 0x000fe200078e0205 */
[----:B------:R-:W-:Y:S01]  /*1ae0*/  CS2R R60, SRZ ;  /* 0x00000000003c7805 */ /* 0x000fe2000001ff00 */
[----:B------:R-:W-:Y:S01]  /*1af0*/  IMAD.U32 R5, R0, 0x200, R11 ;  /* 0x0000020000057824 */ /* 0x000fe200078e000b */
[----:B------:R-:W-:Y:S01]  /*1b00*/  LOP3.LUT R9, R4, 0x3fffffe, RZ, 0xc0, !PT ;  /* 0x03fffffe04097812 */ /* 0x000fe200078ec0ff */
[----:B------:R-:W-:Y:S01]  /*1b10*/  IMAD.MOV.U32 R0, RZ, RZ, 0x20 ;  /* 0x00000020ff007424 */ /* 0x000fe200078e00ff */
[----:B------:R-:W-:Y:S01]  /*1b20*/  CS2R R58, SRZ ;  /* 0x00000000003a7805 */ /* 0x000fe2000001ff00 */
[----:B------:R-:W-:Y:S01]  /*1b30*/  IMAD.U32 R4, RZ, RZ, UR42 ;  /* 0x0000002aff047e24 */ /* 0x000fe2000f8e00ff */
[----:B------:R-:W-:Y:S01]  /*1b40*/  CS2R R56, SRZ ;  /* 0x0000000000387805 */ /* 0x000fe2000001ff00 */
[----:B------:R-:W-:Y:S01]  /*1b50*/  IMAD.IADD R9, R16, 0x1, -R9 ;  /* 0x0000000110097824 */ /* 0x000fe200078e0a09 */
[----:B------:R-:W-:Y:S01]  /*1b60*/  SEL R0, R0, 0xffffffe0, !P0 ;  /* 0xffffffe000007807 */ /* 0x000fe20004000000 */
[----:B------:R-:W-:Y:S01]  /*1b70*/  IMAD.SHL.U32 R3, R3, 0x4, RZ ;  /* 0x0000000403037824 */ /* 0x000fe200078e00ff */
        /* <DEDUP_REMOVED lines=44> */
[----:B------:R-:W-:Y:S01]  /*1e40*/  CS2R R72, SRZ ;  /* 0x0000000000487805 */ /* 0x000fe2000001ff00 */
[----:B------:R-:W-:Y:S01]  /*1e50*/  IMAD R3, R3, 0x4, R18 ;  /* 0x0000000403037824 */ /* 0x000fe200078e0212 */
[----:B------:R-:W-:Y:S01]  /*1e60*/  IADD3 R4, -R9, UR41, -R4 ;  /* 0x0000002909047c10 */ /* 0x000fe2000fffe904 */
[----:B------:R-:W-:Y:S01]  /*1e70*/  ULOP3.LUT UR9, UR38, 0x1, URZ, 0xfc, !UPT ;  /* 0x0000000126097892 */ /* 0x000fe2000f8efc3f */
[----:B-----5:R-:W-:Y:S01]  /*1e80*/  IADD3 R0, RZ, -UR42, -R9 ;  /* 0x8000002aff007c10 */ /* 0x020fe2000fffe809 */
[----:B------:R-:W-:Y:S01]  /*1e90*/  UMOV UR4, URZ ;  /* 0x0000003f00047c82 */ /* 0x000fe20008000000 */
[----:B------:R-:W-:Y:S01]  /*1ea0*/  UMOV UR5, URZ ;  /* 0x0000003f00057c82 */ /* 0x000fe20008000000 */
[----:B-1234-:R-:W-:-:S08]  /*1eb0*/  ULDC UR6, c[0x0][0x744] ;  /* 0x0001d10000067ab9 */ /* 0x01efd00000000800 */
.L_x_1579:
[----:B------:R-:W-:-:S06]  /*1ec0*/  UISETP.NE.AND UP0, UPT, UR9, 0x3, UPT ;  /* 0x000000030900788c */ /* 0x000fcc000bf05270 */
[----:B------:R-:W-:-:S13]  /*1ed0*/  PLOP3.LUT P6, PT, PT, PT, UP0, 0x80, 0x0 ;  /* 0x000000000000781c */ /* 0x000fda0003fcf008 */
[----:B-1----:R-:W-:Y:S05]  /*1ee0*/  @!P6 BRA `(.L_x_1569) ;  /* 0x000000000004e947 */ /* 0x002fea0003800000 */
[----:B------:R-:W-:Y:S01]  /*1ef0*/  BPT.TRAP 0x1 ;  /* 0x000000040000795c */ /* 0x000fe20000300000 */
.L_x_1569:
[----:B------:R-:W-:Y:S01]  /*1f00*/  R2UR UR7, R18 ;  /* 0x00000000120772ca */ /* 0x000fe200000e0000 */
[----:B------:R-:W-:-:S05]  /*1f10*/  IMAD.U32 R16, RZ, RZ, UR4 ;  /* 0x00000004ff107e24 */ /* 0x000fca000f8e00ff */
[----:B------:R-:W-:-:S07]  /*1f20*/  SHF.L.U32 R16, R16, 0x1f, RZ ;  /* 0x0000001f10107819 */ /* 0x000fce00000006ff */
[----:B------:R-:W-:-:S09]  /*1f30*/  ULEA UR7, UR5, UR7, 0x3 ;  /* 0x0000000705077291 */ /* 0x000fd2000f8e183f */
[----:B------:R1:W2:Y:S01]  /*1f40*/  SYNCS.PHASECHK.TRANS64.TRYWAIT P0, [UR7+0x26810], R16 ;  /* 0x02681010ff0075a7 */ /* 0x0002a20008000147 */
[----:B------:R-:W-:Y:S05]  /*1f50*/  @!P6 BRA `(.L_x_1570) ;  /* 0x000000000004e947 */ /* 0x000fea0003800000 */
[----:B------:R-:W-:Y:S01]  /*1f60*/  BPT.TRAP 0x1 ;  /* 0x000000040000795c */ /* 0x000fe20000300000 */
.L_x_1570:
[----:B--2---:R-:W-:Y:S05]  /*1f70*/  @P0 BRA `(.L_x_1571) ;  /* 0x0000000000080947 */ /* 0x004fea0003800000 */
[----:B------:R-:W2:Y:S02]  /*1f80*/  SYNCS.PHASECHK.TRANS64.TRYWAIT P0, [UR7+0x26810], R16 ;  /* 0x02681010ff0075a7 */ /* 0x000ea40008000147 */
[----:B--2---:R-:W-:Y:S05]  /*1f90*/  @!P0 BRA `(.L_x_1572) ;  /* 0x0000008800188947 */ /* 0x004fea0003800000 */
.L_x_1571:
        /* <DEDUP_REMOVED lines=66> */
.L_x_1573:
[----:B------:R1:W1:Y:S01]  /*23c0*/  SYNCS.PHASECHK.TRANS64.TRYWAIT P0, [UR7+0x26830], R16 ;  /* 0x02683010ff0075a7 */ /* 0x0002620008000147 */
[----:B------:R-:W-:Y:S05]  /*23d0*/  @!P6 BRA `(.L_x_1574) ;  /* 0x000000000004e947 */ /* 0x000fea0003800000 */
[----:B------:R-:W-:Y:S01]  /*23e0*/  BPT.TRAP 0x1 ;  /* 0x000000040000795c */ /* 0x000fe20000300000 */
.L_x_1574:
[----:B-1----:R-:W-:Y:S05]  /*23f0*/  @P0 BRA `(.L_x_1575) ;  /* 0x0000000000080947 */ /* 0x002fea0003800000 */
[----:B------:R-:W1:Y:S02]  /*2400*/  SYNCS.PHASECHK.TRANS64.TRYWAIT P0, [UR7+0x26830], R16 ;  /* 0x02683010ff0075a7 */ /* 0x000e640008000147 */
[----:B-1----:R-:W-:Y:S05]  /*2410*/  @!P0 BRA `(.L_x_1576) ;  /* 0x0000008400108947 */ /* 0x002fea0003800000 */
.L_x_1575:
[----:B------:R-:W-:Y:S01]  /*2420*/  R2UR UR10, R18 ;  /* 0x00000000120a72ca */ /* 0x000fe200000e0000 */
[----:B------:R-:W-:Y:S01]  /*2430*/  WARPGROUP.ARRIVE ;  /* 0x00000000000079c5 */ /* 0x000fe20000000000 */
[----:B------:R-:W-:Y:S01]  /*2440*/  UMOV UR15, 0x80000020 ;  /* 0x80000020000f7882 */ /* 0x000fe20000000000 */
[----:B------:R-:W1:Y:S01]  /*2450*/  LDC.64 R212, c[0x0][0x748] ;  /* 0x0001d200ffd47b82 */ /* 0x000e620000000a00 */
[----:B------:R-:W-:Y:S01]  /*2460*/  ULEA UR12, UR40, -UR37, 0x6 ;  /* 0x80000025280c7291 */ /* 0x000fe2000f8e303f */
[----:B------:R-:W-:Y:S01]  /*2470*/  ISETP.GT.AND P1, PT, R0, RZ, PT ;  /* 0x000000ff0000720c */ /* 0x000fe20003f24270 */
[----:B------:R-:W-:Y:S01]  /*2480*/  UMOV UR19, 0xc0000010 ;  /* 0xc000001000137882 */ /* 0x000fe20000000000 */
[----:B------:R-:W-:Y:S01]  /*2490*/  ISETP.GT.AND P0, PT, R4, RZ, PT ;  /* 0x000000ff0400720c */ /* 0x000fe20003f04270 */
[----:B------:R-:W-:Y:S01]  /*24a0*/  UMOV UR17, 0x40000040 ;  /* 0x4000004000117882 */ /* 0x000fe20000000000 */
[----:B------:R-:W-:Y:S02]  /*24b0*/  ISETP.GT.AND P2, PT, R0, 0x8, PT ;  /* 0x000000080000780c */ /* 0x000fe40003f44270 */
[----:B------:R-:W-:-:S02]  /*24c0*/  IADD3 R218, R4, UR12, R17 ;  /* 0x0000000c04da7c10 */ /* 0x000fc4000fffe011 */
[----:B------:R-:W-:Y:S01]  /*24d0*/  UIADD3 UR10, UR10, 0x18000, URZ ;  /* 0x000180000a0a7890 */ /* 0x000fe2000fffe03f */
[----:B------:R-:W-:-:S03]  /*24e0*/  ISETP.GT.AND P3, PT, R4, 0x8, PT ;  /* 0x000000080400780c */ /* 0x000fc60003f64270 */
[----:B------:R-:W-:-:S04]  /*24f0*/  USHF.R.U32.HI UR10, URZ, 0x4, UR10 ;  /* 0x000000043f0a7899 */ /* 0x000fc8000801160a */
[----:B------:R-:W-:-:S04]  /*2500*/  ULOP3.LUT UR10, UR10, 0x3fff, URZ, 0xc0, !UPT ;  /* 0x00003fff0a0a7892 */ /* 0x000fc8000f8ec03f */
[----:B------:R-:W-:Y:S01]  /*2510*/  ULOP3.LUT UR11, UR10, 0x10000, URZ, 0xfc, !UPT ;  /* 0x000100000a0b7892 */ /* 0x000fe2000f8efc3f */
[C-C-:B-1----:R-:W-:Y:S01]  /*2520*/  IMAD.IADD R217, R212.reuse, 0x1, -R218.reuse ;  /* 0x00000001d4d97824 */ /* 0x142fe200078e0ada */
[----:B------:R-:W-:Y:S02]  /*2530*/  IADD3 R216, RZ, -R218, -R213 ;  /* 0x800000daffd87210 */ /* 0x000fe40007ffe8d5 */
[----:B------:R-:W-:Y:S01]  /*2540*/  UIMAD UR11, UR5, 0x300, UR11 ;  /* 0x00000300050b78a4 */ /* 0x000fe2000f8e020b */
[----:B------:R-:W-:Y:S01]  /*2550*/  IADD3 R212, R212, 0x8, -R218 ;  /* 0x00000008d4d47810 */ /* 0x000fe20007ffe8da */
[----:B------:R-:W-:Y:S01]  /*2560*/  ULOP3.LUT UR10, UR10, 0x1000000, URZ, 0xfc, !UPT ;  /* 0x010000000a0a7892 */ /* 0x000fe2000f8efc3f */
[----:B------:R-:W-:Y:S01]  /*2570*/  SEL R217, R217, 0x40, !P1 ;  /* 0x00000040d9d97807 */ /* 0x000fe20004800000 */
[----:B------:R-:W-:Y:S01]  /*2580*/  UIADD3 UR12, UR11, 0x202, URZ ;  /* 0x000002020b0c7890 */ /* 0x000fe2000fffe03f */
[----:B------:R-:W-:Y:S01]  /*2590*/  SEL R216, R216, 0x40, P0 ;  /* 0x00000040d8d87807 */ /* 0x000fe20000000000 */
[----:B------:R-:W-:Y:S01]  /*25a0*/  UIMAD UR10, UR5, 0x300, UR10 ;  /* 0x00000300050a78a4 */ /* 0x000fe2000f8e020a */
[C---:B------:R-:W-:Y:S01]  /*25b0*/  ISETP.GE.AND P0, PT, R217.reuse, RZ, PT ;  /* 0x000000ffd900720c */ /* 0x040fe20003f06270 */
[----:B------:R-:W-:Y:S01]  /*25c0*/  UMOV UR14, UR11 ;  /* 0x0000000b000e7c82 */ /* 0x000fe20008000000 */
[----:B------:R-:W-:-:S04]  /*25d0*/  ISETP.GE.AND P1, PT, R217, 0x1, PT ;  /* 0x00000001d900780c */ /* 0x000fc80003f26270 */
[----:B------:R-:W-:Y:S01]  /*25e0*/  HGMMA.64x64x16.F32 R120, R184, gdesc[UR12], RZ, !UPT, gsb0 ;  /* 0x00e0000cb8787df0 */ /* 0x000fe2000c0008ff */
[----:B------:R-:W-:Y:S01]  /*25f0*/  UIADD3 UR14, UR11, 0x2, URZ ;  /* 0x000000020b0e7890 */ /* 0x000fe2000fffe03f */
[----:B------:R-:W-:Y:S01]  /*2600*/  ISETP.GT.OR P0, PT, R216, RZ, !P0 ;  /* 0x000000ffd800720c */ /* 0x000fe20004704670 */
[----:B------:R-:W-:Y:S01]  /*2610*/  UMOV UR15, 0x80000020 ;  /* 0x80000020000f7882 */ /* 0x000fe20000000000 */
[C---:B------:R-:W-:Y:S02]  /*2620*/  ISETP.GE.AND P4, PT, R217.reuse, 0x38, PT ;  /* 0x00000038d900780c */ /* 0x040fe40003f86270 */
[----:B------:R-:W-:Y:S02]  /*2630*/  FSEL R215, R152, -INF , !P0 ;  /* 0xff80000098d77808 */ /* 0x000fe40004000000 */
[----:B------:R-:W-:Y:S02]  /*2640*/  ISETP.GT.OR P0, PT, R216, 0x1, !P1 ;  /* 0x00000001d800780c */ /* 0x000fe40004f04670 */
[----:B------:R-:W-:Y:S01]  /*2650*/  ISETP.GE.AND P1, PT, R217, 0x8, PT ;  /* 0x00000008d900780c */ /* 0x000fe20003f26270 */
[----:B---3--:R-:W-:Y:S01]  /*2660*/  FFMA.FTZ R152, R215, UR6, -R20 ;  /* 0x00000006d7987c23 */ /* 0x008fe20008010814 */
        /* <DEDUP_REMOVED lines=8> */
[----:B----4-:R-:W-:Y:S01]  /*26f0*/  FFMA.FTZ R22, R215, UR6, -R210 ;  /* 0x00000006d7167c23 */ /* 0x010fe200080108d2 */
[----:B------:R-:W-:-:S02]  /*2700*/  FSEL R16, R157, -INF , !P0 ;  /* 0xff8000009d107808 */ /* 0x000fc40004000000 */
[----:B------:R-:W-:Y:S01]  /*2710*/  ISETP.GT.OR P0, PT, R216, 0x10, !P1 ;  /* 0x00000010d800780c */ /* 0x000fe20004f04670 */
[----:B------:R-:W-:Y:S01]  /*2720*/  MUFU.EX2 R153, R153 ;  /* 0x0000009900997308 */ /* 0x000fe20000000800 */
[C---:B------:R-:W-:Y:S01]  /*2730*/  ISETP.GE.AND P1, PT, R217.reuse, 0x11, PT ;  /* 0x00000011d900780c */ /* 0x040fe20003f26270 */
[----:B------:R-:W-:Y:S01]  /*2740*/  FFMA.FTZ R215, R16, UR6, -R211 ;  /* 0x0000000610d77c23 */ /* 0x000fe200080108d3 */
[----:B------:R-:W-:Y:S02]  /*2750*/  FSEL R157, R160, -INF , !P0 ;  /* 0xff800000a09d7808 */ /* 0x000fe40004000000 */
[C---:B------:R-:W-:Y:S02]  /*2760*/  ISETP.GT.OR P0, PT, R216.reuse, 0x11, !P1 ;  /* 0x00000011d800780c */ /* 0x040fe40004f04670 */
[----:B------:R-:W-:Y:S01]  /*2770*/  ISETP.GE.AND P1, PT, R217, 0x18, PT ;  /* 0x00000018d900780c */ /* 0x000fe20003f26270 */
[----:B------:R-:W-:Y:S01]  /*2780*/  FFMA.FTZ R16, R157, UR6, -R208 ;  /* 0x000000069d107c23 */ /* 0x000fe200080108d0 */
[----:B------:R-:W-:Y:S01]  /*2790*/  FSEL R156, R161, -INF , !P0 ;  /* 0xff800000a19c7808 */ /* 0x000fe20004000000 */
[----:B------:R-:W-:Y:S01]  /*27a0*/  MUFU.EX2 R22, R22 ;  /* 0x0000001600167308 */ /* 0x000fe20000000800 */
[----:B------:R-:W-:-:S02]  /*27b0*/  ISETP.GT.OR P0, PT, R216, 0x18, !P1 ;  /* 0x00000018d800780c */ /* 0x000fc40004f04670 */
[C---:B------:R-:W-:Y:S01]  /*27c0*/  ISETP.GE.AND P1, PT, R217.reuse, 0x19, PT ;  /* 0x00000019d900780c */ /* 0x040fe20003f26270 */
[----:B------:R-:W-:Y:S01]  /*27d0*/  FFMA.FTZ R161, R156, UR6, -R209 ;  /* 0x000000069ca17c23 */ /* 0x000fe200080108d1 */
[----:B------:R-:W-:Y:S02]  /*27e0*/  FSEL R157, R164, -INF , !P0 ;  /* 0xff800000a49d7808 */ /* 0x000fe40004000000 */
[C---:B------:R-:W-:Y:S01]  /*27f0*/  ISETP.GT.OR P0, PT, R216.reuse, 0x19, !P1 ;  /* 0x00000019d800780c */ /* 0x040fe20004f04670 */
[----:B------:R-:W-:Y:S01]  /*2800*/  MUFU.EX2 R16, R16 ;  /* 0x0000001000107308 */ /* 0x000fe20000000800 */
[----:B------:R-:W-:Y:S01]  /*2810*/  ISETP.GE.AND P1, PT, R217, 0x20, PT ;  /* 0x00000020d900780c */ /* 0x000fe20003f26270 */
[----:B------:R-:W-:Y:S01]  /*2820*/  FFMA.FTZ R160, R157, UR6, -R14 ;  /* 0x000000069da07c23 */ /* 0x000fe2000801080e */
[----:B------:R-:W-:Y:S02]  /*2830*/  FSEL R156, R165, -INF , !P0 ;  /* 0xff800000a59c7808 */ /* 0x000fe40004000000 */
[----:B------:R-:W-:-:S02]  /*2840*/  ISETP.GT.OR P0, PT, R216, 0x20, !P1 ;  /* 0x00000020d800780c */ /* 0x000fc40004f04670 */
[C---:B------:R-:W-:Y:S01]  /*2850*/  ISETP.GE.AND P1, PT, R217.reuse, 0x21, PT ;  /* 0x00000021d900780c */ /* 0x040fe20003f26270 */
[----:B------:R-:W-:Y:S01]  /*2860*/  FFMA.FTZ R165, R156, UR6, -R15 ;  /* 0x000000069ca57c23 */ /* 0x000fe2000801080f */
[----:B------:R-:W-:Y:S01]  /*2870*/  FSEL R157, R168, -INF , !P0 ;  /* 0xff800000a89d7808 */ /* 0x000fe20004000000 */
[----:B------:R-:W1:Y:S01]  /*2880*/  MUFU.EX2 R160, R160 ;  /* 0x000000a000a07308 */ /* 0x000e620000000800 */
[C---:B------:R-:W-:Y:S02]  /*2890*/  ISETP.GT.OR P0, PT, R216.reuse, 0x21, !P1 ;  /* 0x00000021d800780c */ /* 0x040fe40004f04670 */
[----:B------:R-:W-:Y:S01]  /*28a0*/  ISETP.GE.AND P1, PT, R217, 0x28, PT ;  /* 0x00000028d900780c */ /* 0x000fe20003f26270 */
        /* <DEDUP_REMOVED lines=8> */
[----:B------:R-:W-:Y:S01]  /*2930*/  ISETP.GE.AND P1, PT, R217, 0x30, PT ;  /* 0x00000030d900780c */ /* 0x000fe20003f26270 */
[----:B------:R-:W-:Y:S01]  /*2940*/  FFMA.FTZ R168, R157, UR6, -R8 ;  /* 0x000000069da87c23 */ /* 0x000fe20008010808 */
[----:B------:R-:W-:Y:S01]  /*2950*/  IADD3 R156, -R218, 0x8, -R213 ;  /* 0x00000008da9c7810 */ /* 0x000fe20007ffe9d5 */
[----:B------:R-:W4:Y:S01]  /*2960*/  MUFU.EX2 R161, R161 ;  /* 0x000000a100a17308 */ /* 0x000f220000000800 */
[----:B------:R-:W-:Y:S02]  /*2970*/  SEL R157, R212, 0x40, !P2 ;  /* 0x00000040d49d7807 */ /* 0x000fe40005000000 */
[----:B------:R-:W-:Y:S01]  /*2980*/  FSEL R172, R173, -INF , !P0 ;  /* 0xff800000adac7808 */ /* 0x000fe20004000000 */
[----:B------:R-:W-:Y:S02]  /*2990*/  WARPGROUP.DEPBAR.LE gsb0, 0x0 ;  /* 0x00008000000079c5 */ /* 0x000fe40000010000 */
[----:B------:R-:W-:Y:S01]  /*29a0*/  WARPGROUP.ARRIVE ;  /* 0x00000000000079c5 */ /* 0x000fe20000000000 */
[----:B------:R-:W-:Y:S01]  /*29b0*/  ISETP.GT.OR P0, PT, R216, 0x30, !P1 ;  /* 0x00000030d800780c */ /* 0x000fe20004f04670 */
[----:B------:R-:W-:Y:S01]  /*29c0*/  FFMA.FTZ R173, R172, UR6, -R9 ;  /* 0x00000006acad7c23 */ /* 0x000fe20008010809 */
[----:B------:R-:W-:Y:S01]  /*29d0*/  SEL R156, R156, 0x40, P3 ;  /* 0x000000409c9c7807 */ /* 0x000fe20001800000 */
[----:B------:R-:W5:Y:S01]  /*29e0*/  MUFU.EX2 R168, R168 ;  /* 0x000000a800a87308 */ /* 0x000f620000000800 */
[----:B------:R-:W-:Y:S01]  /*29f0*/  ISETP.GE.AND P1, PT, R157, RZ, PT ;  /* 0x000000ff9d00720c */ /* 0x000fe20003f26270 */
[----:B------:R-:W-:Y:S01]  /*2a00*/  HGMMA.64x64x16.F32 R120, R196, gdesc[UR12], R120, gsb0 ;  /* 0x00e0000cc4787df0 */ /* 0x000fe20008000878 */
[----:B------:R-:W-:Y:S01]  /*2a10*/  UIADD3 UR14, UR11, 0x100, URZ ;  /* 0x000001000b0e7890 */ /* 0x000fe2000fffe03f */
[----:B------:R-:W-:Y:S01]  /*2a20*/  FSEL R213, R176, -INF , !P0 ;  /* 0xff800000b0d57808 */ /* 0x000fe20004000000 */
[----:B------:R-:W-:Y:S01]  /*2a30*/  UMOV UR15, 0x80000020 ;  /* 0x80000020000f7882 */ /* 0x000fe20000000000 */
[----:B------:R-:W-:-:S02]  /*2a40*/  ISETP.GT.OR P0, PT, R156, RZ, !P1 ;  /* 0x000000ff9c00720c */ /* 0x000fc40004f04670 */
[----:B------:R-:W-:Y:S01]  /*2a50*/  ISETP.GE.AND P1, PT, R157, 0x1, PT ;  /* 0x000000019d00780c */ /* 0x000fe20003f26270 */
[----:B------:R-:W-:Y:S01]  /*2a60*/  FFMA.FTZ R172, R213, UR6, -R12 ;  /* 0x00000006d5ac7c23 */ /* 0x000fe2000801080c */
[----:B------:R-:W-:Y:S01]  /*2a70*/  FSEL R213, R154, -INF , !P0 ;  /* 0xff8000009ad57808 */ /* 0x000fe20004000000 */
[----:B------:R-:W2:Y:S01]  /*2a80*/  MUFU.EX2 R173, R173 ;  /* 0x000000ad00ad7308 */ /* 0x000ea20000000800 */
[C---:B------:R-:W-:Y:S02]  /*2a90*/  ISETP.GT.OR P0, PT, R156.reuse, 0x1, !P1 ;  /* 0x000000019c00780c */ /* 0x040fe40004f04670 */
[----:B------:R-:W-:Y:S01]  /*2aa0*/  ISETP.GE.AND P1, PT, R157, 0x8, PT ;  /* 0x000000089d00780c */ /* 0x000fe20003f26270 */
[----:B------:R-:W-:Y:S01]  /*2ab0*/  FFMA.FTZ R176, R213, UR6, -R20 ;  /* 0x00000006d5b07c23 */ /* 0x000fe20008010814 */
[----:B------:R-:W-:Y:S02]  /*2ac0*/  FSEL R20, R155, -INF , !P0 ;  /* 0xff8000009b147808 */ /* 0x000fe40004000000 */
[----:B------:R-:W-:Y:S01]  /*2ad0*/  ISETP.GT.OR P0, PT, R156, 0x8, !P1 ;  /* 0x000000089c00780c */ /* 0x000fe20004f04670 */
[----:B------:R-:W-:Y:S01]  /*2ae0*/  MUFU.EX2 R215, R215 ;  /* 0x000000d700d77308 */ /* 0x000fe20000000800 */
[----:B------:R-:W-:Y:S01]  /*2af0*/  ISETP.GE.AND P1, PT, R157, 0x9, PT ;  /* 0x000000099d00780c */ /* 0x000fe20003f26270 */
[----:B------:R-:W-:Y:S01]  /*2b00*/  FFMA.FTZ R213, R20, UR6, -R21 ;  /* 0x0000000614d57c23 */ /* 0x000fe20008010815 */
[----:B------:R-:W-:-:S02]  /*2b10*/  FSEL R21, R158, -INF , !P0 ;  /* 0xff8000009e157808 */ /* 0x000fc40004000000 */
[C---:B------:R-:W-:Y:S02]  /*2b20*/  ISETP.GT.OR P0, PT, R156.reuse, 0x9, !P1 ;  /* 0x000000099c00780c */ /* 0x040fe40004f04670 */
[----:B------:R-:W-:Y:S01]  /*2b30*/  ISETP.GE.AND P3, PT, R157, 0x11, PT ;  /* 0x000000119d00780c */ /* 0x000fe20003f66270 */
[----:B------:R-:W-:Y:S01]  /*2b40*/  FFMA.FTZ R210, R21, UR6, -R210 ;  /* 0x0000000615d27c23 */ /* 0x000fe200080108d2 */
[----:B------:R-:W-:Y:S01]  /*2b50*/  ISETP.GE.AND P2, PT, R157, 0x10, PT ;  /* 0x000000109d00780c */ /* 0x000fe20003f46270 */
[----:B------:R-:W2:Y:S01]  /*2b60*/  MUFU.EX2 R213, R213 ;  /* 0x000000d500d57308 */ /* 0x000ea20000000800 */
[----:B------:R-:W-:Y:S02]  /*2b70*/  FSEL R20, R159, -INF , !P0 ;  /* 0xff8000009f147808 */ /* 0x000fe40004000000 */
[C---:B------:R-:W-:Y:S02]  /*2b80*/  ISETP.GT.OR P0, PT, R156.reuse, 0x11, !P3 ;  /* 0x000000119c00780c */ /* 0x040fe40005f04670 */
[----:B------:R-:W-:Y:S01]  /*2b90*/  ISETP.GT.OR P1, PT, R156, 0x10, !P2 ;  /* 0x000000109c00780c */ /* 0x000fe20005724670 */
[----:B------:R-:W-:Y:S01]  /*2ba0*/  FFMA.FTZ R211, R20, UR6, -R211 ;  /* 0x0000000614d37c23 */ /* 0x000fe200080108d3 */
[----:B------:R-:W-:Y:S01]  /*2bb0*/  ISETP.GE.AND P2, PT, R157, 0x19, PT ;  /* 0x000000199d00780c */ /* 0x000fe20003f46270 */
[----:B------:R-:W2:Y:S01]  /*2bc0*/  MUFU.EX2 R176, R176 ;  /* 0x000000b000b07308 */ /* 0x000ea20000000800 */
[----:B------:R-:W-:-:S02]  /*2bd0*/  FSEL R20, R163, -INF , !P0 ;  /* 0xff800000a3147808 */ /* 0x000fc40004000000 */
[C---:B------:R-:W-:Y:S02]  /*2be0*/  ISETP.GE.AND P3, PT, R157.reuse, 0x20, PT ;  /* 0x000000209d00780c */ /* 0x040fe40003f66270 */
[----:B------:R-:W-:Y:S01]  /*2bf0*/  ISETP.GT.OR P2, PT, R156, 0x19, !P2 ;  /* 0x000000199c00780c */ /* 0x000fe20005744670 */
[----:B------:R-:W-:Y:S01]  /*2c00*/  FFMA.FTZ R209, R20, UR6, -R209 ;  /* 0x0000000614d17c23 */ /* 0x000fe200080108d1 */
[----:B------:R-:W-:Y:S01]  /*2c10*/  ISETP.GE.AND P0, PT, R157, 0x18, PT ;  /* 0x000000189d00780c */ /* 0x000fe20003f06270 */
[----:B------:R-:W-:Y:S01]  /*2c20*/  MUFU.EX2 R163, R211 ;  /* 0x000000d300a37308 */ /* 0x000fe20000000800 */
[----:B------:R-:W-:Y:S02]  /*2c30*/  FSEL R21, R162, -INF , !P1 ;  /* 0xff800000a2157808 */ /* 0x000fe40004800000 */
[C---:B------:R-:W-:Y:S02]  /*2c40*/  ISETP.GT.OR P3, PT, R156.reuse, 0x20, !P3 ;  /* 0x000000209c00780c */ /* 0x040fe40005f64670 */
[----:B------:R-:W-:Y:S01]  /*2c50*/  FSEL R20, R167, -INF , !P2 ;  /* 0xff800000a7147808 */ /* 0x000fe20005000000 */
[----:B------:R-:W-:Y:S01]  /*2c60*/  FFMA.FTZ R162, R21, UR6, -R208 ;  /* 0x0000000615a27c23 */ /* 0x000fe200080108d0 */
[----:B------:R-:W-:Y:S01]  /*2c70*/  ISETP.GT.OR P0, PT, R156, 0x18, !P0 ;  /* 0x000000189c00780c */ /* 0x000fe20004704670 */
[----:B------:R-:W-:Y:S01]  /*2c80*/  MUFU.EX2 R167, R209 ;  /* 0x000000d100a77308 */ /* 0x000fe20000000800 */
[----:B------:R-:W-:Y:S01]  /*2c90*/  ISETP.GE.AND P2, PT, R157, 0x21, PT ;  /* 0x000000219d00780c */ /* 0x000fe20003f46270 */
[----:B------:R-:W-:Y:S01]  /*2ca0*/  FFMA.FTZ R208, R20, UR6, -R15 ;  /* 0x0000000614d07c23 */ /* 0x000fe2000801080f */
[----:B------:R-:W-:-:S02]  /*2cb0*/  FSEL R155, R170, -INF , !P3 ;  /* 0xff800000aa9b7808 */ /* 0x000fc40005800000 */
[----:B------:R-:W-:Y:S02]  /*2cc0*/  ISETP.GE.AND P1, PT, R217, 0x31, PT ;  /* 0x00000031d900780c */ /* 0x000fe40003f26270 */
[----:B------:R-:W-:Y:S01]  /*2cd0*/  FSEL R21, R166, -INF , !P0 ;  /* 0xff800000a6157808 */ /* 0x000fe20004000000 */
[----:B------:R-:W-:Y:S01]  /*2ce0*/  FFMA.FTZ R170, R155, UR6, -R10 ;  /* 0x000000069baa7c23 */ /* 0x000fe2000801080a */
[----:B------:R-:W-:Y:S01]  /*2cf0*/  ISETP.GT.OR P2, PT, R156, 0x21, !P2 ;  /* 0x000000219c00780c */ /* 0x000fe20005744670 */
[----:B------:R-:W2:Y:S01]  /*2d00*/  MUFU.EX2 R210, R210 ;  /* 0x000000d200d27308 */ /* 0x000ea20000000800 */
[----:B------:R-:W-:Y:S01]  /*2d10*/  ISETP.GT.OR P3, PT, R216, 0x31, !P1 ;  /* 0x00000031d800780c */ /* 0x000fe20004f64670 */
[----:B------:R-:W-:Y:S01]  /*2d20*/  FFMA.FTZ R166, R21, UR6, -R14 ;  /* 0x0000000615a67c23 */ /* 0x000fe2000801080e */
[C---:B------:R-:W-:Y:S02]  /*2d30*/  ISETP.GE.AND P1, PT, R157.reuse, 0x28, PT ;  /* 0x000000289d00780c */ /* 0x040fe40003f26270 */
[----:B------:R-:W-:-:S02]  /*2d40*/  ISETP.GE.AND P5, PT, R157, 0x29, PT ;  /* 0x000000299d00780c */ /* 0x000fc40003fa6270 */
[----:B------:R-:W-:Y:S01]  /*2d50*/  FSEL R10, R171, -INF , !P2 ;  /* 0xff800000ab0a7808 */ /* 0x000fe20005000000 */
[----:B------:R-:W2:Y:S01]  /*2d60*/  MUFU.EX2 R162, R162 ;  /* 0x000000a200a27308 */ /* 0x000ea20000000800 */
[C---:B------:R-:W-:Y:S02]  /*2d70*/  ISETP.GT.OR P1, PT, R156.reuse, 0x28, !P1 ;  /* 0x000000289c00780c */ /* 0x040fe40004f24670 */
[----:B------:R-:W-:Y:S01]  /*2d80*/  ISETP.GT.OR P5, PT, R156, 0x29, !P5 ;  /* 0x000000299c00780c */ /* 0x000fe20006fa4670 */
[----:B------:R-:W-:Y:S01]  /*2d90*/  FFMA.FTZ R171, R10, UR6, -R11 ;  /* 0x000000060aab7c23 */ /* 0x000fe2000801080b */
[----:B------:R-:W-:Y:S02]  /*2da0*/  FSEL R159, R174, -INF , !P1 ;  /* 0xff800000ae9f7808 */ /* 0x000fe40004800000 */
[----:B------:R-:W-:Y:S01]  /*2db0*/  FSEL R158, R175, -INF , !P5 ;  /* 0xff800000af9e7808 */ /* 0x000fe20006800000 */
[----:B------:R-:W2:Y:S01]  /*2dc0*/  MUFU.EX2 R166, R166 ;  /* 0x000000a600a67308 */ /* 0x000ea20000000800 */
[----:B------:R-:W-:-:S02]  /*2dd0*/  WARPGROUP.DEPBAR.LE gsb0, 0x0 ;  /* 0x00008000000079c5 */ /* 0x000fc40000010000 */
[----:B------:R-:W-:Y:S01]  /*2de0*/  WARPGROUP.ARRIVE ;  /* 0x00000000000079c5 */ /* 0x000fe20000000000 */
[----:B------:R-:W-:Y:S02]  /*2df0*/  FSEL R212, R177, -INF , !P3 ;  /* 0xff800000b1d47808 */ /* 0x000fe40005800000 */
[----:B------:R-:W-:Y:S01]  /*2e00*/  ISETP.GE.AND P0, PT, R217, 0x39, PT ;  /* 0x00000039d900780c */ /* 0x000fe20003f06270 */
[----:B------:R-:W-:Y:S01]  /*2e10*/  FFMA.FTZ R217, R158, UR6, -R9 ;  /* 0x000000069ed97c23 */ /* 0x000fe20008010809 */
[----:B------:R1:W2:Y:S01]  /*2e20*/  MUFU.EX2 R177, R208 ;  /* 0x000000d000b17308 */ /* 0x0002a20000000800 */
[----:B------:R-:W-:Y:S01]  /*2e30*/  HGMMA.64x64x16.F32 R120, R188, gdesc[UR12], R120, gsb0 ;  /* 0x00e0000cbc787df0 */ /* 0x000fe20008000878 */
[----:B------:R-:W-:Y:S01]  /*2e40*/  UIADD3 UR14, UR11, 0x102, URZ ;  /* 0x000001020b0e7890 */ /* 0x000fe2000fffe03f */
[C---:B------:R-:W-:Y:S01]  /*2e50*/  ISETP.GE.AND P3, PT, R157.reuse, 0x30, PT ;  /* 0x000000309d00780c */ /* 0x040fe20003f66270 */
[----:B------:R-:W-:Y:S01]  /*2e60*/  UMOV UR15, 0x80000020 ;  /* 0x80000020000f7882 */ /* 0x000fe20000000000 */
[C---:B------:R-:W-:Y:S01]  /*2e70*/  ISETP.GE.AND P2, PT, R157.reuse, 0x31, PT ;  /* 0x000000319d00780c */ /* 0x040fe20003f46270 */
[----:B------:R-:W-:Y:S01]  /*2e80*/  FFMA.FTZ R212, R212, UR6, -R13 ;  /* 0x00000006d4d47c23 */ /* 0x000fe2000801080d */
[----:B------:R-:W-:Y:S01]  /*2e90*/  ISETP.GE.AND P1, PT, R157, 0x38, PT ;  /* 0x000000389d00780c */ /* 0x000fe20003f26270 */
[----:B------:R-:W2:Y:S01]  /*2ea0*/  MUFU.EX2 R164, R164 ;  /* 0x000000a400a47308 */ /* 0x000ea20000000800 */
[----:B-1----:R-:W-:Y:S01]  /*2eb0*/  FFMA.FTZ R208, R159, UR6, -R8 ;  /* 0x000000069fd07c23 */ /* 0x002fe20008010808 */
[----:B------:R-:W-:-:S02]  /*2ec0*/  ISETP.GE.AND P5, PT, R157, 0x39, PT ;  /* 0x000000399d00780c */ /* 0x000fc40003fa6270 */
[C---:B------:R-:W-:Y:S02]  /*2ed0*/  ISETP.GT.OR P3, PT, R156.reuse, 0x30, !P3 ;  /* 0x000000309c00780c */ /* 0x040fe40005f64670 */
[C---:B------:R-:W-:Y:S02]  /*2ee0*/  ISETP.GT.OR P2, PT, R156.reuse, 0x31, !P2 ;  /* 0x000000319c00780c */ /* 0x040fe40005744670 */
[C---:B------:R-:W-:Y:S01]  /*2ef0*/  ISETP.GT.OR P1, PT, R156.reuse, 0x38, !P1 ;  /* 0x000000389c00780c */ /* 0x040fe20004f24670 */
[----:B------:R-:W1:Y:S01]  /*2f00*/  MUFU.EX2 R169, R169 ;  /* 0x000000a900a97308 */ /* 0x000e620000000800 */
[----:B------:R-:W-:Y:S02]  /*2f10*/  ISETP.GT.OR P5, PT, R156, 0x39, !P5 ;  /* 0x000000399c00780c */ /* 0x000fe40006fa4670 */
[C---:B------:R-:W-:Y:S02]  /*2f20*/  ISETP.GT.OR P0, PT, R216.reuse, 0x39, !P0 ;  /* 0x00000039d800780c */ /* 0x040fe40004704670 */
[----:B------:R-:W-:-:S02]  /*2f30*/  ISETP.GT.OR P4, PT, R216, 0x38, !P4 ;  /* 0x00000038d800780c */ /* 0x000fc40006784670 */
[----:B------:R-:W-:Y:S01]  /*2f40*/  FSEL R216, R181, -INF , !P0 ;  /* 0xff800000b5d87808 */ /* 0x000fe20004000000 */
[----:B------:R-:W1:Y:S01]  /*2f50*/  MUFU.EX2 R170, R170 ;  /* 0x000000aa00aa7308 */ /* 0x000e620000000800 */
[----:B------:R-:W-:Y:S02]  /*2f60*/  FSEL R181, R178, -INF , !P3 ;  /* 0xff800000b2b57808 */ /* 0x000fe40005800000 */
[----:B------:R-:W-:Y:S02]  /*2f70*/  FSEL R178, R179, -INF , !P2 ;  /* 0xff800000b3b27808 */ /* 0x000fe40005000000 */
[----:B------:R-:W-:Y:S01]  /*2f80*/  FSEL R211, R182, -INF , !P1 ;  /* 0xff800000b6d37808 */ /* 0x000fe20004800000 */
[----:B------:R-:W-:Y:S01]  /*2f90*/  FFMA.FTZ R218, R181, UR6, -R12 ;  /* 0x00000006b5da7c23 */ /* 0x000fe2000801080c */
[----:B------:R-:W-:Y:S01]  /*2fa0*/  FSEL R209, R180, -INF , !P4 ;  /* 0xff800000b4d17808 */ /* 0x000fe20006000000 */
[----:B------:R-:W-:Y:S01]  /*2fb0*/  FFMA.FTZ R219, R178, UR6, -R13 ;  /* 0x00000006b2db7c23 */ /* 0x000fe2000801080d */
[----:B------:R-:W-:Y:S01]  /*2fc0*/  FSEL R182, R183, -INF , !P5 ;  /* 0xff800000b7b67808 */ /* 0x000fe20006800000 */
[--C-:B------:R-:W-:Y:S01]  /*2fd0*/  FFMA.FTZ R178, R211, UR6, -R6.reuse ;  /* 0x00000006d3b27c23 */ /* 0x100fe20008010806 */
[--C-:B------:R-:W-:Y:S01]  /*2fe0*/  FFMA.FTZ R13, R216, UR6, -R7.reuse ;  /* 0x00000006d80d7c23 */ /* 0x100fe20008010807 */
[----:B------:R-:W-:Y:S01]  /*2ff0*/  FFMA.FTZ R180, R209, UR6, -R6 ;  /* 0x00000006d1b47c23 */ /* 0x000fe20008010806 */
[----:B------:R-:W1:Y:S01]  /*3000*/  MUFU.EX2 R171, R171 ;  /* 0x000000ab00ab7308 */ /* 0x000e620000000800 */
[----:B------:R-:W-:-:S07]  /*3010*/  FFMA.FTZ R12, R182, UR6, -R7 ;  /* 0x00000006b60c7c23 */ /* 0x000fce0008010807 */
[----:B------:R-:W1:Y:S08]  /*3020*/  MUFU.EX2 R208, R208 ;  /* 0x000000d000d07308 */ /* 0x000e700000000800 */
[----:B------:R-:W1:Y:S08]  /*3030*/  MUFU.EX2 R179, R217 ;  /* 0x000000d900b37308 */ /* 0x000e700000000800 */
[----:B------:R-:W1:Y:S08]  /*3040*/  MUFU.EX2 R172, R172 ;  /* 0x000000ac00ac7308 */ /* 0x000e700000000800 */
[----:B------:R-:W-:Y:S08]  /*3050*/  MUFU.EX2 R6, R218 ;  /* 0x000000da00067308 */ /* 0x000ff00000000800 */
[----:B------:R-:W1:Y:S01]  /*3060*/  MUFU.EX2 R7, R212 ;  /* 0x000000d400077308 */ /* 0x000e620000000800 */
[----:B------:R-:W-:-:S02]  /*3070*/  WARPGROUP.DEPBAR.LE gsb0, 0x0 ;  /* 0x00008000000079c5 */ /* 0x000fc40000010000 */
[----:B------:R-:W-:-:S05]  /*3080*/  WARPGROUP.ARRIVE ;  /* 0x00000000000079c5 */ /* 0x000fca0000000000 */
[----:B------:R-:W-:Y:S01]  /*3090*/  MUFU.EX2 R180, R180 ;  /* 0x000000b400b47308 */ /* 0x000fe20000000800 */
[----:B------:R-:W-:Y:S01]  /*30a0*/  HGMMA.64x64x16.F32 R120, R200, gdesc[UR12], R120, gsb0 ;  /* 0x00e0000cc8787df0 */ /* 0x000fe20008000878 */
[----:B------:R-:W-:Y:S01]  /*30b0*/  UIADD3 UR14, UR11, 0x200, URZ ;  /* 0x000002000b0e7890 */ /* 0x000fe2000fffe03f */
[----:B------:R-:W-:Y:S02]  /*30c0*/  UMOV UR15, 0x80000020 ;  /* 0x80000020000f7882 */ /* 0x000fe40000000000 */
[----:B------:R-:W-:-:S03]  /*30d0*/  UMOV UR11, 0x80000020 ;  /* 0x80000020000b7882 */ /* 0x000fc60000000000 */
[----:B------:R-:W-:Y:S08]  /*30e0*/  MUFU.EX2 R178, R178 ;  /* 0x000000b200b27308 */ /* 0x000ff00000000800 */
[----:B------:R-:W-:Y:S08]  /*30f0*/  MUFU.EX2 R13, R13 ;  /* 0x0000000d000d7308 */ /* 0x000ff00000000800 */
[----:B------:R-:W-:Y:S01]  /*3100*/  MUFU.EX2 R12, R12 ;  /* 0x0000000c000c7308 */ /* 0x000fe20000000800 */
[----:B------:R-:W-:-:S02]  /*3110*/  WARPGROUP.DEPBAR.LE gsb0, 0x0 ;  /* 0x00008000000079c5 */ /* 0x000fc40000010000 */
        /* <DEDUP_REMOVED lines=12> */
[----:B------:R-:W3:Y:S04]  /*31e0*/  LDS.64 R20, [R214+0x1e200] ;  /* 0x01e20000d6147984 */ /* 0x000ee80000000a00 */
[----:B------:R-:W4:Y:S04]  /*31f0*/  LDS.64 R14, [R214+0x1e220] ;  /* 0x01e22000d60e7984 */ /* 0x000f280000000a00 */
[----:B------:R-:W5:Y:S04]  /*3200*/  LDS.64 R154, [R214+0x1e240] ;  /* 0x01e24000d69a7984 */ /* 0x000f680000000a00 */
[----:B------:R-:W2:Y:S04]  /*3210*/  LDS.64 R10, [R214+0x1e260] ;  /* 0x01e26000d60a7984 */ /* 0x000ea80000000a00 */
[----:B------:R-:W1:Y:S04]  /*3220*/  LDS.64 R8, [R214+0x1e2a0] ;  /* 0x01e2a000d6087984 */ /* 0x000e680000000a00 */
        /* <DEDUP_REMOVED lines=11> */
[--C-:B-----5:R-:W-:Y:S01]  /*32e0*/  FADD.FTZ R15, R128, -R154.reuse ;  /* 0x8000009a800f7221 */ /* 0x120fe20000010000 */
[--C-:B------:R-:W-:Y:S01]  /*32f0*/  FADD.FTZ R122, R129, -R155.reuse ;  /* 0x8000009b817a7221 */ /* 0x100fe20000010000 */
[----:B------:R-:W-:Y:S01]  /*3300*/  FADD.FTZ R123, R130, -R154 ;  /* 0x8000009a827b7221 */ /* 0x000fe20000010000 */
[----:B------:R-:W-:Y:S01]  /*3310*/  FADD.FTZ R126, R131, -R155 ;  /* 0x8000009b837e7221 */ /* 0x000fe20000010000 */
[--C-:B--2---:R-:W-:Y:S01]  /*3320*/  FADD.FTZ R125, R132, -R10.reuse ;  /* 0x8000000a847d7221 */ /* 0x104fe20000010000 */
[----:B------:R-:W-:Y:S01]  /*3330*/  FADD.FTZ R127, R134, -R10 ;  /* 0x8000000a867f7221 */ /* 0x000fe20000010000 */
[--C-:B------:R-:W-:Y:S01]  /*3340*/  FADD.FTZ R10, R133, -R11.reuse ;  /* 0x8000000b850a7221 */ /* 0x100fe20000010000 */
[----:B------:R-:W-:Y:S01]  /*3350*/  FADD.FTZ R128, R135, -R11 ;  /* 0x8000000b87807221 */ /* 0x000fe20000010000 */
[----:B------:R-:W-:Y:S01]  /*3360*/  FMUL.FTZ R125, R160, R125 ;  /* 0x0000007da07d7220 */ /* 0x000fe20000410000 */
[----:B------:R-:W2:Y:S01]  /*3370*/  MUFU.EX2 R11, R219 ;  /* 0x000000db000b7308 */ /* 0x000ea20000000800 */
[----:B------:R-:W-:Y:S01]  /*3380*/  FMUL.FTZ R10, R165, R10 ;  /* 0x0000000aa50a7220 */ /* 0x000fe20000410000 */
[--C-:B-1----:R-:W-:Y:S01]  /*3390*/  FADD.FTZ R133, R140, -R8.reuse ;  /* 0x800000088c857221 */ /* 0x102fe20000010000 */
[----:B------:R-:W-:Y:S01]  /*33a0*/  FADD.FTZ R135, R142, -R8 ;  /* 0x800000088e877221 */ /* 0x000fe20000010000 */
[--C-:B------:R-:W-:Y:S01]  /*33b0*/  FADD.FTZ R8, R141, -R9.reuse ;  /* 0x800000098d087221 */ /* 0x100fe20000010000 */
[----:B------:R-:W-:Y:S01]  /*33c0*/  FMUL.FTZ R15, R16, R15 ;  /* 0x0000000f100f7220 */ /* 0x000fe20000410000 */
[----:B------:R-:W-:Y:S01]  /*33d0*/  FMUL.FTZ R122, R161, R122 ;  /* 0x0000007aa17a7220 */ /* 0x000fe20000410000 */
[----:B------:R-:W-:Y:S01]  /*33e0*/  FADD.FTZ R134, R143, -R9 ;  /* 0x800000098f867221 */ /* 0x000fe20000010000 */
[----:B------:R-:W-:Y:S01]  /*33f0*/  F2FP.F16.F32.PACK_AB R154, R10, R125 ;  /* 0x0000007d0a9a723e */ /* 0x000fe200000000ff */
[----:B------:R-:W-:Y:S01]  /*3400*/  FMUL.FTZ R143, R153, R20 ;  /* 0x00000014998f7220 */ /* 0x000fe20000410000 */
[----:B------:R-:W-:Y:S01]  /*3410*/  FMUL.FTZ R133, R168, R133 ;  /* 0x00000085a8857220 */ /* 0x000fe20000410000 */
[----:B------:R-:W-:Y:S01]  /*3420*/  FMUL.FTZ R8, R173, R8 ;  /* 0x00000008ad087220 */ /* 0x000fe20000410000 */
[----:B------:R-:W-:-:S02]  /*3430*/  IMAD.U32 R10, RZ, RZ, UR5 ;  /* 0x00000005ff0a7e24 */ /* 0x000fc4000f8e00ff */
[--C-:B------:R-:W-:Y:S01]  /*3440*/  FADD.FTZ R131, R136, -R156.reuse ;  /* 0x8000009c88837221 */ /* 0x100fe20000010000 */
[----:B------:R-:W-:Y:S01]  /*3450*/  FADD.FTZ R129, R138, -R156 ;  /* 0x8000009c8a817221 */ /* 0x000fe20000010000 */
[--C-:B------:R-:W-:Y:S01]  /*3460*/  FADD.FTZ R132, R137, -R157.reuse ;  /* 0x8000009d89847221 */ /* 0x100fe20000010000 */
[----:B------:R-:W-:Y:S01]  /*3470*/  FADD.FTZ R130, R139, -R157 ;  /* 0x8000009d8b827221 */ /* 0x000fe20000010000 */
[----:B------:R-:W-:Y:S01]  /*3480*/  FADD.FTZ R140, R149, -R175 ;  /* 0x800000af958c7221 */ /* 0x000fe20000010000 */
[----:B------:R-:W-:Y:S01]  /*3490*/  FMUL.FTZ R20, R213, R120 ;  /* 0x00000078d5147220 */ /* 0x000fe20000410000 */
[--C-:B------:R-:W-:Y:S01]  /*34a0*/  FADD.FTZ R137, R144, -R158.reuse ;  /* 0x8000009e90897221 */ /* 0x100fe20000010000 */
[----:B------:R-:W-:Y:S01]  /*34b0*/  FADD.FTZ R9, R146, -R158 ;  /* 0x8000009e92097221 */ /* 0x000fe20000010000 */
[--C-:B------:R-:W-:Y:S01]  /*34c0*/  FADD.FTZ R138, R145, -R159.reuse ;  /* 0x8000009f918a7221 */ /* 0x100fe20000010000 */
[----:B------:R-:W-:Y:S01]  /*34d0*/  FADD.FTZ R136, R147, -R159 ;  /* 0x8000009f93887221 */ /* 0x000fe20000010000 */
[--C-:B------:R-:W-:Y:S01]  /*34e0*/  FADD.FTZ R139, R148, -R174.reuse ;  /* 0x800000ae948b7221 */ /* 0x100fe20000010000 */
[----:B------:R-:W-:Y:S01]  /*34f0*/  FADD.FTZ R141, R150, -R174 ;  /* 0x800000ae968d7221 */ /* 0x000fe20000010000 */
[----:B------:R-:W-:Y:S01]  /*3500*/  FADD.FTZ R175, R151, -R175 ;  /* 0x800000af97af7221 */ /* 0x000fe20000010000 */
[----:B------:R-:W-:Y:S01]  /*3510*/  FMUL.FTZ R156, R152, R181 ;  /* 0x000000b5989c7220 */ /* 0x000fe20000410000 */
[----:B------:R-:W-:Y:S01]  /*3520*/  F2FP.F16.F32.PACK_AB R120, R153, R152 ;  /* 0x000000989978723e */ /* 0x000fe200000000ff */
        /* <DEDUP_REMOVED lines=35> */
[----:B------:R-:W-:Y:S01]  /*3760*/  F2FP.F16.F32.PACK_AB R149, R130, R129 ;  /* 0x000000818295723e */ /* 0x000fe200000000ff */
[----:B------:R1:W-:Y:S01]  /*3770*/  STSM.16.MT88.4 [R15+0x1f000], R152 ;  /* 0x01f000980f007844 */ /* 0x0003e20000004200 */
[----:B------:R-:W-:-:S02]  /*3780*/  F2FP.F16.F32.PACK_AB R151, R134, R135 ;  /* 0x000000878697723e */ /* 0x000fc400000000ff */
[----:B------:R-:W-:Y:S02]  /*3790*/  F2FP.F16.F32.PACK_AB R144, R138, R137 ;  /* 0x000000898a90723e */ /* 0x000fe400000000ff */
        /* <DEDUP_REMOVED lines=15> */
[----:B------:R-:W-:-:S13]  /*3890*/  R2UR UR11, R19 ;  /* 0x00000000130b72ca */ /* 0x000fda00000e0000 */
[----:B------:R-:W-:-:S04]  /*38a0*/  USHF.R.U32.HI UR11, URZ, 0x4, UR11 ;  /* 0x000000043f0b7899 */ /* 0x000fc8000801160b */
[----:B------:R-:W-:-:S04]  /*38b0*/  ULOP3.LUT UR11, UR11, 0x3fff, URZ, 0xc0, !UPT ;  /* 0x00003fff0b0b7892 */ /* 0x000fc8000f8ec03f */
[----:B------:R-:W-:Y:S01]  /*38c0*/  ULOP3.LUT UR11, UR11, 0x10000, URZ, 0xfc, !UPT ;  /* 0x000100000b0b7892 */ /* 0x000fe2000f8efc3f */
[----:B------:R-:W-:Y:S02]  /*38d0*/  WARPGROUP.DEPBAR.LE gsb0, 0x0 ;  /* 0x00008000000079c5 */ /* 0x000fe40000010000 */
[----:B------:R-:W-:Y:S02]  /*38e0*/  F2FP.F16.F32.PACK_AB R120, R161, R16 ;  /* 0x00000010a178723e */ /* 0x000fe400000000ff */
[----:B------:R-:W-:Y:S02]  /*38f0*/  F2FP.F16.F32.PACK_AB R121, R167, R162 ;  /* 0x000000a2a779723e */ /* 0x000fe400000000ff */
[----:B------:R-:W-:Y:S02]  /*3900*/  F2FP.F16.F32.PACK_AB R122, R165, R160 ;  /* 0x000000a0a57a723e */ /* 0x000fe400000000ff */
[----:B------:R-:W-:Y:S02]  /*3910*/  F2FP.F16.F32.PACK_AB R123, R177, R166 ;  /* 0x000000a6b17b723e */ /* 0x000fe400000000ff */
[----:B------:R-:W-:-:S02]  /*3920*/  F2FP.F16.F32.PACK_AB R165, R171, R170 ;  /* 0x000000aaaba5723e */ /* 0x000fc400000000ff */
[----:B------:R-:W-:Y:S01]  /*3930*/  WARPGROUP.ARRIVE ;  /* 0x00000000000079c5 */ /* 0x000fe20000000000 */
[----:B------:R-:W-:Y:S02]  /*3940*/  F2FP.F16.F32.PACK_AB R166, R173, R168 ;  /* 0x000000a8ada6723e */ /* 0x000fe400000000ff */
[----:B------:R-:W-:Y:S02]  /*3950*/  F2FP.F16.F32.PACK_AB R167, R179, R208 ;  /* 0x000000d0b3a7723e */ /* 0x000fe400000000ff */
[----:B------:R-:W-:Y:S01]  /*3960*/  F2FP.F16.F32.PACK_AB R173, R11, R6 ;  /* 0x000000060bad723e */ /* 0x000fe200000000ff */
[----:B------:R-:W-:Y:S01]  /*3970*/  HGMMA.64x96x16.F32 R72, R120, gdesc[UR12].tnspB, R72, gsb0 ;  /* 0x4160000c78487df0 */ /* 0x000fe20008000848 */
[----:B------:R-:W-:Y:S01]  /*3980*/  UMOV UR14, UR12 ;  /* 0x0000000c000e7c82 */ /* 0x000fe20008000000 */
[----:B------:R-:W-:Y:S01]  /*3990*/  UMOV UR15, 0x80000020 ;  /* 0x80000020000f7882 */ /* 0x000fe20000000000 */
[----:B------:R-:W-:-:S13]  /*39a0*/  R2UR UR12, R8 ;  /* 0x00000000080c72ca */ /* 0x000fda00000e0000 */
[----:B------:R-:W-:-:S04]  /*39b0*/  USHF.R.U32.HI UR12, URZ, 0x4, UR12 ;  /* 0x000000043f0c7899 */ /* 0x000fc8000801160c */
[----:B------:R-:W-:-:S04]  /*39c0*/  ULOP3.LUT UR12, UR12, 0x3fff, URZ, 0xc0, !UPT ;  /* 0x00003fff0c0c7892 */ /* 0x000fc8000f8ec03f */
[----:B------:R-:W-:-:S03]  /*39d0*/  UIADD3 UR13, UR12, 0x400, URZ ;  /* 0x000004000c0d7890 */ /* 0x000fc6000fffe03f */
[----:B------:R-:W-:Y:S01]  /*39e0*/  UMOV UR18, UR12 ;  /* 0x0000000c00127c82 */ /* 0x000fe20008000000 */
[----:B------:R-:W-:Y:S02]  /*39f0*/  WARPGROUP.DEPBAR.LE gsb0, 0x0 ;  /* 0x00008000000079c5 */ /* 0x000fe40000010000 */
[----:B------:R-:W-:-:S06]  /*3a00*/  WARPGROUP.ARRIVE ;  /* 0x00000000000079c5 */ /* 0x000fcc0000000000 */
[----:B------:R-:W-:Y:S01]  /*3a10*/  HGMMA.64x96x16.F32 R72, R164, gdesc[UR12].tnspB, R72, gsb0 ;  /* 0x4160000ca4487df0 */ /* 0x000fe20008000848 */
[----:B------:R-:W-:Y:S01]  /*3a20*/  UIADD3 UR14, UR10, 0xc0, URZ ;  /* 0x000000c00a0e7890 */ /* 0x000fe2000fffe03f */
[----:B------:R-:W-:Y:S01]  /*3a30*/  UMOV UR15, 0x80000020 ;  /* 0x80000020000f7882 */ /* 0x000fe20000000000 */
[----:B------:R-:W-:Y:S02]  /*3a40*/  ULEA UR10, UR5, UR11, 0xa ;  /* 0x0000000b050a7291 */ /* 0x000fe4000f8e503f */
[----:B------:R-:W-:-:S05]  /*3a50*/  UIADD3 UR11, UR12, 0x200, URZ ;  /* 0x000002000c0b7890 */ /* 0x000fca000fffe03f */
        /* <DEDUP_REMOVED lines=161> */
.L_x_1577:
        /* <DEDUP_REMOVED lines=9> */
[----:B------:R-:W-:-:S05]  /*4500*/  UMOV UR10, UR8 ;  /* 0x00000008000a7c82 */ /* 0x000fca0008000000 */
[----:B------:R-:W-:Y:S01]  /*4510*/  HGMMA.64x96x16.F32 R24, R156, gdesc[UR8].tnspB, R24, gsb0 ;  /* 0x416000089c187df0 */ /* 0x000fe20008000818 */
[----:B------:R-:W-:Y:S01]  /*4520*/  UIADD3 UR10, UR8, 0x40, URZ ;  /* 0x00000040080a7890 */ /* 0x000fe2000fffe03f */
[----:B------:R-:W-:Y:S01]  /*4530*/  UMOV UR11, 0x80000020 ;  /* 0x80000020000b7882 */ /* 0x000fe20000000000 */
[----:B------:R-:W-:Y:S02]  /*4540*/  WARPGROUP.DEPBAR.LE gsb0, 0x0 ;  /* 0x00008000000079c5 */ /* 0x000fe40000010000 */
[----:B------:R-:W-:-:S06]  /*4550*/  WARPGROUP.ARRIVE ;  /* 0x00000000000079c5 */ /* 0x000fcc0000000000 */
[----:B------:R-:W-:Y:S01]  /*4560*/  HGMMA.64x96x16.F32 R24, R152, gdesc[UR8].tnspB, R24, gsb0 ;  /* 0x4160000898187df0 */ /* 0x000fe20008000818 */
[----:B------:R-:W-:Y:S01]  /*4570*/  UIADD3 UR10, UR8, 0x80, URZ ;  /* 0x00000080080a7890 */ /* 0x000fe2000fffe03f */
[----:B------:R-:W-:Y:S01]  /*4580*/  UMOV UR11, 0x80000020 ;  /* 0x80000020000b7882 */ /* 0x000fe20000000000 */
        /* <DEDUP_REMOVED lines=26> */
.L_x_1578:
        /* <DEDUP_REMOVED lines=62> */
.L_x_1560:
        /* <DEDUP_REMOVED lines=31> */
[----:B-1----:R-:W-:Y:S02]  /*4d00*/  LEA.HI R7, R9, R8, RZ, 0x5 ;  /* 0x0000000809077211 */ /* 0x002fe400078f28ff */
[----:B------:R-:W-:-:S02]  /*4d10*/  LOP3.LUT R3, R0, 0xfffffff0, RZ, 0xc0, !PT ;  /* 0xfffffff000037812 */ /* 0x000fc400078ec0ff */
[----:B------:R-:W-:Y:S02]  /*4d20*/  SHF.R.S32.HI R11, RZ, 0x5, R7 ;  /* 0x00000005ff0b7819 */ /* 0x000fe40000011407 */
[----:B------:R-:W-:Y:S01]  /*4d30*/  SHF.R.U32.HI R0, RZ, 0x1, R0 ;  /* 0x00000001ff007819 */ /* 0x000fe20000011600 */
[----:B------:R-:W-:Y:S01]  /*4d40*/  IMAD.IADD R3, R8, 0x1, -R3 ;  /* 0x0000000108037824 */ /* 0x000fe200078e0a03 */
[----:B------:R-:W-:Y:S02]  /*4d50*/  F2FP.F16.F32.PACK_AB R105, R107, R106 ;  /* 0x0000006a6b69723e */ /* 0x000fe400000000ff */
[----:B------:R-:W-:Y:S02]  /*4d60*/  F2FP.F16.F32.PACK_AB R112, R113, R112 ;  /* 0x000000707170723e */ /* 0x000fe400000000ff */
[----:B------:R-:W-:Y:S02]  /*4d70*/  LEA.HI R2, R3, R3, RZ, 0x1 ;  /* 0x0000000303027211 */ /* 0x000fe400078f08ff */
        /* <DEDUP_REMOVED lines=20> */
[----:B------:R-:W-:Y:S01]  /*4ec0*/  F2FP.F16.F32.PACK_AB R114, R117, R116 ;  /* 0x000000747572723e */ /* 0x000fe200000000ff */
[----:B------:R-:W-:Y:S01]  /*4ed0*/  IMAD.MOV.U32 R2, RZ, RZ, 0x20 ;  /* 0x00000020ff027424 */ /* 0x000fe200078e00ff */
[----:B------:R-:W-:Y:S02]  /*4ee0*/  LOP3.LUT R0, R7, 0x8, R0, 0xf8, !PT ;  /* 0x0000000807007812 */ /* 0x000fe400078ef800 */
[----:B------:R-:W-:Y:S02]  /*4ef0*/  SHF.R.U32.HI R7, RZ, 0x3, R7 ;  /* 0x00000003ff077819 */ /* 0x000fe40000011607 */
[----:B------:R-:W-:Y:S02]  /*4f00*/  F2FP.F16.F32.PACK_AB R115, R119, R118 ;  /* 0x000000767773723e */ /* 0x000fe400000000ff */
[----:B------:R-:W-:-:S02]  /*4f10*/  LOP3.LUT R0, R0, R7, RZ, 0x3c, !PT ;  /* 0x0000000700007212 */ /* 0x000fc400078e3cff */
[----:B------:R-:W-:Y:S02]  /*4f20*/  F2FP.F16.F32.PACK_AB R25, R27, R26 ;  /* 0x0000001a1b19723e */ /* 0x000fe400000000ff */
[----:B------:R-:W-:Y:S01]  /*4f30*/  F2FP.F16.F32.PACK_AB R32, R33, R32 ;  /* 0x000000202120723e */ /* 0x000fe200000000ff */
[----:B------:R-:W-:Y:S01]  /*4f40*/  IMAD.IADD R0, R3, 0x1, R0 ;  /* 0x0000000103007824 */ /* 0x000fe200078e0200 */
[----:B------:R-:W-:Y:S01]  /*4f50*/  SEL R3, R2, 0xffffffe0, !P0 ;  /* 0xffffffe002037807 */ /* 0x000fe20004000000 */
[----:B------:R-:W-:Y:S01]  /*4f60*/  IMAD.U32 R2, RZ, RZ, UR4 ;  /* 0x00000004ff027e24 */ /* 0x000fe2000f8e00ff */
[----:B------:R-:W-:Y:S02]  /*4f70*/  F2FP.F16.F32.PACK_AB R26, R29, R28 ;  /* 0x0000001c1d1a723e */ /* 0x000fe400000000ff */
[----:B------:R-:W-:Y:S02]  /*4f80*/  LEA R0, R0, UR6, 0x1 ;  /* 0x0000000600007c11 */ /* 0x000fe4000f8e08ff */
[----:B------:R-:W-:-:S02]  /*4f90*/  F2FP.F16.F32.PACK_AB R27, R31, R30 ;  /* 0x0000001e1f1b723e */ /* 0x000fc400000000ff */
[----:B------:R-:W-:Y:S01]  /*4fa0*/  IADD3 R4, R3, 0x6000, R0 ;  /* 0x0000600003047810 */ /* 0x000fe20007ffe000 */
[----:B------:R-:W-:Y:S01]  /*4fb0*/  STSM.16.M88.4 [R0+0x6000], R72 ;  /* 0x0060004800007844 */ /* 0x000fe20000000200 */
[----:B------:R-:W-:Y:S01]  /*4fc0*/  F2FP.F16.F32.PACK_AB R33, R35, R34 ;  /* 0x000000222321723e */ /* 0x000fe200000000ff */
[----:B------:R-:W-:Y:S01]  /*4fd0*/  IMAD.U32 R3, RZ, RZ, UR5 ;  /* 0x00000005ff037e24 */ /* 0x000fe2000f8e00ff */
[----:B------:R-:W-:Y:S01]  /*4fe0*/  F2FP.F16.F32.PACK_AB R40, R41, R40 ;  /* 0x000000282928723e */ /* 0x000fe200000000ff */
[----:B------:R-:W-:Y:S01]  /*4ff0*/  STSM.16.M88.4 [R4], R80 ;  /* 0x0000005004007844 */ /* 0x000fe20000000200 */
[----:B------:R-:W-:Y:S01]  /*5000*/  F2FP.F16.F32.PACK_AB R34, R37, R36 ;  /* 0x000000242522723e */ /* 0x000fe200000000ff */
[----:B------:R-:W-:Y:S01]  /*5010*/  ULDC.64 UR4, c[0x0][0x878] ;  /* 0x00021e0000047ab9 */ /* 0x000fe20000000a00 */
        /* <DEDUP_REMOVED lines=13> */
[----:B------:R-:W-:Y:S01]  /*50f0*/  STSM.16.M88.4 [R0], R24 ;  /* 0x0000001800007844 */ /* 0x000fe20000000200 */
        /* <DEDUP_REMOVED lines=9> */
[----:B------:R-:W-:Y:S02]  /*5190*/  F2FP.F16.F32.PACK_AB R67, R71, R70 ;  /* 0x000000464743723e */ /* 0x000fe400000000ff */
[----:B------:R-:W-:Y:S01]  /*51a0*/  PLOP3.LUT P0, PT, PT, PT, UP0, 0x80, 0x0 ;  /* 0x000000000000781c */ /* 0x000fe20003f0f008 */
[----:B------:R2:W-:Y:S04]  /*51b0*/  STSM.16.M88.4 [R0+0x4000], R56 ;  /* 0x0040003800007844 */ /* 0x0005e80000000200 */
[----:B------:R3:W-:Y:S01]  /*51c0*/  STSM.16.M88.4 [R4+-0x2000], R64 ;  /* 0xffe0004004007844 */ /* 0x0007e20000000200 */
[----:B------:R-:W-:Y:S01]  /*51d0*/  BAR.SYNC.DEFER_BLOCKING 0x1, 0x100 ;  /* 0x0044000000007b1d */ /* 0x000fe20000010000 */
[----:B------:R-:W-:Y:S01]  /*51e0*/  UISETP.NE.U32.AND UP1, UPT, UR4, URZ, UPT ;  /* 0x0000003f0400728c */ /* 0x000fe2000bf25070 */
[----:B------:R-:W-:-:S04]  /*51f0*/  LEA.HI R6, R9, R8, RZ, 0x2 ;  /* 0x0000000809067211 */ /* 0x000fc800078f10ff */
[----:B------:R-:W-:Y:S02]  /*5200*/  ULDC UR7, c[0x0][0x808] ;  /* 0x0002020000077ab9 */ /* 0x000fe40000000800 */
[----:B-1----:R-:W1:Y:S01]  /*5210*/  LDC.64 R40, c[0x0][0x850] ;  /* 0x00021400ff287b82 */ /* 0x002e620000000a00 */
[----:B------:R-:W4:Y:S01]  /*5220*/  @P0 LDG.E R10, desc[UR46][R2.64] ;  /* 0x0000002e020a0981 */ /* 0x000f22000c1e1900 */
[----:B------:R-:W-:Y:S01]  /*5230*/  UISETP.NE.AND.EX UP1, UPT, UR5, URZ, UPT, UP1 ;  /* 0x0000003f0500728c */ /* 0x000fe2000bf25310 */
[----:B------:R-:W-:Y:S01]  /*5240*/  LOP3.LUT R7, R6, 0x1ffffffc, RZ, 0xc0, !PT ;  /* 0x1ffffffc06077812 */ /* 0x000fe200078ec0ff */
[----:B--2---:R-:W-:-:S04]  /*5250*/  IMAD.U32 R0, RZ, RZ, UR7 ;  /* 0x00000007ff007e24 */ /* 0x004fc8000f8e00ff */
[----:B------:R-:W-:-:S05]  /*5260*/  PLOP3.LUT P1, PT, PT, PT, UP1, 0x80, 0x0 ;  /* 0x000000000000781c */ /* 0x000fca0003f2f018 */
[----:B------:R-:W-:Y:S02]  /*5270*/  @UP1 ULDC.64 UR4, c[0x0][0x878] ;  /* 0x00021e0000041ab9 */ /* 0x000fe40000000a00 */
[----:B------:R-:W-:Y:S01]  /*5280*/  @UP1 UIMAD.WIDE UR4, UR36, 0x4, UR4 ;  /* 0x00000004240418a5 */ /* 0x000fe2000f8e0204 */
[----:B------:R-:W-:Y:S01]  /*5290*/  LEA.HI R9, R9, R8, RZ, 0x3 ;  /* 0x0000000809097211 */ /* 0x000fe200078f18ff */
[----:B------:R-:W2:Y:S01]  /*52a0*/  S2R R59, SR_CTAID.X ;  /* 0x00000000003b7919 */ /* 0x000ea20000002500 */
[----:B------:R-:W-:Y:S01]  /*52b0*/  SHF.R.S32.HI R43, RZ, 0x2, R6 ;  /* 0x00000002ff2b7819 */ /* 0x000fe20000011406 */
[----:B------:R-:W-:Y:S02]  /*52c0*/  IMAD.IADD R7, R8, 0x1, -R7 ;  /* 0x0000000108077824 */ /* 0x000fe400078e0a07 */
[----:B---3--:R-:W-:Y:S02]  /*52d0*/  IMAD.U32 R4, RZ, RZ, UR4 ;  /* 0x00000004ff047e24 */ /* 0x008fe4000f8e00ff */
[----:B------:R-:W-:-:S02]  /*52e0*/  IMAD.U32 R5, RZ, RZ, UR5 ;  /* 0x00000005ff057e24 */ /* 0x000fc4000f8e00ff */
[----:B------:R-:W-:Y:S01]  /*52f0*/  IMAD.SHL.U32 R8, R9, 0x8, RZ ;  /* 0x0000000809087824 */ /* 0x000fe200078e00ff */
[----:B------:R-:W-:Y:S01]  /*5300*/  LEA.HI R6, R6, R43, RZ, 0x1 ;  /* 0x0000002b06067211 */ /* 0x000fe200078f08ff */
[----:B------:R-:W-:Y:S01]  /*5310*/  IMAD.SHL.U32 R52, R7, 0x8, RZ ;  /* 0x0000000807347824 */ /* 0x000fe200078e00ff */
[----:B------:R3:W5:Y:S01]  /*5320*/  @P1 LDG.E R0, desc[UR46][R4.64] ;  /* 0x0000002e04001981 */ /* 0x000762000c1e1900 */
[----:B------:R-:W-:Y:S01]  /*5330*/  UMOV UR4, URZ ;  /* 0x0000003f00047c82 */ /* 0x000fe20008000000 */
[----:B------:R-:W-:Y:S01]  /*5340*/  LOP3.LUT R6, R6, 0x3fffffe, RZ, 0xc0, !PT ;  /* 0x03fffffe06067812 */ /* 0x000fe200078ec0ff */
[----:B------:R-:W-:Y:S01]  /*5350*/  UMOV UR5, URZ ;  /* 0x0000003f00057c82 */ /* 0x000fe20008000000 */
[----:B------:R-:W1:Y:S03]  /*5360*/  S2UR UR10, SR_CTAID.Y ;  /* 0x00000000000a79c3 */ /* 0x000e660000002600 */
[----:B------:R-:W-:Y:S01]  /*5370*/  IMAD.IADD R6, R43, 0x1, -R6 ;  /* 0x000000012b067824 */ /* 0x000fe200078e0a06 */
[----:B---3--:R-:W-:-:S04]  /*5380*/  LOP3.LUT R5, R8, 0xc0, RZ, 0xc0, !PT ;  /* 0x000000c008057812 */ /* 0x008fc800078ec0ff */
[----:B------:R-:W-:Y:S02]  /*5390*/  SHF.R.U32.HI R4, RZ, 0x3, R5 ;  /* 0x00000003ff047819 */ /* 0x000fe40000011605 */
[----:B------:R-:W-:-:S04]  /*53a0*/  LOP3.LUT R5, R5, 0x18, R52, 0xf8, !PT ;  /* 0x0000001805057812 */ /* 0x000fc800078ef834 */
[----:B------:R-:W-:Y:S01]  /*53b0*/  LOP3.LUT R4, R5, R4, RZ, 0x3c, !PT ;  /* 0x0000000405047212 */ /* 0x000fe200078e3cff */
[----:B------:R-:W-:-:S04]  /*53c0*/  IMAD R5, R11, 0x8, R6 ;  /* 0x000000080b057824 */ /* 0x000fc800078e0206 */
[----:B------:R-:W-:Y:S01]  /*53d0*/  IMAD.U32 R4, R5, 0x20, R4 ;  /* 0x0000002005047824 */ /* 0x000fe200078e0004 */
[----:B----4-:R-:W-:-:S13]  /*53e0*/  @P0 R2UR UR7, R10 ;  /* 0x000000000a0702ca */ /* 0x010fda00000e0000 */
[----:B------:R-:W-:Y:S02]  /*53f0*/  @UP0 USHF.R.S32.HI UR8, URZ, 0x1f, UR7 ;  /* 0x0000001f3f080899 */ /* 0x000fe40008011407 */
[----:B------:R-:W-:-:S05]  /*5400*/  @UP0 UMOV UR4, UR7 ;  /* 0x0000000700040c82 */ /* 0x000fca0008000000 */
[----:B------:R-:W-:Y:S01]  /*5410*/  @UP0 UMOV UR5, UR8 ;  /* 0x0000000800050c82 */ /* 0x000fe20008000000 */
[----:B-12---:R-:W-:Y:S05]  /*5420*/  @P1 BRA `(.L_x_1581) ;  /* 0x0000000000101947 */ /* 0x006fea0003800000 */
[----:B------:R-:W-:Y:S05]  /*5430*/  @!P0 BRA `(.L_x_1581) ;  /* 0x00000000000c8947 */ /* 0x000fea0003800000 */
[----:B------:R-:W2:Y:S04]  /*5440*/  LDG.E R5, desc[UR46][R2.64] ;  /* 0x0000002e02057981 */ /* 0x000ea8000c1e1900 */
[----:B-----5:R-:W2:Y:S02]  /*5450*/  LDG.E R0, desc[UR46][R2.64+0x4] ;  /* 0x0000042e02007981 */ /* 0x020ea4000c1e1900 */
[----:B--2---:R-:W-:-:S07]  /*5460*/  IMAD.IADD R0, R0, 0x1, -R5 ;  /* 0x0000000100007824 */ /* 0x004fce00078e0a05 */
.L_x_1581:
        /* <DEDUP_REMOVED lines=60> */
.L_x_1583:
[----:B------:R-:W-:Y:S05]  /*5830*/  BSYNC B0 ;  /* 0x0000000000007941 */ /* 0x000fea0003800000 */
.L_x_1582:
        /* <DEDUP_REMOVED lines=22> */
.L_x_1585:
[----:B------:R-:W-:Y:S05]  /*59a0*/  BSYNC B0 ;  /* 0x0000000000007941 */ /* 0x000fea0003800000 */
.L_x_1584:
        /* <DEDUP_REMOVED lines=26> */
.L_x_1587:
[----:B------:R-:W-:Y:S05]  /*5b50*/  BSYNC B0 ;  /* 0x0000000000007941 */ /* 0x000fea0003800000 */
.L_x_1586:
        /* <DEDUP_REMOVED lines=23> */
.L_x_1580:
[----:B------:R-:W-:Y:S01]  /*5cd0*/  ULDC.64 UR4, c[0x0][0x870] ;  /* 0x00021c0000047ab9 */ /* 0x000fe20000000a00 */
[----:B-1----:R-:W1:Y:S01]  /*5ce0*/  S2R R6, SR_TID.X ;  /* 0x0000000000067919 */ /* 0x002e620000002100 */
[----:B------:R-:W-:Y:S01]  /*5cf0*/  UISETP.NE.U32.AND UP0, UPT, UR4, URZ, UPT ;  /* 0x0000003f0400728c */ /* 0x000fe2000bf05070 */
[----:B------:R-:W2:Y:S03]  /*5d00*/  S2UR UR8, SR_CTAID.Y ;  /* 0x00000000000879c3 */ /* 0x000ea60000002600 */
[----:B------:R-:W-:-:S03]  /*5d10*/  UISETP.NE.AND.EX UP0, UPT, UR5, URZ, UPT, UP0 ;  /* 0x0000003f0500728c */ /* 0x000fc6000bf05300 */
[----:B------:R-:W-:Y:S02]  /*5d20*/  ULDC.64 UR4, c[0x0][0x870] ;  /* 0x00021c0000047ab9 */ /* 0x000fe40000000a00 */
[----:B------:R-:W-:Y:S01]  /*5d30*/  UIMAD.WIDE UR4, UR36, 0x4, UR4 ;  /* 0x00000004240478a5 */ /* 0x000fe2000f8e0204 */
[----:B------:R-:W-:Y:S01]  /*5d40*/  PLOP3.LUT P0, PT, PT, PT, UP0, 0x80, 0x0 ;  /* 0x000000000000781c */ /* 0x000fe20003f0f008 */
[----:B------:R-:W-:Y:S01]  /*5d50*/  ULDC UR6, c[0x0][0x808] ;  /* 0x0002020000067ab9 */ /* 0x000fe20000000800 */
[----:B------:R-:W3:Y:S01]  /*5d60*/  S2R R7, SR_CTAID.X ;  /* 0x0000000000077919 */ /* 0x000ee20000002500 */
[----:B------:R-:W4:Y:S02]  /*5d70*/  LDC.64 R12, c[0x0][0x820] ;  /* 0x00020800ff0c7b82 */ /* 0x000f240000000a00 */
[----:B------:R-:W-:Y:S02]  /*5d80*/  IMAD.U32 R2, RZ, RZ, UR4 ;  /* 0x00000004ff027e24 */ /* 0x000fe4000f8e00ff */
[----:B------:R-:W-:Y:S01]  /*5d90*/  IMAD.U32 R3, RZ, RZ, UR5 ;  /* 0x00000005ff037e24 */ /* 0x000fe2000f8e00ff */
[----:B------:R-:W-:-:S05]  /*5da0*/  ULDC.64 UR4, c[0x0][0x878] ;  /* 0x00021e0000047ab9 */ /* 0x000fca0000000a00 */
[----:B------:R-:W3:Y:S01]  /*5db0*/  @P0 LDG.E R8, desc[UR46][R2.64] ;  /* 0x0000002e02080981 */ /* 0x000ee2000c1e1900 */
[----:B------:R-:W-:Y:S01]  /*5dc0*/  UISETP.NE.U32.AND UP1, UPT, UR4, URZ, UPT ;  /* 0x0000003f0400728c */ /* 0x000fe2000bf25070 */
[----:B------:R-:W-:-:S03]  /*5dd0*/  IMAD.U32 R0, RZ, RZ, UR6 ;  /* 0x00000006ff007e24 */ /* 0x000fc6000f8e00ff */
[----:B------:R-:W-:Y:S01]  /*5de0*/  UISETP.NE.AND.EX UP1, UPT, UR5, URZ, UPT, UP1 ;  /* 0x0000003f0500728c */ /* 0x000fe2000bf25310 */
[----:B-1----:R-:W-:-:S05]  /*5df0*/  VIADD R6, R6, 0xffffff80 ;  /* 0xffffff8006067836 */ /* 0x002fca0000000000 */
[----:B------:R-:W-:-:S05]  /*5e00*/  PLOP3.LUT P1, PT, PT, PT, UP1, 0x80, 0x0 ;  /* 0x000000000000781c */ /* 0x000fca0003f2f018 */
[----:B------:R-:W-:Y:S02]  /*5e10*/  @UP1 ULDC.64 UR4, c[0x0][0x878] ;  /* 0x00021e0000041ab9 */ /* 0x000fe40000000a00 */
[----:B------:R-:W-:Y:S01]  /*5e20*/  @UP1 UIMAD.WIDE UR4, UR36, 0x4, UR4 ;  /* 0x00000004240418a5 */ /* 0x000fe2000f8e0204 */
[----:B------:R-:W-:-:S05]  /*5e30*/  SHF.R.S32.HI R9, RZ, 0x1f, R6 ;  /* 0x0000001fff097819 */ /* 0x000fca0000011406 */
[----:B------:R-:W-:Y:S02]  /*5e40*/  IMAD.U32 R4, RZ, RZ, UR4 ;  /* 0x00000004ff047e24 */ /* 0x000fe4000f8e00ff */
[----:B------:R-:W-:Y:S01]  /*5e50*/  IMAD.U32 R5, RZ, RZ, UR5 ;  /* 0x00000005ff057e24 */ /* 0x000fe2000f8e00ff */
[----:B------:R-:W-:Y:S01]  /*5e60*/  LEA.HI R9, R9, R6, RZ, 0x2 ;  /* 0x0000000609097211 */ /* 0x000fe200078f10ff */
[----:B------:R-:W-:Y:S01]  /*5e70*/  UMOV UR4, URZ ;  /* 0x0000003f00047c82 */ /* 0x000fe20008000000 */
[----:B------:R-:W-:Y:S02]  /*5e80*/  UMOV UR5, URZ ;  /* 0x0000003f00057c82 */ /* 0x000fe40008000000 */
[----:B------:R1:W5:Y:S01]  /*5e90*/  @P1 LDG.E R0, desc[UR46][R4.64] ;  /* 0x0000002e04001981 */ /* 0x000362000c1e1900 */
[----:B--2---:R-:W-:Y:S01]  /*5ea0*/  USHF.R.S32.HI UR9, URZ, 0x1f, UR8 ;  /* 0x0000001f3f097899 */ /* 0x004fe20008011408 */
[----:B-1----:R-:W-:-:S05]  /*5eb0*/  LOP3.LUT R5, R9, 0x1ffffffc, RZ, 0xc0, !PT ;  /* 0x1ffffffc09057812 */ /* 0x002fca00078ec0ff */
[----:B------:R-:W-:Y:S01]  /*5ec0*/  IMAD.IADD R6, R6, 0x1, -R5 ;  /* 0x0000000106067824 */ /* 0x000fe200078e0a05 */
[----:B---3--:R-:W-:-:S13]  /*5ed0*/  @P0 R2UR UR6, R8 ;  /* 0x00000000080602ca */ /* 0x008fda00000e0000 */
[----:B------:R-:W-:Y:S02]  /*5ee0*/  @UP0 USHF.R.S32.HI UR7, URZ, 0x1f, UR6 ;  /* 0x0000001f3f070899 */ /* 0x000fe40008011406 */
[----:B------:R-:W-:-:S05]  /*5ef0*/  @UP0 UMOV UR4, UR6 ;  /* 0x0000000600040c82 */ /* 0x000fca0008000000 */
[----:B------:R-:W-:Y:S01]  /*5f00*/  @UP0 UMOV UR5, UR7 ;  /* 0x0000000700050c82 */ /* 0x000fe20008000000 */
[----:B----4-:R-:W-:Y:S05]  /*5f10*/  @P1 BRA `(.L_x_1588) ;  /* 0x0000000000101947 */ /* 0x010fea0003800000 */
[----:B------:R-:W-:Y:S05]  /*5f20*/  @!P0 BRA `(.L_x_1588) ;  /* 0x00000000000c8947 */ /* 0x000fea0003800000 */
[----:B------:R-:W2:Y:S04]  /*5f30*/  LDG.E R5, desc[UR46][R2.64] ;  /* 0x0000002e02057981 */ /* 0x000ea8000c1e1900 */
[----:B-----5:R-:W2:Y:S02]  /*5f40*/  LDG.E R0, desc[UR46][R2.64+0x4] ;  /* 0x0000042e02007981 */ /* 0x020ea4000c1e1900 */
[----:B--2---:R-:W-:-:S07]  /*5f50*/  IMAD.IADD R0, R0, 0x1, -R5 ;  /* 0x0000000100007824 */ /* 0x004fce00078e0a05 */
.L_x_1588:
        /* <DEDUP_REMOVED lines=47> */
.L_x_1590:
[----:B------:R-:W-:Y:S05]  /*6250*/  BSYNC B0 ;  /* 0x0000000000007941 */ /* 0x000fea0003800000 */
.L_x_1589:
        /* <DEDUP_REMOVED lines=21> */
.L_x_1592:
[----:B------:R-:W-:Y:S05]  /*63b0*/  BSYNC B0 ;  /* 0x0000000000007941 */ /* 0x000fea0003800000 */
.L_x_1591:
        /* <DEDUP_REMOVED lines=25> */
.L_x_1594:
[----:B------:R-:W-:Y:S05]  /*6550*/  BSYNC B0 ;  /* 0x0000000000007941 */ /* 0x000fea0003800000 */
.L_x_1593:
        /* <DEDUP_REMOVED lines=22> */
.L_x_1549:
        /* <DEDUP_REMOVED lines=21> */
.L_x_1596:
        /* <DEDUP_REMOVED lines=13> */
.L_x_1598:
[----:B------:R-:W-:-:S05]  /*68e0*/  ULDC UR4, c[0x0][0x8bc] ;  /* 0x00022f0000047ab9 */ /* 0x000fca0000000800 */
.L_x_1597:
[----:B-1----:R-:W-:-:S04]  /*68f0*/  USHF.L.U32 UR11, UR14, 0x7, URZ ;  /* 0x000000070e0b7899 */ /* 0x002fc8000800063f */
[----:B------:R-:W-:-:S04]  /*6900*/  UISETP.GE.AND UP0, UPT, UR11, UR4, UPT ;  /* 0x000000040b00728c */ /* 0x000fc8000bf06270 */
[----:B--2---:R-:W-:-:S06]  /*6910*/  USEL UR12, UR12, 0xffffffff, !UP0 ;  /* 0xffffffff0c0c7887 */ /* 0x004fcc000c000000 */
[----:B------:R-:W-:-:S13]  /*6920*/  ISETP.LE.AND P0, PT, RZ, UR12, PT ;  /* 0x0000000cff007c0c */ /* 0x000fda000bf03270 */
[----:B------:R-:W-:Y:S05]  /*6930*/  @!P0 BRA `(.L_x_1554) ;  /* 0x0000003c00748947 */ /* 0x000fea0003800000 */
[----:B------:R-:W-:Y:S01]  /*6940*/  ULDC.64 UR4, c[0x0][0x770] ;  /* 0x0001dc0000047ab9 */ /* 0x000fe20000000a00 */
[----:B------:R-:W1:Y:S01]  /*6950*/  S2UR UR13, SR_CTAID.Y ;  /* 0x00000000000d79c3 */ /* 0x000e620000002600 */
[----:B------:R-:W-:Y:S01]  /*6960*/  UISETP.NE.U32.AND UP0, UPT, UR4, URZ, UPT ;  /* 0x0000003f0400728c */ /* 0x000fe2000bf05070 */
[----:B------:R-:W-:-:S03]  /*6970*/  ULDC.64 UR8, c[0x0][0x788] ;  /* 0x0001e20000087ab9 */ /* 0x000fc60000000a00 */
        /* <DEDUP_REMOVED lines=8> */
[----:B------:R-:W-:-:S04]  /*6a00*/  UISETP.NE.U32.AND UP1, UPT, UR4, URZ, UPT ;  /* 0x0000003f0400728c */ /* 0x000fc8000bf25070 */
        /* <DEDUP_REMOVED lines=8> */
[----:B-1----:R-:W-:-:S12]  /*6a90*/  USHF.R.S32.HI UR16, URZ, 0x1f, UR13 ;  /* 0x0000001f3f107899 */ /* 0x002fd8000801140d */
[----:B--2---:R-:W-:Y:S02]  /*6aa0*/  @P0 R2UR UR4, R0 ;  /* 0x00000000000402ca */ /* 0x004fe400000e0000 */
[----:B------:R-:W-:Y:S01]  /*6ab0*/  ISETP.NE.U32.AND P0, PT, RZ, UR8, PT ;  /* 0x00000008ff007c0c */ /* 0x000fe2000bf05070 */
[----:B------:R-:W-:-:S03]  /*6ac0*/  ULDC UR8, c[0x0][0x280] ;  /* 0x0000a00000087ab9 */ /* 0x000fc60000000800 */
[----:B------:R-:W-:-:S07]  /*6ad0*/  ISETP.NE.AND.EX P0, PT, RZ, UR9, PT, P0 ;  /* 0x00000009ff007c0c */ /* 0x000fce000bf05300 */
[----:B------:R-:W-:-:S04]  /*6ae0*/  @UP0 ULEA UR4, UR12, UR4, 0x6 ;  /* 0x000000040c040291 */ /* 0x000fc8000f8e303f */
[----:B------:R-:W-:-:S04]  /*6af0*/  @UP0 USHF.R.S32.HI UR5, URZ, 0x1f, UR4 ;  /* 0x0000001f3f050899 */ /* 0x000fc80008011404 */
[----:B------:R-:W-:-:S04]  /*6b00*/  @UP0 ULEA.HI UR5, UR5, UR4, URZ, 0x6 ;  /* 0x0000000405050291 */ /* 0x000fc8000f8f303f */
[----:B------:R-:W-:-:S04]  /*6b10*/  @UP0 USHF.R.S32.HI UR5, URZ, 0x6, UR5 ;  /* 0x000000063f050899 */ /* 0x000fc80008011405 */
[----:B------:R-:W-:Y:S01]  /*6b20*/  @UP0 UIMAD UR7, UR5, 0x1800, URZ ;  /* 0x00001800050708a4 */ /* 0x000fe2000f8e023f */
[----:B---3--:R-:W-:-:S03]  /*6b30*/  @P2 R2UR UR8, R4 ;  /* 0x00000000040822ca */ /* 0x008fc600000e0000 */
[----:B------:R-:W-:Y:S01]  /*6b40*/  @UP0 USHF.R.S32.HI UR9, URZ, 0x1f, UR7 ;  /* 0x0000001f3f090899 */ /* 0x000fe20008011407 */
[----:B------:R-:W-:Y:S11]  /*6b50*/  @P2 BRA `(.L_x_1599) ;  /* 0x0000000000142947 */ /* 0x000ff60003800000 */
[----:B------:R-:W-:Y:S05]  /*6b60*/  @!P1 BRA `(.L_x_1599) ;  /* 0x0000000000109947 */ /* 0x000fea0003800000 */
[----:B------:R-:W2:Y:S04]  /*6b70*/  LDG.E R5, desc[UR46][R2.64] ;  /* 0x0000002e02057981 */ /* 0x000ea8000c1e1900 */
[----:B------:R-:W2:Y:S02]  /*6b80*/  LDG.E R0, desc[UR46][R2.64+0x4] ;  /* 0x0000042e02007981 */ /* 0x000ea4000c1e1900 */
[----:B--2---:R-:W-:-:S05]  /*6b90*/  IMAD.IADD R0, R0, 0x1, -R5 ;  /* 0x0000000100007824 */ /* 0x004fca00078e0a05 */
[----:B------:R-:W-:-:S15]  /*6ba0*/  R2UR UR8, R0 ;  /* 0x00000000000872ca */ /* 0x000fde00000e0000 */
.L_x_1599:
[----:B------:R-:W-:Y:S01]  /*6bb0*/  UMOV UR4, URZ ;  /* 0x0000003f00047c82 */ /* 0x000fe20008000000 */
[----:B------:R-:W-:Y:S01]  /*6bc0*/  UMOV UR5, URZ ;  /* 0x0000003f00057c82 */ /* 0x000fe20008000000 */
[----:B------:R-:W-:Y:S01]  /*6bd0*/  ULDC UR6, c[0x0][0x290] ;  /* 0x0000a40000067ab9 */ /* 0x000fe20000000800 */
[----:B------:R-:W-:Y:S01]  /*6be0*/  @UP0 UMOV UR4, UR7 ;  /* 0x0000000700040c82 */ /* 0x000fe20008000000 */
[----:B------:R-:W-:Y:S01]  /*6bf0*/  @UP0 UMOV UR5, UR9 ;  /* 0x0000000900050c82 */ /* 0x000fe20008000000 */
        /* <DEDUP_REMOVED lines=8> */
.L_x_1600:
        /* <DEDUP_REMOVED lines=10> */
[----:B--2---:R-:W-:-:S05]  /*6d20*/  IMAD.IADD R0, R5, 0x1, -R0 ;  /* 0x0000000105007824 */ /* 0x004fca00078e0a00 */
[----:B------:R-:W-:-:S15]  /*6d30*/  R2UR UR6, R0 ;  /* 0x00000000000672ca */ /* 0x000fde00000e0000 */
.L_x_1601:
[----:B------:R-:W-:Y:S01]  /*6d40*/  UIADD3 UR7, -UR6, UR8, UR11 ;  /* 0x0000000806077290 */ /* 0x000fe2000fffe10b */
[----:B------:R-:W-:Y:S01]  /*6d50*/  ISETP.LE.AND P0, PT, RZ, UR14, PT ;  /* 0x0000000eff007c0c */ /* 0x000fe2000bf03270 */
[----:B------:R-:W-:Y:S02]  /*6d60*/  ULDC UR9, c[0x0][0x74c] ;  /* 0x0001d30000097ab9 */ /* 0x000fe40000000800 */
[----:B------:R-:W-:Y:S02]  /*6d70*/  UIADD3 UR9, UR7, -UR9, URZ ;  /* 0x8000000907097290 */ /* 0x000fe4000fffe03f */
[----:B------:R-:W-:Y:S02]  /*6d80*/  UIADD3 UR7, UR8, 0x3f, URZ ;  /* 0x0000003f08077890 */ /* 0x000fe4000fffe03f */
[----:B------:R-:W-:-:S04]  /*6d90*/  USHF.R.S32.HI UR10, URZ, 0x1f, UR9 ;  /* 0x0000001f3f0a7899 */ /* 0x000fc80008011409 */
[----:B------:R-:W-:Y:S02]  /*6da0*/  ULEA.HI UR10, UR10, UR9, URZ, 0x6 ;  /* 0x000000090a0a7291 */ /* 0x000fe4000f8f303f */
[----:B------:R-:W-:Y:S02]  /*6db0*/  USHF.R.S32.HI UR9, URZ, 0x1f, UR7 ;  /* 0x0000001f3f097899 */ /* 0x000fe40008011407 */
[----:B------:R-:W-:Y:S02]  /*6dc0*/  USHF.R.S32.HI UR10, URZ, 0x6, UR10 ;  /* 0x000000063f0a7899 */ /* 0x000fe4000801140a */
[----:B------:R-:W-:Y:S02]  /*6dd0*/  ULEA.HI UR9, UR9, UR7, URZ, 0x6 ;  /* 0x0000000709097291 */ /* 0x000fe4000f8f303f */
[----:B------:R-:W-:Y:S02]  /*6de0*/  UISETP.LT.AND UP1, UPT, URZ, UR10, UPT ;  /* 0x0000000a3f00728c */ /* 0x000fe4000bf21270 */
[----:B------:R-:W-:-:S02]  /*6df0*/  USHF.R.S32.HI UR9, URZ, 0x6, UR9 ;  /* 0x000000063f097899 */ /* 0x000fc40008011409 */
[----:B------:R-:W-:-:S04]  /*6e00*/  USEL UR7, URZ, UR10, !UP1 ;  /* 0x0000000a3f077287 */ /* 0x000fc8000c800000 */
[----:B------:R-:W-:Y:S01]  /*6e10*/  IMAD.U32 R2, RZ, RZ, UR9 ;  /* 0x00000009ff027e24 */ /* 0x000fe2000f8e00ff */
[----:B------:R-:W-:Y:S07]  /*6e20*/  @!P0 BRA `(.L_x_1602) ;  /* 0x00000000001c8947 */ /* 0x000fee0003800000 */
[----:B------:R-:W-:Y:S01]  /*6e30*/  UIADD3 UR8, UR11, 0xbf, UR8 ;  /* 0x000000bf0b087890 */ /* 0x000fe2000fffe008 */
[----:B------:R-:W-:-:S03]  /*6e40*/  ULDC UR9, c[0x0][0x748] ;  /* 0x0001d20000097ab9 */ /* 0x000fc60000000800 */
[----:B------:R-:W-:-:S04]  /*6e50*/  UIADD3 UR8, UR8, UR9, -UR6 ;  /* 0x0000000908087290 */ /* 0x000fc8000fffe806 */
[----:B------:R-:W-:-:S04]  /*6e60*/  USHF.R.S32.HI UR6, URZ, 0x1f, UR8 ;  /* 0x0000001f3f067899 */ /* 0x000fc80008011408 */
[----:B------:R-:W-:-:S04]  /*6e70*/  ULEA.HI UR6, UR6, UR8, URZ, 0x6 ;  /* 0x0000000806067291 */ /* 0x000fc8000f8f303f */
[----:B------:R-:W-:-:S06]  /*6e80*/  USHF.R.S32.HI UR6, URZ, 0x6, UR6 ;  /* 0x000000063f067899 */ /* 0x000fcc0008011406 */
[----:B------:R-:W-:-:S07]  /*6e90*/  VIMNMX R2, R2, UR6, PT ;  /* 0x0000000602027c48 */ /* 0x000fce000bfe0100 */
.L_x_1602:
[----:B------:R-:W-:-:S13]  /*6ea0*/  ISETP.GT.AND P0, PT, R2, UR7, PT ;  /* 0x0000000702007c0c */ /* 0x000fda000bf04270 */
[----:B------:R-:W-:Y:S05]  /*6eb0*/  @!P0 BRA `(.L_x_1554) ;  /* 0x0000003800148947 */ /* 0x000fea0003800000 */
[----:B------:R-:W-:Y:S01]  /*6ec0*/  ULDC.64 UR14, c[0x0][0x2d8] ;  /* 0x0000b600000e7ab9 */ /* 0x000fe20000000a00 */
[----:B------:R-:W-:Y:S01]  /*6ed0*/  VIADD R0, R2, -UR7 ;  /* 0x8000000702007c36 */ /* 0x000fe20008000000 */
[----:B------:R-:W-:Y:S02]  /*6ee0*/  UIMAD UR10, UR16, UR14, URZ ;  /* 0x0000000e100a72a4 */ /* 0x000fe4000f8e023f */
[----:B------:R-:W-:Y:S02]  /*6ef0*/  UIMAD.WIDE.U32 UR8, UR13, UR14, URZ ;  /* 0x0000000e0d0872a5 */ /* 0x000fe4000f8e003f */
[----:B------:R-:W-:Y:S01]  /*6f00*/  USHF.R.S32.HI UR6, URZ, 0x1f, UR12 ;  /* 0x0000001f3f067899 */ /* 0x000fe2000801140c */
[----:B------:R-:W-:Y:S01]  /*6f10*/  LOP3.LUT R0, R0, 0x1, RZ, 0xc0, !PT ;  /* 0x0000000100007812 */ /* 0x000fe200078ec0ff */
[----:B------:R-:W-:Y:S02]  /*6f20*/  UIMAD UR13, UR13, UR15, UR10 ;  /* 0x0000000f0d0d72a4 */ /* 0x000fe4000f8e020a */
[----:B------:R-:W-:Y:S01]  /*6f30*/  UIADD3 UR10, UP1, UR4, UR8, URZ ;  /* 0x00000008040a7290 */ /* 0x000fe2000ff3e03f */
[----:B------:R-:W-:Y:S01]  /*6f40*/  ISETP.NE.U32.AND P1, PT, R0, 0x1, PT ;  /* 0x000000010000780c */ /* 0x000fe20003f25070 */
[----:B------:R-:W-:-:S02]  /*6f50*/  UIADD3 UR13, UR9, UR13, URZ ;  /* 0x0000000d090d7290 */ /* 0x000fc4000fffe03f */
[----:B------:R-:W-:Y:S01]  /*6f60*/  USEL UR6, UR6, URZ, !UP0 ;  /* 0x0000003f06067287 */ /* 0x000fe2000c000000 */
[----:B------:R-:W-:Y:S01]  /*6f70*/  ULDC.64 UR26, c[0x0][0x2e0] ;  /* 0x0000b800001a7ab9 */ /* 0x000fe20000000a00 */
[----:B------:R-:W-:Y:S02]  /*6f80*/  USEL UR12, UR12, URZ, !UP0 ;  /* 0x0000003f0c0c7287 */ /* 0x000fe4000c000000 */
[----:B------:R-:W-:Y:S02]  /*6f90*/  UIADD3.X UR11, UR5, UR13, URZ, UP1, !UPT ;  /* 0x0000000d050b7290 */ /* 0x000fe40008ffe43f */
[----:B------:R-:W-:Y:S02]  /*6fa0*/  UIMAD UR14, UR6, UR26, URZ ;  /* 0x0000001a060e72a4 */ /* 0x000fe4000f8e023f */
[----:B------:R-:W-:Y:S02]  /*6fb0*/  UIMAD.WIDE.U32 UR10, UR12, UR26, UR10 ;  /* 0x0000001a0c0a72a5 */ /* 0x000fe4000f8e000a */
[----:B------:R-:W-:Y:S01]  /*6fc0*/  UIMAD UR14, UR12, UR27, UR14 ;  /* 0x0000001b0c0e72a4 */ /* 0x000fe2000f8e020e */
[----:B------:R-:W-:-:S03]  /*6fd0*/  ELECT P0, URZ, PT ;  /* 0x00000000003f782f */ /* 0x000fc60003800000 */
        /* <DEDUP_REMOVED lines=20> */
.L_x_1605:
[----:B------:R-:W-:Y:S05]  /*7120*/  BSYNC B0 ;  /* 0x0000000000007941 */ /* 0x000fea0003800000 */
.L_x_1604:
        /* <DEDUP_REMOVED lines=19> */
.L_x_1607:
[----:B------:R-:W-:Y:S05]  /*7260*/  BSYNC B0 ;  /* 0x0000000000007941 */ /* 0x000fea0003800000 */
.L_x_1606:
[----:B------:R-:W-:Y:S06]  /*7270*/  BAR.ARV 0xa, 0xa0 ;  /* 0x0282800000007b1d */ /* 0x000fec0000002000 */
[----:B------:R-:W-:Y:S04]  /*7280*/  BSSY B0, `(.L_x_1608) ;  /* 0x0000003000007945 */ /* 0x000fe80003800000 */
[----:B------:R-:W-:Y:S05]  /*7290*/  @!P0 BRA `(.L_x_1609) ;  /* 0x0000000000048947 */ /* 0x000fea0003800000 */
[----:B------:R-:W-:-:S04]  /*72a0*/  DEPBAR.LE SB0, 0x0 ;  /* 0x000080000000791a */ /* 0x000fc80000000000 */
.L_x_1609:
[----:B------:R-:W-:Y:S05]  /*72b0*/  BSYNC B0 ;  /* 0x0000000000007941 */ /* 0x000fea0003800000 */
.L_x_1608:
[----:B------:R-:W-:Y:S06]  /*72c0*/  BAR.ARV 0xb, 0xa0 ;  /* 0x02c2800000007b1d */ /* 0x000fec0000002000 */
[----:B------:R-:W-:Y:S01]  /*72d0*/  UIADD3 UR15, UR7, 0x1, URZ ;  /* 0x00000001070f7890 */ /* 0x000fe2000fffe03f */
[----:B------:R-:W-:Y:S11]  /*72e0*/  BRA `(.L_x_1610) ;  /* 0x0000000000047947 */ /* 0x000ff60003800000 */
.L_x_1603:
[----:B------:R-:W-:-:S05]  /*72f0*/  UMOV UR15, UR7 ;  /* 0x00000007000f7c82 */ /* 0x000fca0008000000 */
.L_x_1610:
[----:B------:R-:W-:-:S06]  /*7300*/  UIADD3 UR6, UR7, 0x1, URZ ;  /* 0x0000000107067890 */ /* 0x000fcc000fffe03f */
[----:B------:R-:W-:-:S13]  /*7310*/  ISETP.NE.AND P1, PT, R2, UR6, PT ;  /* 0x0000000602007c0c */ /* 0x000fda000bf25270 */
[----:B------:R-:W-:Y:S05]  /*7320*/  @!P1 BRA `(.L_x_1554) ;  /* 0x0000003000f89947 */ /* 0x000fea0003800000 */
[----:B------:R-:W-:Y:S01]  /*7330*/  UMOV UR16, UR8 ;  /* 0x0000000800107c82 */ /* 0x000fe20008000000 */
[----:B------:R-:W-:Y:S01]  /*7340*/  UMOV UR17, UR13 ;  /* 0x0000000d00117c82 */ /* 0x000fe20008000000 */
[----:B------:R-:W-:Y:S01]  /*7350*/  ULDC.64 UR18, c[0x0][0x2c0] ;  /* 0x0000b00000127ab9 */ /* 0x000fe20000000a00 */
[----:B------:R-:W-:Y:S01]  /*7360*/  UIMAD.WIDE.U32 UR16, UR12, UR26, UR16 ;  /* 0x0000001a0c1072a5 */ /* 0x000fe2000f8e0010 */
[----:B------:R-:W-:Y:S01]  /*7370*/  UMOV UR6, URZ ;  /* 0x0000003f00067c82 */ /* 0x000fe20008000000 */
[----:B------:R-:W-:Y:S02]  /*7380*/  ULDC.64 UR30, c[0x0][0x2c0] ;  /* 0x0000b000001e7ab9 */ /* 0x000fe40000000a00 */
[----:B------:R-:W-:-:S04]  /*7390*/  UIADD3 UR25, UP0, UR4, UR16, URZ ;  /* 0x0000001004197290 */ /* 0x000fc8000ff1e03f */
[----:B------:R-:W-:Y:S02]  /*73a0*/  UIADD3.X UR16, UR5, UR14, UR17, UP0, !UPT ;  /* 0x0000000e05107290 */ /* 0x000fe400087fe411 */
[----:B------:R-:W-:Y:S02]  /*73b0*/  ULEA UR24, UP0, UR25, UR18, 0x2 ;  /* 0x0000001219187291 */ /* 0x000fe4000f80103f */
[----:B------:R-:W-:Y:S02]  /*73c0*/  UIMAD UR18, UR15, 0x1800, URZ ;  /* 0x000018000f1278a4 */ /* 0x000fe4000f8e023f */
        /* <DEDUP_REMOVED lines=8> */
.L_x_1623:
        /* <DEDUP_REMOVED lines=11> */
[----:B------:R-:W-:Y:S02]  /*7500*/  ULEA.HI.X.SX32 UR39, UR19, UR27, 0x1, UP0 ;  /* 0x0000001b13277291 */ /* 0x000fe400080f0e3f */
[----:B------:R-:W-:Y:S01]  /*7510*/  ULEA UR36, UP0, UR37, UR30, 0x2 ;  /* 0x0000001e25247291 */ /* 0x000fe2000f80103f */
[----:B------:R-:W-:-:S03]  /*7520*/  UMOV UR41, 0x14f00000 ;  /* 0x14f0000000297882 */ /* 0x000fc60000000000 */
[----:B------:R-:W-:Y:S02]  /*7530*/  ULEA.HI.X UR37, UR37, UR31, UR39, 0x2, UP0 ;  /* 0x0000001f25257291 */ /* 0x000fe400080f1427 */
[----:B-1----:R-:W-:-:S03]  /*7540*/  ULEA UR28, UR29, UR28, 0x18 ;  /* 0x0000001c1d1c7291 */ /* 0x002fc6000f8ec03f */
[----:B------:R-:W-:Y:S01]  /*7550*/  UMOV UR29, 0x300 ;  /* 0x00000300001d7882 */ /* 0x000fe20000000000 */
[----:B------:R-:W-:-:S09]  /*7560*/  UIADD3 UR28, UR28, 0xc000, URZ ;  /* 0x0000c0001c1c7890 */ /* 0x000fd2000fffe03f */
[----:B------:R1:W-:Y:S02]  /*7570*/  UBLKRED.G.S.ADD.F32.RN [UR36], [UR28], UR29, desc[UR40] ;  /* 0x000028241c0073bb */ /* 0x0003e400080a141d */
[----:B-1----:R0:W-:Y:S02]  /*7580*/  UTMACMDFLUSH ;  /* 0x00000000000079b7 */ /* 0x0021e40000000000 */
.L_x_1612:
[----:B------:R-:W-:Y:S05]  /*7590*/  BSYNC B0 ;  /* 0x0000000000007941 */ /* 0x000fea0003800000 */
.L_x_1611:
        /* <DEDUP_REMOVED lines=13> */
.L_x_1614:
[----:B------:R-:W-:Y:S05]  /*7670*/  BSYNC B0 ;  /* 0x0000000000007941 */ /* 0x000fea0003800000 */
.L_x_1613:
[----:B------:R-:W-:Y:S06]  /*7680*/  BAR.ARV 0xa, 0xa0 ;  /* 0x0282800000007b1d */ /* 0x000fec0000002000 */
[----:B------:R-:W-:Y:S04]  /*7690*/  BSSY B0, `(.L_x_1615) ;  /* 0x0000003000007945 */ /* 0x000fe80003800000 */
[----:B------:R-:W-:Y:S05]  /*76a0*/  @!P0 BRA `(.L_x_1616) ;  /* 0x0000000000048947 */ /* 0x000fea0003800000 */
[----:B------:R-:W-:-:S04]  /*76b0*/  DEPBAR.LE SB0, 0x0 ;  /* 0x000080000000791a */ /* 0x000fc80000000000 */
.L_x_1616:
[----:B------:R-:W-:Y:S05]  /*76c0*/  BSYNC B0 ;  /* 0x0000000000007941 */ /* 0x000fea0003800000 */
.L_x_1615:
        /* <DEDUP_REMOVED lines=13> */
.L_x_1618:
[----:B------:R-:W-:Y:S05]  /*77a0*/  BSYNC B0 ;  /* 0x0000000000007941 */ /* 0x000fea0003800000 */
.L_x_1617:
        /* <DEDUP_REMOVED lines=13> */
.L_x_1620:
[----:B------:R-:W-:Y:S05]  /*7880*/  BSYNC B0 ;  /* 0x0000000000007941 */ /* 0x000fea0003800000 */
.L_x_1619:
[----:B------:R-:W-:Y:S01]  /*7890*/  UIADD3 UR15, UR15, 0x2, URZ ;  /* 0x000000020f0f7890 */ /* 0x000fe2000fffe03f */
[----:B------:R-:W-:Y:S06]  /*78a0*/  BAR.ARV 0xa, 0xa0 ;  /* 0x0282800000007b1d */ /* 0x000fec0000002000 */
[----:B------:R-:W-:Y:S01]  /*78b0*/  BSSY B0, `(.L_x_1621) ;  /* 0x0000004000007945 */ /* 0x000fe20003800000 */
[----:B------:R-:W-:-:S03]  /*78c0*/  ISETP.LE.AND P1, PT, R2, UR15, PT ;  /* 0x0000000f02007c0c */ /* 0x000fc6000bf23270 */
[----:B------:R-:W-:Y:S10]  /*78d0*/  @!P0 BRA `(.L_x_1622) ;  /* 0x0000000000048947 */ /* 0x000ff40003800000 */
[----:B------:R-:W-:-:S04]  /*78e0*/  DEPBAR.LE SB0, 0x0 ;  /* 0x000080000000791a */ /* 0x000fc80000000000 */
.L_x_1622:
[----:B------:R-:W-:Y:S05]  /*78f0*/  BSYNC B0 ;  /* 0x0000000000007941 */ /* 0x000fea0003800000 */
.L_x_1621:
[----:B------:R-:W-:Y:S06]  /*7900*/  BAR.ARV 0xb, 0xa0 ;  /* 0x02c2800000007b1d */ /* 0x000fec0000002000 */
[----:B------:R-:W-:Y:S02]  /*7910*/  UIADD3 UR19, UR19, 0x3000, URZ ;  /* 0x0000300013137890 */ /* 0x000fe4000fffe03f */
[----:B------:R-:W-:Y:S01]  /*7920*/  UIADD3 UR6, UR6, 0x3000, URZ ;  /* 0x0000300006067890 */ /* 0x000fe2000fffe03f */
[----:B------:R-:W-:Y:S11]  /*7930*/  @!P1 BRA `(.L_x_1623) ;  /* 0xfffffff800c49947 */ /* 0x000ff6000383ffff */
[----:B------:R-:W-:Y:S05]  /*7940*/  BRA `(.L_x_1554) ;  /* 0x0000002c00707947 */ /* 0x000fea0003800000 */
.L_x_1595:
[----:B------:R-:W-:Y:S01]  /*7950*/  ULDC.64 UR4, c[0x0][0x8d8] ;  /* 0x0002360000047ab9 */ /* 0x000fe20000000a00 */
[----:B------:R-:W1:Y:S01]  /*7960*/  S2UR UR21, SR_CTAID.X ;  /* 0x00000000001579c3 */ /* 0x000e620000002500 */
[----:B------:R-:W-:-:S04]  /*7970*/  ISETP.NE.U32.AND P0, PT, RZ, UR4, PT ;  /* 0x00000004ff007c0c */ /* 0x000fc8000bf05070 */
[----:B------:R-:W-:-:S03]  /*7980*/  ISETP.NE.AND.EX P0, PT, RZ, UR5, PT, P0 ;  /* 0x00000005ff007c0c */ /* 0x000fc6000bf05300 */
[----:B------:R-:W2:Y:S08]  /*7990*/  S2UR UR13, SR_CTAID.Z ;  /* 0x00000000000d79c3 */ /* 0x000eb00000002700 */
[----:B------:R-:W3:Y:S02]  /*79a0*/  S2UR UR20, SR_CTAID.Y ;  /* 0x00000000001479c3 */ /* 0x000ee40000002600 */
        /* <DEDUP_REMOVED lines=8> */
.L_x_1624:
        /* <DEDUP_REMOVED lines=9> */
[----:B------:R-:W4:Y:S01]  /*7ac0*/  LDG.E R4, desc[UR46][R2.64+0x4] ;  /* 0x0000042e02047981 */ /* 0x000f22000c1e1900 */
[----:B--2---:R-:W-:Y:S02]  /*7ad0*/  R2UR UR4, R0 ;  /* 0x00000000000472ca */ /* 0x004fe400000e0000 */
[----:B----4-:R-:W-:-:S13]  /*7ae0*/  R2UR UR5, R4 ;  /* 0x00000000040572ca */ /* 0x010fda00000e0000 */
[----:B------:R-:W-:Y:S01]  /*7af0*/  UIADD3 UR4, -UR4, UR5, URZ ;  /* 0x0000000504047290 */ /* 0x000fe2000fffe13f */
[----:B------:R-:W-:Y:S11]  /*7b00*/  BRA `(.L_x_1625) ;  /* 0x0000000000047947 */ /* 0x000ff60003800000 */
.L_x_1626:
[----:B------:R-:W-:-:S05]  /*7b10*/  ULDC UR4, c[0x0][0x8bc] ;  /* 0x00022f0000047ab9 */ /* 0x000fca0000000800 */
.L_x_1625:
[----:B-1----:R-:W-:Y:S01]  /*7b20*/  USHF.L.U32 UR8, UR21, 0x7, URZ ;  /* 0x0000000715087899 */ /* 0x002fe2000800063f */
[----:B------:R-:W-:Y:S02]  /*7b30*/  IMAD.MOV.U32 R10, RZ, RZ, 0x1 ;  /* 0x00000001ff0a7424 */ /* 0x000fe400078e00ff */
[----:B------:R-:W-:Y:S01]  /*7b40*/  IMAD.MOV.U32 R0, RZ, RZ, RZ ;  /* 0x000000ffff007224 */ /* 0x000fe200078e00ff */
[----:B------:R-:W-:-:S04]  /*7b50*/  UISETP.GE.AND UP0, UPT, UR8, UR4, UPT ;  /* 0x000000040800728c */ /* 0x000fc8000bf06270 */
[----:B--2---:R-:W-:-:S06]  /*7b60*/  USEL UR13, UR13, 0xffffffff, !UP0 ;  /* 0xffffffff0d0d7887 */ /* 0x004fcc000c000000 */
[----:B------:R-:W-:-:S13]  /*7b70*/  ISETP.LE.AND P0, PT, RZ, UR13, PT ;  /* 0x0000000dff007c0c */ /* 0x000fda000bf03270 */
[----:B------:R-:W-:Y:S05]  /*7b80*/  @!P0 BRA `(.L_x_1627) ;  /* 0x00000028004c8947 */ /* 0x000fea0003800000 */
[----:B------:R-:W-:Y:S01]  /*7b90*/  ULDC.64 UR18, c[0x0][0x770] ;  /* 0x0001dc0000127ab9 */ /* 0x000fe20000000a00 */
[----:B------:R-:W-:Y:S01]  /*7ba0*/  ULDC.64 UR14, c[0x0][0x770] ;  /* 0x0001dc00000e7ab9 */ /* 0x000fe20000000a00 */
[----:B------:R-:W-:Y:S02]  /*7bb0*/  UISETP.NE.U32.AND UP1, UPT, UR18, URZ, UPT ;  /* 0x0000003f1200728c */ /* 0x000fe4000bf25070 */
[----:B------:R-:W-:Y:S02]  /*7bc0*/  UIMAD.WIDE UR14, UR13, 0x4, UR14 ;  /* 0x000000040d0e78a5 */ /* 0x000fe4000f8e020e */
[----:B------:R-:W-:Y:S01]  /*7bd0*/  UISETP.NE.AND.EX UP1, UPT, UR19, URZ, UPT, UP1 ;  /* 0x0000003f1300728c */ /* 0x000fe2000bf25310 */
[----:B------:R-:W-:Y:S01]  /*7be0*/  ULDC.64 UR4, c[0x0][0x778] ;  /* 0x0001de0000047ab9 */ /* 0x000fe20000000a00 */
[----:B------:R-:W-:Y:S02]  /*7bf0*/  ULDC.64 UR6, c[0x0][0x780] ;  /* 0x0001e00000067ab9 */ /* 0x000fe40000000a00 */
[----:B------:R-:W-:Y:S01]  /*7c00*/  IMAD.U32 R2, RZ, RZ, UR14 ;  /* 0x0000000eff027e24 */ /* 0x000fe2000f8e00ff */
[----:B------:R-:W-:Y:S01]  /*7c10*/  ULDC.64 UR16, c[0x0][0x778] ;  /* 0x0001de0000107ab9 */ /* 0x000fe20000000a00 */
[----:B------:R-:W-:Y:S01]  /*7c20*/  PLOP3.LUT P1, PT, PT, PT, UP1, 0x80, 0x0 ;  /* 0x000000000000781c */ /* 0x000fe20003f2f018 */
[----:B------:R-:W-:Y:S01]  /*7c30*/  IMAD.U32 R3, RZ, RZ, UR15 ;  /* 0x0000000fff037e24 */ /* 0x000fe2000f8e00ff */
[----:B------:R-:W-:-:S02]  /*7c40*/  UISETP.NE.U32.AND UP0, UPT, UR4, URZ, UPT ;  /* 0x0000003f0400728c */ /* 0x000fc4000bf05070 */
[----:B------:R-:W-:Y:S02]  /*7c50*/  UISETP.NE.U32.AND UP2, UPT, UR6, URZ, UPT ;  /* 0x0000003f0600728c */ /* 0x000fe4000bf45070 */
[----:B------:R-:W-:Y:S02]  /*7c60*/  UISETP.NE.AND.EX UP0, UPT, UR5, URZ, UPT, UP0 ;  /* 0x0000003f0500728c */ /* 0x000fe4000bf05300 */
[----:B------:R-:W-:Y:S01]  /*7c70*/  UISETP.NE.AND.EX UP2, UPT, UR7, URZ, UPT, UP2 ;  /* 0x0000003f0700728c */ /* 0x000fe2000bf45320 */
[----:B------:R-:W-:-:S04]  /*7c80*/  ULDC.64 UR22, c[0x0][0x788] ;  /* 0x0001e20000167ab9 */ /* 0x000fc80000000a00 */
[----:B------:R-:W2:Y:S01]  /*7c90*/  @P1 LDG.E R6, desc[UR46][R2.64] ;  /* 0x0000002e02061981 */ /* 0x000ea2000c1e1900 */
[----:B------:R-:W-:Y:S01]  /*7ca0*/  PLOP3.LUT P2, PT, PT, PT, UP0, 0x80, 0x0 ;  /* 0x000000000000781c */ /* 0x000fe20003f4f008 */
[----:B------:R-:W-:Y:S01]  /*7cb0*/  UIMAD.WIDE UR16, UR13, 0x4, UR16 ;  /* 0x000000040d1078a5 */ /* 0x000fe2000f8e0210 */
[----:B------:R-:W-:Y:S01]  /*7cc0*/  PLOP3.LUT P3, PT, PT, PT, UP2, 0x80, 0x0 ;  /* 0x000000000000781c */ /* 0x000fe20003f6f028 */
[----:B------:R1:W4:Y:S02]  /*7cd0*/  @P1 LDG.E R0, desc[UR46][R2.64] ;  /* 0x0000002e02001981 */ /* 0x000324000c1e1900 */
[----:B------:R-:W-:Y:S02]  /*7ce0*/  @UP2 ULDC.64 UR4, c[0x0][0x780] ;  /* 0x0001e00000042ab9 */ /* 0x000fe40000000a00 */
[----:B------:R-:W-:Y:S01]  /*7cf0*/  @UP2 UIMAD.WIDE UR4, UR13, 0x4, UR4 ;  /* 0x000000040d0428a5 */ /* 0x000fe2000f8e0204 */
[----:B-1----:R-:W-:Y:S02]  /*7d00*/  IMAD.U32 R2, RZ, RZ, UR16 ;  /* 0x00000010ff027e24 */ /* 0x002fe4000f8e00ff */
[----:B------:R-:W-:-:S05]  /*7d10*/  IMAD.U32 R3, RZ, RZ, UR17 ;  /* 0x00000011ff037e24 */ /* 0x000fca000f8e00ff */
[----:B------:R1:W5:Y:S02]  /*7d20*/  @P2 LDG.E R4, desc[UR46][R2.64] ;  /* 0x0000002e02042981 */ /* 0x000364000c1e1900 */
[----:B-1----:R-:W-:Y:S02]  /*7d30*/  IMAD.U32 R2, RZ, RZ, UR4 ;  /* 0x00000004ff027e24 */ /* 0x002fe4000f8e00ff */
[----:B------:R-:W-:-:S05]  /*7d40*/  IMAD.U32 R3, RZ, RZ, UR5 ;  /* 0x00000005ff037e24 */ /* 0x000fca000f8e00ff */
[----:B------:R-:W3:Y:S01]  /*7d50*/  @P3 LDG.E R5, desc[UR46][R2.64] ;  /* 0x0000002e02053981 */ /* 0x000ee2000c1e1900 */
[----:B------:R-:W-:Y:S01]  /*7d60*/  ISETP.NE.U32.AND P0, PT, RZ, UR22, PT ;  /* 0x00000016ff007c0c */ /* 0x000fe2000bf05070 */
[----:B------:R-:W-:Y:S01]  /*7d70*/  UMOV UR7, URZ ;  /* 0x0000003f00077c82 */ /* 0x000fe20008000000 */
[----:B------:R-:W-:Y:S01]  /*7d80*/  UMOV UR11, URZ ;  /* 0x0000003f000b7c82 */ /* 0x000fe20008000000 */
[----:B------:R-:W-:Y:S01]  /*7d90*/  ULDC UR9, c[0x0][0x280] ;  /* 0x0000a00000097ab9 */ /* 0x000fe20000000800 */
[----:B------:R-:W-:Y:S02]  /*7da0*/  ISETP.NE.AND.EX P0, PT, RZ, UR23, PT, P0 ;  /* 0x00000017ff007c0c */ /* 0x000fe4000bf05300 */
[----:B--2---:R-:W-:Y:S02]  /*7db0*/  @P1 R2UR UR4, R6 ;  /* 0x00000000060412ca */ /* 0x004fe400000e0000 */
[----:B----4-:R-:W-:-:S11]  /*7dc0*/  @P1 R2UR UR7, R0 ;  /* 0x00000000000712ca */ /* 0x010fd600000e0000 */
[----:B------:R-:W-:-:S04]  /*7dd0*/  @UP1 ULEA UR4, UR13, UR4, 0x6 ;  /* 0x000000040d041291 */ /* 0x000fc8000f8e303f */
[----:B------:R-:W-:-:S04]  /*7de0*/  @UP1 USHF.R.S32.HI UR5, URZ, 0x1f, UR4 ;  /* 0x0000001f3f051899 */ /* 0x000fc80008011404 */
[----:B------:R-:W-:Y:S01]  /*7df0*/  @UP1 ULEA.HI UR5, UR5, UR4, URZ, 0x6 ;  /* 0x0000000405051291 */ /* 0x000fe2000f8f303f */
[----:B-----5:R-:W-:-:S03]  /*7e00*/  @P2 R2UR UR11, R4 ;  /* 0x00000000040b22ca */ /* 0x020fc600000e0000 */
[----:B------:R-:W-:-:S04]  /*7e10*/  @UP1 ULOP3.LUT UR6, UR5, 0xffffffc0, URZ, 0xc0, !UPT ;  /* 0xffffffc005061892 */ /* 0x000fc8000f8ec03f */
[----:B------:R-:W-:Y:S01]  /*7e20*/  @UP1 USHF.R.S32.HI UR12, URZ, 0x1f, UR6 ;  /* 0x0000001f3f0c1899 */ /* 0x000fe20008011406 */
[----:B---3--:R-:W-:Y:S01]  /*7e30*/  @P3 R2UR UR9, R5 ;  /* 0x00000000050932ca */ /* 0x008fe200000e0000 */
[----:B------:R-:W-:-:S14]  /*7e40*/  @P3 BRA `(.L_x_1628) ;  /* 0x0000000000203947 */ /* 0x000fdc0003800000 */
        /* <DEDUP_REMOVED lines=8> */
.L_x_1628:
        /* <DEDUP_REMOVED lines=13> */
.L_x_1629:
        /* <DEDUP_REMOVED lines=8> */
.L_x_1630:
        /* <DEDUP_REMOVED lines=9> */
[----:B------:R-:W-:-:S04]  /*80b0*/  ULEA.HI UR6, UR12, UR6, URZ, 0x6 ;  /* 0x000000060c067291 */ /* 0x000fc8000f8f303f */
[----:B------:R-:W-:Y:S01]  /*80c0*/  VIMNMX R4, RZ, UR14, !PT ;  /* 0x0000000eff047c48 */ /* 0x000fe2000ffe0100 */
[----:B------:R-:W-:Y:S01]  /*80d0*/  USHF.R.S32.HI UR6, URZ, 0x6, UR6 ;  /* 0x000000063f067899 */ /* 0x000fe20008011406 */
[----:B------:R-:W-:Y:S11]  /*80e0*/  @!P0 BRA `(.L_x_1631) ;  /* 0x0000000000208947 */ /* 0x000ff60003800000 */
[----:B------:R-:W-:Y:S01]  /*80f0*/  UIADD3 UR9, UR8, 0xbf, UR9 ;  /* 0x000000bf08097890 */ /* 0x000fe2000fffe009 */
[----:B------:R-:W-:-:S03]  /*8100*/  ULDC UR12, c[0x0][0x748] ;  /* 0x0001d200000c7ab9 */ /* 0x000fc60000000800 */
[----:B------:R-:W-:-:S04]  /*8110*/  UIADD3 UR9, UR9, UR12, -UR10 ;  /* 0x0000000c09097290 */ /* 0x000fc8000fffe80a */
[----:B------:R-:W-:-:S04]  /*8120*/  USHF.R.S32.HI UR10, URZ, 0x1f, UR9 ;  /* 0x0000001f3f0a7899 */ /* 0x000fc80008011409 */
[----:B------:R-:W-:-:S04]  /*8130*/  ULEA.HI UR10, UR10, UR9, URZ, 0x6 ;  /* 0x000000090a0a7291 */ /* 0x000fc8000f8f303f */
[----:B------:R-:W-:-:S04]  /*8140*/  USHF.R.S32.HI UR10, URZ, 0x6, UR10 ;  /* 0x000000063f0a7899 */ /* 0x000fc8000801140a */
[----:B------:R-:W-:-:S04]  /*8150*/  UISETP.LT.AND UP1, UPT, UR6, UR10, UPT ;  /* 0x0000000a0600728c */ /* 0x000fc8000bf21270 */
[----:B------:R-:W-:-:S12]  /*8160*/  USEL UR6, UR6, UR10, UP1 ;  /* 0x0000000a06067287 */ /* 0x000fd80008800000 */
.L_x_1631:
[----:B------:R-:W-:Y:S01]  /*8170*/  ISETP.LT.AND P0, PT, R4, UR6, PT ;  /* 0x0000000604007c0c */ /* 0x000fe2000bf01270 */
[----:B------:R-:W-:-:S12]  /*8180*/  IMAD.MOV.U32 R0, RZ, RZ, RZ ;  /* 0x000000ffff007224 */ /* 0x000fd800078e00ff */
[----:B------:R-:W-:Y:S05]  /*8190*/  @!P0 BRA `(.L_x_1627) ;  /* 0x0000002000c88947 */ /* 0x000fea0003800000 */
[----:B------:R-:W-:Y:S01]  /*81a0*/  USHF.R.S32.HI UR10, URZ, 0x1f, UR20 ;  /* 0x0000001f3f0a7899 */ /* 0x000fe20008011414 */
[----:B------:R-:W-:Y:S01]  /*81b0*/  BSSY B0, `(.L_x_1627) ;  /* 0x0000230000007945 */ /* 0x000fe20003800000 */
[----:B------:R-:W-:Y:S01]  /*81c0*/  ULDC.64 UR16, c[0x0][0x718] ;  /* 0x0001c60000107ab9 */ /* 0x000fe20000000a00 */
[----:B------:R-:W-:Y:S01]  /*81d0*/  UISETP.NE.U32.AND UP1, UPT, UR18, URZ, UPT ;  /* 0x0000003f1200728c */ /* 0x000fe2000bf25070 */
[----:B------:R-:W-:Y:S01]  /*81e0*/  IMAD.MOV.U32 R0, RZ, RZ, RZ ;  /* 0x000000ffff007224 */ /* 0x000fe200078e00ff */
[----:B------:R-:W-:Y:S01]  /*81f0*/  UIMAD UR9, UR10, UR16, URZ ;  /* 0x000000100a0972a4 */ /* 0x000fe2000f8e023f */
[----:B------:R-:W-:Y:S01]  /*8200*/  ULDC UR12, c[0x0][0x2e8] ;  /* 0x0000ba00000c7ab9 */ /* 0x000fe20000000800 */
[----:B------:R-:W-:Y:S01]  /*8210*/  UMOV UR14, UR4 ;  /* 0x00000004000e7c82 */ /* 0x000fe20008000000 */
[----:B------:R-:W-:Y:S01]  /*8220*/  UMOV UR15, UR5 ;  /* 0x00000005000f7c82 */ /* 0x000fe20008000000 */
[----:B------:R-:W-:Y:S02]  /*8230*/  UIMAD UR22, UR20, UR17, UR9 ;  /* 0x00000011141672a4 */ /* 0x000fe4000f8e0209 */
[----:B------:R-:W-:-:S02]  /*8240*/  UISETP.NE.AND.EX UP1, UPT, UR19, URZ, UPT, UP1 ;  /* 0x0000003f1300728c */ /* 0x000fc4000bf25310 */
[----:B------:R-:W-:Y:S02]  /*8250*/  USHF.R.S32.HI UR9, URZ, 0x1f, UR13 ;  /* 0x0000001f3f097899 */ /* 0x000fe4000801140d */
[----:B------:R-:W-:Y:S02]  /*8260*/  UISETP.NE.AND UP2, UPT, UR12, 0x1, UPT ;  /* 0x000000010c00788c */ /* 0x000fe4000bf45270 */
[----:B------:R-:W-:Y:S01]  /*8270*/  UIMAD.WIDE.U32 UR4, UR20, UR16, UR14 ;  /* 0x00000010140472a5 */ /* 0x000fe2000f8e000e */
[----:B------:R-:W-:Y:S01]  /*8280*/  ULDC.64 UR18, c[0x0][0x730] ;  /* 0x0001cc0000127ab9 */ /* 0x000fe20000000a00 */
[----:B------:R-:W-:Y:S02]  /*8290*/  USEL UR9, UR9, URZ, !UP1 ;  /* 0x0000003f09097287 */ /* 0x000fe4000c800000 */
[----:B------:R-:W-:Y:S01]  /*82a0*/  UIMAD UR10, UR10, UR18, URZ ;  /* 0x000000120a0a72a4 */ /* 0x000fe2000f8e023f */
[----:B------:R-:W-:Y:S01]  /*82b0*/  ELECT P0, URZ, PT ;  /* 0x00000000003f782f */ /* 0x000fe20003800000 */
[----:B------:R-:W-:Y:S01]  /*82c0*/  ULDC.64 UR16, c[0x0][0x720] ;  /* 0x0001c80000107ab9 */ /* 0x000fe20000000a00 */
[----:B------:R-:W-:-:S02]  /*82d0*/  USEL UR21, UR13, URZ, !UP1 ;  /* 0x0000003f0d157287 */ /* 0x000fc4000c800000 */
[----:B------:R-:W-:Y:S02]  /*82e0*/  UIADD3 UR23, UR5, UR22, URZ ;  /* 0x0000001605177290 */ /* 0x000fe4000fffe03f */
[----:B------:R-:W-:Y:S01]  /*82f0*/  UIMAD UR5, UR9, UR16, URZ ;  /* 0x00000010090572a4 */ /* 0x000fe2000f8e023f */
[----:B------:R-:W-:Y:S01]  /*8300*/  UMOV UR22, UR4 ;  /* 0x0000000400167c82 */ /* 0x000fe20008000000 */
[----:B------:R-:W-:Y:S02]  /*8310*/  UIMAD.WIDE.U32 UR14, UR20, UR18, UR14 ;  /* 0x00000012140e72a5 */ /* 0x000fe4000f8e000e */
[----:B------:R-:W-:Y:S02]  /*8320*/  UIMAD UR10, UR20, UR19, UR10 ;  /* 0x00000013140a72a4 */ /* 0x000fe4000f8e020a */
[----:B------:R-:W-:Y:S01]  /*8330*/  UIMAD.WIDE.U32 UR22, UR16, UR21, UR22 ;  /* 0x00000015101672a5 */ /* 0x000fe2000f8e0016 */
[----:B------:R-:W-:Y:S02]  /*8340*/  ULDC.64 UR18, c[0x0][0x738] ;  /* 0x0001ce0000127ab9 */ /* 0x000fe40000000a00 */
[----:B------:R-:W-:Y:S01]  /*8350*/  @UP2 ULDC UR16, c[0x0][0x2ec] ;  /* 0x0000bb0000102ab9 */ /* 0x000fe20000000800 */
[----:B------:R-:W-:-:S02]  /*8360*/  UIMAD UR5, UR17, UR21, UR5 ;  /* 0x00000015110572a4 */ /* 0x000fc4000f8e0205 */
[----:B------:R-:W-:Y:S02]  /*8370*/  UIADD3 UR15, UR15, UR10, URZ ;  /* 0x0000000a0f0f7290 */ /* 0x000fe4000fffe03f */
[----:B------:R-:W-:Y:S02]  /*8380*/  UIMAD UR9, UR9, UR18, URZ ;  /* 0x00000012090972a4 */ /* 0x000fe4000f8e023f */
[----:B------:R-:W-:Y:S02]  /*8390*/  UIMAD.WIDE.U32 UR16, UR20, UR16, URZ ;  /* 0x00000010141072a5 */ /* 0x000fe4000f8e003f */
[----:B------:R-:W-:Y:S01]  /*83a0*/  UIADD3 UR11, UR8, UR11, URZ ;  /* 0x0000000b080b7290 */ /* 0x000fe2000fffe03f */
[----:B------:R-:W-:Y:S02]  /*83b0*/  UMOV UR12, UR20 ;  /* 0x00000014000c7c82 */ /* 0x000fe40008000000 */
[----:B------:R-:W-:Y:S01]  /*83c0*/  @UP2 ULDC UR8, c[0x0][0x2f0] ;  /* 0x0000bc0000082ab9 */ /* 0x000fe20000000800 */
[----:B------:R-:W-:-:S02]  /*83d0*/  UIMAD UR4, UR19, UR21, UR9 ;  /* 0x00000015130472a4 */ /* 0x000fc4000f8e0209 */
[----:B------:R-:W-:Y:S02]  /*83e0*/  UIMAD.WIDE.U32 UR14, UR18, UR21, UR14 ;  /* 0x00000015120e72a5 */ /* 0x000fe4000f8e000e */
[----:B------:R-:W-:Y:S02]  /*83f0*/  USEL UR13, UR13, URZ, !UP0 ;  /* 0x0000003f0d0d7287 */ /* 0x000fe4000c000000 */
        /* <DEDUP_REMOVED lines=9> */
.L_x_1661:
        /* <DEDUP_REMOVED lines=15> */
.L_x_1634:
[----:B------:R-:W-:Y:S01]  /*8580*/  R2UR UR19, R4 ;  /* 0x00000000041372ca */ /* 0x000fe200000e0000 */
[----:B------:R-:W2:Y:S01]  /*8590*/  LDC.64 R12, c[0x0][0x198] ;  /* 0x00006600ff0c7b82 */ /* 0x000ea20000000a00 */
        /* <DEDUP_REMOVED lines=10> */
[----:B------:R-:W-:Y:S01]  /*8640*/  UMOV UR36, UR20 ;  /* 0x0000001400247c82 */ /* 0x000fe20008000000 */
[----:B------:R-:W-:Y:S01]  /*8650*/  USHF.L.U32 UR19, UR19, 0x6, URZ ;  /* 0x0000000613137899 */ /* 0x000fe2000800063f */
[----:B------:R-:W-:Y:S01]  /*8660*/  IMAD.MOV.U32 R16, RZ, RZ, RZ ;  /* 0x000000ffff107224 */ /* 0x000fe200078e00ff */
[----:B------:R-:W-:Y:S01]  /*8670*/  UMOV UR37, UR21 ;  /* 0x0000001500257c82 */ /* 0x000fe20008000000 */
[----:B------:R-:W-:Y:S01]  /*8680*/  UMOV UR9, 0x10 ;  /* 0x0000001000097882 */ /* 0x000fe20000000000 */
[----:B------:R-:W-:-:S02]  /*8690*/  UIADD3 UR8, UP0, UR19, UR22, URZ ;  /* 0x0000001613087290 */ /* 0x000fc4000ff1e03f */
[----:B------:R-:W-:Y:S01]  /*86a0*/  IMAD.U32 R3, RZ, RZ, UR19 ;  /* 0x00000013ff037e24 */ /* 0x000fe2000f8e00ff */
[----:B------:R-:W-:Y:S01]  /*86b0*/  UIADD3 UR19, UR19, UR7, URZ ;  /* 0x0000000713137290 */ /* 0x000fe2000fffe03f */
[----:B------:R-:W-:Y:S02]  /*86c0*/  UMOV UR10, UR18 ;  /* 0x00000012000a7c82 */ /* 0x000fe40008000000 */
[----:B------:R-:W-:Y:S01]  /*86d0*/  PLOP3.LUT P1, PT, PT, PT, UP0, 0x80, 0x0 ;  /* 0x000000000000781c */ /* 0x000fe20003f2f008 */
[----:B-1----:R-:W-:Y:S01]  /*86e0*/  IMAD.U32 R0, RZ, RZ, UR8 ;  /* 0x00000008ff007e24 */ /* 0x002fe2000f8e00ff */
[----:B------:R-:W-:Y:S01]  /*86f0*/  R2UR UR8, R15 ;  /* 0x000000000f0872ca */ /* 0x000fe200000e0000 */
[----:B--2---:R-:W-:Y:S01]  /*8700*/  IMAD.MOV.U32 R7, RZ, RZ, R12 ;  /* 0x000000ffff077224 */ /* 0x004fe200078e000c */
[----:B------:R-:W-:Y:S01]  /*8710*/  LEA.HI.X.SX32 R3, R3, R14, 0x1, P1 ;  /* 0x0000000e03037211 */ /* 0x000fe200008f0eff */
[----:B------:R-:W-:Y:S01]  /*8720*/  IMAD.MOV.U32 R6, RZ, RZ, R13 ;  /* 0x000000ffff067224 */ /* 0x000fe200078e000d */
[C---:B------:R-:W-:Y:S01]  /*8730*/  LEA R2, P1, R0.reuse, R9, 0x2 ;  /* 0x0000000900027211 */ /* 0x040fe200078210ff */
[----:B------:R-:W-:Y:S01]  /*8740*/  UMOV UR43, UR19 ;  /* 0x00000013002b7c82 */ /* 0x000fe20008000000 */
[----:B------:R-:W-:Y:S01]  /*8750*/  UMOV UR35, UR19 ;  /* 0x0000001300237c82 */ /* 0x000fe20008000000 */
[----:B------:R-:W-:Y:S01]  /*8760*/  UMOV UR26, 0x10 ;  /* 0x00000010001a7882 */ /* 0x000fe20000000000 */
[----:B------:R-:W-:Y:S01]  /*8770*/  LEA.HI.X R0, R0, R8, R3, 0x2, P1 ;  /* 0x0000000800007211 */ /* 0x000fe200008f1403 */
[----:B------:R-:W-:Y:S01]  /*8780*/  UMOV UR27, UR11 ;  /* 0x0000000b001b7c82 */ /* 0x000fe20008000000 */
[----:B------:R-:W-:Y:S01]  /*8790*/  R2UR UR24, R2 ;  /* 0x00000000021872ca */ /* 0x000fe200000e0000 */
[----:B------:R-:W-:Y:S01]  /*87a0*/  UMOV UR28, UR12 ;  /* 0x0000000c001c7c82 */ /* 0x000fe20008000000 */
[----:B------:R-:W-:Y:S01]  /*87b0*/  R2UR UR25, R0 ;  /* 0x00000000001972ca */ /* 0x000fe200000e0000 */
[----:B------:R-:W-:Y:S01]  /*87c0*/  UIADD3 UR16, UR8, 0x12000, URZ ;  /* 0x0001200008107890 */ /* 0x000fe2000fffe03f */
[----:B------:R-:W-:Y:S01]  /*87d0*/  IADD3 R0, P1, R7, 0x2f0, RZ ;  /* 0x000002f007007810 */ /* 0x000fe20007f3e0ff */
[----:B------:R-:W-:-:S02]  /*87e0*/  UIADD3 UR17, UR8, 0x26810, URZ ;  /* 0x0002681008117890 */ /* 0x000fc4000fffe03f */
[----:B------:R-:W-:Y:S01]  /*87f0*/  UIADD3 UR40, UR8, 0x13000, URZ ;  /* 0x0001300008287890 */ /* 0x000fe2000fffe03f */
[----:B------:R-:W-:Y:S01]  /*8800*/  R2UR UR54, R0 ;  /* 0x00000000003672ca */ /* 0x000fe200000e0000 */
[----:B------:R-:W-:Y:S01]  /*8810*/  UIADD3 UR32, UR8, 0x14000, URZ ;  /* 0x0001400008207890 */ /* 0x000fe2000fffe03f */
[C---:B------:R-:W-:Y:S01]  /*8820*/  IADD3 R0, P2, R7.reuse, 0x3f0, RZ ;  /* 0x000003f007007810 */ /* 0x040fe20007f5e0ff */
[----:B------:R-:W-:Y:S01]  /*8830*/  UIADD3 UR52, UR8, 0x1e000, URZ ;  /* 0x0001e00008347890 */ /* 0x000fe2000fffe03f */
[----:B------:R-:W-:Y:S02]  /*8840*/  UMOV UR41, UR17 ;  /* 0x0000001100297c82 */ /* 0x000fe40008000000 */
[----:B------:R-:W-:Y:S01]  /*8850*/  R2UR UR30, R0 ;  /* 0x00000000001e72ca */ /* 0x000fe200000e0000 */
[--C-:B------:R-:W-:Y:S01]  /*8860*/  IMAD.X R0, RZ, RZ, R6.reuse, P1 ;  /* 0x000000ffff007224 */ /* 0x100fe200008e0606 */
[----:B------:R-:W-:Y:S01]  /*8870*/  IADD3 R2, P1, R7, 0xf0, RZ ;  /* 0x000000f007027810 */ /* 0x000fe20007f3e0ff */
[----:B------:R-:W-:Y:S01]  /*8880*/  UMOV UR33, UR17 ;  /* 0x0000001100217c82 */ /* 0x000fe20008000000 */
[----:B------:R-:W-:Y:S01]  /*8890*/  UMOV UR53, UR17 ;  /* 0x0000001100357c82 */ /* 0x000fe20008000000 */
[----:B------:R-:W-:Y:S01]  /*88a0*/  UMOV UR29, UR13 ;  /* 0x0000000d001d7c82 */ /* 0x000fe20008000000 */
[----:B------:R-:W-:Y:S01]  /*88b0*/  R2UR UR48, R2 ;  /* 0x00000000023072ca */ /* 0x000fe200000e0000 */
[--C-:B------:R-:W-:Y:S01]  /*88c0*/  IMAD.X R3, RZ, RZ, R6.reuse, P1 ;  /* 0x000000ffff037224 */ /* 0x100fe200008e0606 */
[----:B------:R-:W-:Y:S01]  /*88d0*/  R2UR UR55, R0 ;  /* 0x00000000003772ca */ /* 0x000fe200000e0000 */
[----:B------:R-:W-:Y:S01]  /*88e0*/  IMAD.X R0, RZ, RZ, R6, P2 ;  /* 0x000000ffff007224 */ /* 0x000fe200010e0606 */
[----:B------:R-:W-:-:S02]  /*88f0*/  UIADD3 UR56, UR8, 0x3000, URZ ;  /* 0x0000300008387890 */ /* 0x000fc4000fffe03f */
[----:B------:R-:W-:Y:S01]  /*8900*/  R2UR UR49, R3 ;  /* 0x00000000033172ca */ /* 0x000fe200000e0000 */
[----:B------:R-:W-:Y:S01]  /*8910*/  UMOV UR58, 0x30 ;  /* 0x00000030003a7882 */ /* 0x000fe20000000000 */
[----:B------:R-:W-:Y:S01]  /*8920*/  R2UR UR31, R0 ;  /* 0x00000000001f72ca */ /* 0x000fe200000e0000 */
[----:B------:R-:W-:Y:S01]  /*8930*/  IMAD.MOV.U32 R0, RZ, RZ, 0xc000 ;  /* 0x0000c000ff007424 */ /* 0x000fe200078e00ff */
[----:B------:R-:W-:Y:S01]  /*8940*/  UMOV UR59, UR11 ;  /* 0x0000000b003b7c82 */ /* 0x000fe20008000000 */
[----:B------:R-:W-:Y:S01]  /*8950*/  UMOV UR60, UR12 ;  /* 0x0000000c003c7c82 */ /* 0x000fe20008000000 */
[----:B------:R-:W-:-:S07]  /*8960*/  UMOV UR61, UR13 ;  /* 0x0000000d003d7c82 */ /* 0x000fce0008000000 */
        /* <DEDUP_REMOVED lines=8> */
[----:B----4-:R-:W-:Y:S01]  /*89f0*/  IMAD.U32 R0, RZ, RZ, UR6 ;  /* 0x00000006ff007e24 */ /* 0x010fe2000f8e00ff */
[----:B------:R-:W-:Y:S01]  /*8a00*/  UMOV UR42, 0x50 ;  /* 0x00000050002a7882 */ /* 0x000fe20000000000 */
[----:B------:R-:W-:Y:S01]  /*8a10*/  UMOV UR43, UR11 ;  /* 0x0000000b002b7c82 */ /* 0x000fe20008000000 */
[----:B------:R-:W-:Y:S01]  /*8a20*/  UMOV UR44, UR12 ;  /* 0x0000000c002c7c82 */ /* 0x000fe20008000000 */
[----:B------:R-:W-:Y:S01]  /*8a30*/  VIADD R5, R0, 0xffffffff ;  /* 0xffffffff00057836 */ /* 0x000fe20000000000 */
[----:B---3--:R-:W-:-:S02]  /*8a40*/  UIADD3 UR9, UR8, 0x26800, URZ ;  /* 0x0002680008097890 */ /* 0x008fc4000fffe03f */
[----:B------:R-:W-:Y:S02]  /*8a50*/  UIADD3 UR24, UR8, 0x1000, URZ ;  /* 0x0000100008187890 */ /* 0x000fe4000fffe03f */
[----:B------:R-:W-:Y:S01]  /*8a60*/  UIADD3 UR32, UR8, 0x2000, URZ ;  /* 0x0000200008207890 */ /* 0x000fe2000fffe03f */
[----:B------:R1:W-:Y:S01]  /*8a70*/  STL [R1], R5 ;  /* 0x0000000501007387 */ /* 0x0003e20000100800 */
[----:B------:R-:W-:Y:S01]  /*8a80*/  UMOV UR34, 0x20 ;  /* 0x0000002000227882 */ /* 0x000fe20000000000 */
[----:B------:R-:W-:Y:S01]  /*8a90*/  UMOV UR25, UR9 ;  /* 0x0000000900197c82 */ /* 0x000fe20008000000 */
[----:B------:R-:W-:Y:S01]  /*8aa0*/  UMOV UR35, UR11 ;  /* 0x0000000b00237c82 */ /* 0x000fe20008000000 */
[----:B------:R-:W-:Y:S01]  /*8ab0*/  UMOV UR36, UR12 ;  /* 0x0000000c00247c82 */ /* 0x000fe20008000000 */
[----:B------:R-:W-:Y:S01]  /*8ac0*/  UMOV UR37, UR13 ;  /* 0x0000000d00257c82 */ /* 0x000fe20008000000 */
[----:B------:R2:W-:Y:S01]  /*8ad0*/  UTMALDG.4D [UR8], [UR54], desc[UR16] ;  /* 0x00001008360075b4 */ /* 0x0005e20008019000 */
[----:B------:R-:W-:Y:S01]  /*8ae0*/  UMOV UR33, UR9 ;  /* 0x0000000900217c82 */ /* 0x000fe20008000000 */
[----:B------:R-:W-:Y:S01]  /*8af0*/  UIADD3 UR48, UR8, 0x4000, URZ ;  /* 0x0000400008307890 */ /* 0x000fe2000fffe03f */
[----:B------:R-:W-:Y:S01]  /*8b00*/  ISETP.GE.AND P1, PT, R4, R5, PT ;  /* 0x000000050400720c */ /* 0x000fe20003f26270 */
[----:B------:R-:W-:Y:S01]  /*8b10*/  UMOV UR57, UR9 ;  /* 0x0000000900397c82 */ /* 0x000fe20008000000 */
[----:B------:R-:W-:Y:S01]  /*8b20*/  UMOV UR50, 0x40 ;  /* 0x0000004000327882 */ /* 0x000fe20000000000 */
[----:B------:R-:W-:Y:S01]  /*8b30*/  UMOV UR51, UR11 ;  /* 0x0000000b00337c82 */ /* 0x000fe20008000000 */
[----:B------:R-:W-:Y:S01]  /*8b40*/  UMOV UR52, UR12 ;  /* 0x0000000c00347c82 */ /* 0x000fe20008000000 */
[----:B------:R3:W-:Y:S01]  /*8b50*/  UTMALDG.4D [UR24], [UR54], desc[UR16] ;  /* 0x00001018360075b4 */ /* 0x0007e20008019000 */
[----:B------:R-:W-:Y:S01]  /*8b60*/  UMOV UR53, UR13 ;  /* 0x0000000d00357c82 */ /* 0x000fe20008000000 */
[----:B------:R-:W-:Y:S01]  /*8b70*/  UMOV UR49, UR9 ;  /* 0x0000000900317c82 */ /* 0x000fe20008000000 */
[----:B------:R-:W-:Y:S01]  /*8b80*/  UMOV UR45, UR13 ;  /* 0x0000000d002d7c82 */ /* 0x000fe20008000000 */
[----:B------:R-:W-:Y:S01]  /*8b90*/  UMOV UR41, UR9 ;  /* 0x0000000900297c82 */ /* 0x000fe20008000000 */
[----:B------:R4:W-:Y:S01]  /*8ba0*/  UTMALDG.4D [UR32], [UR54], desc[UR16] ;  /* 0x00001020360075b4 */ /* 0x0009e20008019000 */
[----:B------:R1:W-:Y:S01]  /*8bb0*/  UTMALDG.4D [UR56], [UR54], desc[UR16] ;  /* 0x00001038360075b4 */ /* 0x0003e20008019000 */
[----:B--2---:R-:W-:Y:S01]  /*8bc0*/  UMOV UR10, 0x40 ;  /* 0x00000040000a7882 */ /* 0x004fe20000000000 */
        /* <DEDUP_REMOVED lines=11> */
[----:B------:R-:W-:Y:S01]  /*8c80*/  UIADD3 UR9, UR6, -0x2, URZ ;  /* 0xfffffffe06097890 */ /* 0x000fe2000fffe03f */
[----:B------:R-:W-:-:S05]  /*8c90*/  IMAD.MOV.U32 R10, RZ, RZ, 0x1 ;  /* 0x00000001ff0a7424 */ /* 0x000fca00078e00ff */
[----:B------:R-:W-:-:S06]  /*8ca0*/  ISETP.NE.AND P1, PT, R4, UR9, PT ;  /* 0x0000000904007c0c */ /* 0x000fcc000bf25270 */
[----:B------:R-:W-:-:S04]  /*8cb0*/  ULOP3.LUT UR8, URZ, UR8, URZ, 0x33, !UPT ;  /* 0x000000083f087292 */ /* 0x000fc8000f8e333f */
[----:B------:R-:W-:-:S06]  /*8cc0*/  UIADD3 UR8, UR8, UR6, URZ ;  /* 0x0000000608087290 */ /* 0x000fcc000fffe03f */
[----:B------:R-:W-:-:S05]  /*8cd0*/  IMAD.U32 R0, RZ, RZ, UR8 ;  /* 0x00000008ff007e24 */ /* 0x000fca000f8e00ff */
[----:B------:R-:W-:Y:S01]  /*8ce0*/  LOP3.LUT R5, R0, 0x1, RZ, 0xc0, !PT ;  /* 0x0000000100057812 */ /* 0x000fe200078ec0ff */
[----:B------:R-:W-:-:S04]  /*8cf0*/  IMAD.MOV.U32 R0, RZ, RZ, R4 ;  /* 0x000000ffff007224 */ /* 0x000fc800078e0004 */
[----:B------:R1:W-:Y:S01]  /*8d00*/  STL [R1+0x4], R5 ;  /* 0x0000040501007387 */ /* 0x0003e20000100800 */
[----:B------:R-:W-:Y:S05]  /*8d10*/  @!P1 BRA `(.L_x_1636) ;  /* 0x0000000c00489947 */ /* 0x000fea0003800000 */
[----:B------:R-:W-:Y:S01]  /*8d20*/  R2UR UR9, R5 ;  /* 0x00000000050972ca */ /* 0x000fe200000e0000 */
[----:B------:R-:W-:Y:S02]  /*8d30*/  IMAD.MOV.U32 R0, RZ, RZ, R4 ;  /* 0x000000ffff007224 */ /* 0x000fe400078e0004 */
[----:B------:R-:W-:-:S10]  /*8d40*/  IMAD.MOV.U32 R10, RZ, RZ, 0x1 ;  /* 0x00000001ff0a7424 */ /* 0x000fd400078e00ff */
[----:B------:R-:W-:-:S06]  /*8d50*/  UIADD3 UR8, UR8, -UR9, URZ ;  /* 0x8000000908087290 */ /* 0x000fcc000fffe03f */
[----:B------:R-:W-:-:S07]  /*8d60*/  IMAD.U32 R17, RZ, RZ, UR8 ;  /* 0x00000008ff117e24 */ /* 0x000fce000f8e00ff */
.L_x_1645:
[----:B-123--:R-:W-:-:S04]  /*8d70*/  SHF.L.U32 R18, R10, 0x1f, RZ ;  /* 0x0000001f0a127819 */ /* 0x00efc800000006ff */
[----:B------:R-:W2:Y:S02]  /*8d80*/  SYNCS.PHASECHK.TRANS64.TRYWAIT P1, [R15+URZ+0x26840], R18 ;  /* 0x026840120f0075a7 */ /* 0x000ea4000802017f */
[----:B--2---:R-:W-:Y:S05]  /*8d90*/  @!P1 BRA `(.L_x_1637) ;  /* 0x0000001800dc9947 */ /* 0x004fea0003800000 */
.L_x_1662:
[----:B------:R-:W-:Y:S05]  /*8da0*/  @P0 BRA `(.L_x_1638) ;  /* 0x00000000001c0947 */ /* 0x000fea0003800000 */
[----:B------:R-:W3:Y:S02]  /*8db0*/  S2R R2, SR_TID.X ;  /* 0x0000000000027919 */ /* 0x000ee40000002100 */
[----:B---3--:R-:W-:Y:S01]  /*8dc0*/  LOP3.LUT R3, R2, 0x1f, RZ, 0xc0, !PT ;  /* 0x0000001f02037812 */ /* 0x008fe200078ec0ff */
[----:B------:R-:W-:-:S03]  /*8dd0*/  IMAD.MOV.U32 R2, RZ, RZ, 0x3100 ;  /* 0x00003100ff027424 */ /* 0x000fc600078e00ff */
[----:B------:R-:W-:Y:S01]  /*8de0*/  ISETP.NE.AND P1, PT, R3, RZ, PT ;  /* 0x000000ff0300720c */ /* 0x000fe20003f25270 */
[----:B------:R3:W-:-:S12]  /*8df0*/  SYNCS.ARRIVE.TRANS64 RZ, [R15+URZ+0x26830], R2 ;  /* 0x026830020fff79a7 */ /* 0x0007d8000800003f */
[----:B---3--:R-:W-:Y:S05]  /*8e00*/  @!P1 BRA `(.L_x_1638) ;  /* 0x0000000000049947 */ /* 0x008fea0003800000 */
[----:B------:R-:W-:Y:S01]  /*8e10*/  BPT.TRAP 0x1 ;  /* 0x000000040000795c */ /* 0x000fe20000300000 */
.L_x_1638:
        /* <DEDUP_REMOVED lines=8> */
[----:B-1----:R-:W1:Y:S01]  /*8ea0*/  LDC.64 R4, c[0x0][0x198] ;  /* 0x00006600ff047b82 */ /* 0x002e620000000a00 */
        /* <DEDUP_REMOVED lines=10> */
[----:B------:R-:W-:Y:S01]  /*8f50*/  UIADD3 UR19, UR19, UR7, URZ ;  /* 0x0000000713137290 */ /* 0x000fe2000fffe03f */
[C---:B---3--:R-:W-:Y:S01]  /*8f60*/  LEA R3, P2, R2.reuse, R12, 0x2 ;  /* 0x0000000c02037211 */ /* 0x048fe200078410ff */
[----:B------:R-:W-:Y:S01]  /*8f70*/  UIADD3 UR40, UR40, 0x1e200, URZ ;  /* 0x0001e20028287890 */ /* 0x000fe2000fffe03f */
[----:B------:R-:W-:Y:S02]  /*8f80*/  UMOV UR33, UR17 ;  /* 0x0000001100217c82 */ /* 0x000fe40008000000 */
[----:B------:R-:W-:Y:S01]  /*8f90*/  R2UR UR42, R3 ;  /* 0x00000000032a72ca */ /* 0x000fe200000e0000 */
[----:B------:R-:W-:Y:S01]  /*8fa0*/  UMOV UR25, UR17 ;  /* 0x0000001100197c82 */ /* 0x000fe20008000000 */
[----:B------:R-:W-:Y:S01]  /*8fb0*/  LEA.HI.X.SX32 R3, R19, R11, 0x1, P1 ;  /* 0x0000000b13037211 */ /* 0x000fe200008f0eff */
[----:B------:R-:W-:Y:S01]  /*8fc0*/  UMOV UR35, UR19 ;  /* 0x0000001300237c82 */ /* 0x000fe20008000000 */
[----:B-1----:R-:W-:Y:S01]  /*8fd0*/  IMAD.MOV.U32 R7, RZ, RZ, R4 ;  /* 0x000000ffff077224 */ /* 0x002fe200078e0004 */
[----:B------:R-:W-:Y:S01]  /*8fe0*/  UMOV UR27, UR19 ;  /* 0x00000013001b7c82 */ /* 0x000fe20008000000 */
[----:B------:R-:W-:Y:S01]  /*8ff0*/  IMAD.MOV.U32 R6, RZ, RZ, R5 ;  /* 0x000000ffff067224 */ /* 0x000fe200078e0005 */
[----:B------:R-:W-:Y:S01]  /*9000*/  LEA.HI.X R2, R2, R13, R3, 0x2, P2 ;  /* 0x0000000d02027211 */ /* 0x000fe200010f1403 */
[----:B------:R-:W-:Y:S01]  /*9010*/  UMOV UR10, 0x10 ;  /* 0x00000010000a7882 */ /* 0x000fe20000000000 */
[----:B------:R-:W-:Y:S01]  /*9020*/  IADD3 R4, P1, R7, 0x1f0, RZ ;  /* 0x000001f007047810 */ /* 0x000fe20007f3e0ff */
[----:B------:R-:W-:Y:S01]  /*9030*/  UMOV UR41, UR17 ;  /* 0x0000001100297c82 */ /* 0x000fe20008000000 */
[----:B------:R-:W-:-:S02]  /*9040*/  R2UR UR43, R2 ;  /* 0x00000000022b72ca */ /* 0x000fc400000e0000 */
        /* <DEDUP_REMOVED lines=8> */
[----:B-1-3--:R-:W-:Y:S05]  /*90d0*/  @!P1 BRA `(.L_x_1639) ;  /* 0x0000001800209947 */ /* 0x00afea0003800000 */
.L_x_1663:
        /* <DEDUP_REMOVED lines=8> */
.L_x_1640:
[----:B------:R-:W-:Y:S01]  /*9160*/  VIADD R19, R19, 0x40 ;  /* 0x0000004013137836 */ /* 0x000fe20000000000 */
[----:B------:R-:W-:Y:S01]  /*9170*/  ULDC.64 UR8, c[0x0][0x700] ;  /* 0x0001c00000087ab9 */ /* 0x000fe20000000a00 */
[----:B------:R-:W-:Y:S01]  /*9180*/  R2UR UR40, R15 ;  /* 0x000000000f2872ca */ /* 0x000fe200000e0000 */
[----:B------:R-:W-:Y:S01]  /*9190*/  IMAD.U32 R9, RZ, RZ, UR8 ;  /* 0x00000008ff097e24 */ /* 0x000fe2000f8e00ff */
[----:B------:R-:W-:Y:S01]  /*91a0*/  UMOV UR30, 0x0 ;  /* 0x00000000001e7882 */ /* 0x000fe20000000000 */
[C---:B------:R-:W-:Y:S01]  /*91b0*/  IADD3 R2, P1, R19.reuse, UR22, RZ ;  /* 0x0000001613027c10 */ /* 0x040fe2000ff3e0ff */
[----:B------:R-:W-:Y:S01]  /*91c0*/  IMAD.U32 R8, RZ, RZ, UR9 ;  /* 0x00000009ff087e24 */ /* 0x000fe2000f8e00ff */
[----:B------:R-:W-:Y:S01]  /*91d0*/  SHF.R.S32.HI R20, RZ, 0x1f, R19 ;  /* 0x0000001fff147819 */ /* 0x000fe20000011413 */
[----:B------:R-:W-:Y:S01]  /*91e0*/  VIADD R21, R19, UR7 ;  /* 0x0000000713157c36 */ /* 0x000fe20008000000 */
[----:B------:R-:W-:Y:S01]  /*91f0*/  LEA R3, P2, R2, R9, 0x2 ;  /* 0x0000000902037211 */ /* 0x000fe200078410ff */
[----:B------:R-:W-:Y:S01]  /*9200*/  UMOV UR31, 0x14f00000 ;  /* 0x14f00000001f7882 */ /* 0x000fe20000000000 */
[----:B------:R-:W-:Y:S01]  /*9210*/  UMOV UR34, URZ ;  /* 0x0000003f00227c82 */ /* 0x000fe20008000000 */
[----:B------:R-:W-:Y:S01]  /*9220*/  UMOV UR36, UR20 ;  /* 0x0000001400247c82 */ /* 0x000fe20008000000 */
[----:B------:R-:W-:Y:S01]  /*9230*/  R2UR UR42, R3 ;  /* 0x00000000032a72ca */ /* 0x000fe200000e0000 */
[----:B------:R-:W-:Y:S01]  /*9240*/  IMAD.X R3, R20, 0x1, R14, P1 ;  /* 0x0000000114037824 */ /* 0x000fe200008e060e */
[----:B------:R-:W-:Y:S01]  /*9250*/  R2UR UR35, R21 ;  /* 0x00000000152372ca */ /* 0x000fe200000e0000 */
[----:B------:R-:W-:-:S02]  /*9260*/  UIADD3 UR33, UR40, 0x26818, URZ ;  /* 0x0002681828217890 */ /* 0x000fc4000fffe03f */
[----:B------:R-:W-:Y:S01]  /*9270*/  UIADD3 UR32, UR40, 0x15000, URZ ;  /* 0x0001500028207890 */ /* 0x000fe2000fffe03f */
        /* <DEDUP_REMOVED lines=26> */
.L_x_1664:
[----:B------:R-:W-:Y:S05]  /*9420*/  @P0 BRA `(.L_x_1642) ;  /* 0x00000000001c0947 */ /* 0x000fea0003800000 */
[----:B-123--:R-:W-:-:S04]  /*9430*/  IMAD.MOV.U32 R18, RZ, RZ, 0x3100 ;  /* 0x00003100ff127424 */ /* 0x00efc800078e00ff */
[----:B------:R1:W-:Y:S02]  /*9440*/  SYNCS.ARRIVE.TRANS64 RZ, [R15+URZ+0x26838], R18 ;  /* 0x026838120fff79a7 */ /* 0x0003e4000800003f */
[----:B-1----:R-:W1:Y:S02]  /*9450*/  S2R R18, SR_TID.X ;  /* 0x0000000000127919 */ /* 0x002e640000002100 */
[----:B-1----:R-:W-:-:S04]  /*9460*/  LOP3.LUT R18, R18, 0x1f, RZ, 0xc0, !PT ;  /* 0x0000001f12127812 */ /* 0x002fc800078ec0ff */
[----:B------:R-:W-:-:S13]  /*9470*/  ISETP.NE.AND P1, PT, R18, RZ, PT ;  /* 0x000000ff1200720c */ /* 0x000fda0003f25270 */
[----:B------:R-:W-:Y:S05]  /*9480*/  @!P1 BRA `(.L_x_1642) ;  /* 0x0000000000049947 */ /* 0x000fea0003800000 */
[----:B------:R-:W-:Y:S01]  /*9490*/  BPT.TRAP 0x1 ;  /* 0x000000040000795c */ /* 0x000fe20000300000 */
.L_x_1642:
        /* <DEDUP_REMOVED lines=37> */
[----:B----45:R-:W-:Y:S05]  /*96f0*/  @!P1 BRA `(.L_x_1643) ;  /* 0x0000001000c09947 */ /* 0x030fea0003800000 */
.L_x_1666:
[----:B------:R-:W-:Y:S05]  /*9700*/  @P0 BRA `(.L_x_1644) ;  /* 0x00000000001c0947 */ /* 0x000fea0003800000 */
[----:B------:R-:W5:Y:S01]  /*9710*/  S2R R5, SR_TID.X ;  /* 0x0000000000057919 */ /* 0x000f620000002100 */
[----:B----4-:R-:W-:-:S04]  /*9720*/  IMAD.MOV.U32 R4, RZ, RZ, 0x3100 ;  /* 0x00003100ff047424 */ /* 0x010fc800078e00ff */
[----:B------:R4:W-:Y:S01]  /*9730*/  SYNCS.ARRIVE.TRANS64 RZ, [R15+URZ+0x26810], R4 ;  /* 0x026810040fff79a7 */ /* 0x0009e2000800003f */
[----:B-----5:R-:W-:-:S04]  /*9740*/  LOP3.LUT R5, R5, 0x1f, RZ, 0xc0, !PT ;  /* 0x0000001f05057812 */ /* 0x020fc800078ec0ff */
[----:B------:R-:W-:-:S13]  /*9750*/  ISETP.NE.AND P1, PT, R5, RZ, PT ;  /* 0x000000ff0500720c */ /* 0x000fda0003f25270 */
[----:B----4-:R-:W-:Y:S05]  /*9760*/  @!P1 BRA `(.L_x_1644) ;  /* 0x0000000000049947 */ /* 0x010fea0003800000 */
[----:B------:R-:W-:Y:S01]  /*9770*/  BPT.TRAP 0x1 ;  /* 0x000000040000795c */ /* 0x000fe20000300000 */
.L_x_1644:
        /* <DEDUP_REMOVED lines=13> */
[----:B------:R-:W-:-:S02]  /*9850*/  UIADD3 UR10, UR10, 0x2, URZ ;  /* 0x000000020a0a7890 */ /* 0x000fc4000fffe03f */
[----:B------:R-:W-:Y:S02]  /*9860*/  UIADD3 UR32, UR40, 0x12000, URZ ;  /* 0x0001200028207890 */ /* 0x000fe4000fffe03f */
[----:B------:R-:W-:Y:S02]  /*9870*/  USHF.L.U32 UR35, UR10, 0x6, URZ ;  /* 0x000000060a237899 */ /* 0x000fe4000800063f */
[----:B------:R-:W-:Y:S02]  /*9880*/  UIADD3 UR33, UR40, 0x26810, URZ ;  /* 0x0002681028217890 */ /* 0x000fe4000fffe03f */
[----:B------:R-:W-:Y:S02]  /*9890*/  UIADD3 UR8, UP0, UR35, UR22, URZ ;  /* 0x0000001623087290 */ /* 0x000fe4000ff1e03f */
[----:B------:R-:W-:Y:S01]  /*98a0*/  IMAD.U32 R5, RZ, RZ, UR35 ;  /* 0x00000023ff057e24 */ /* 0x000fe2000f8e00ff */
[----:B------:R-:W-:Y:S02]  /*98b0*/  UIADD3 UR35, UR35, UR7, URZ ;  /* 0x0000000723237290 */ /* 0x000fe4000fffe03f */
[----:B------:R-:W-:Y:S01]  /*98c0*/  UIADD3 UR24, UR40, 0x13000, URZ ;  /* 0x0001300028187890 */ /* 0x000fe2000fffe03f */
[----:B------:R-:W-:Y:S01]  /*98d0*/  IMAD.U32 R0, RZ, RZ, UR8 ;  /* 0x00000008ff007e24 */ /* 0x000fe2000f8e00ff */
[----:B------:R-:W-:Y:S01]  /*98e0*/  PLOP3.LUT P2, PT, PT, PT, UP0, 0x80, 0x0 ;  /* 0x000000000000781c */ /* 0x000fe20003f4f008 */
[----:B------:R-:W-:Y:S01]  /*98f0*/  UIADD3 UR16, UR40, 0x14000, URZ ;  /* 0x0001400028107890 */ /* 0x000fe2000fffe03f */
[----:B------:R-:W-:Y:S01]  /*9900*/  R2UR UR8, R2 ;  /* 0x00000000020872ca */ /* 0x000fe200000e0000 */
[----:B------:R-:W-:Y:S01]  /*9910*/  UIADD3 UR40, UR40, 0x1e000, URZ ;  /* 0x0001e00028287890 */ /* 0x000fe2000fffe03f */
[----:B----4-:R-:W-:Y:S01]  /*9920*/  LEA R4, P1, R0, R9, 0x2 ;  /* 0x0000000900047211 */ /* 0x010fe200078210ff */
[----:B------:R-:W-:Y:S01]  /*9930*/  UMOV UR25, UR33 ;  /* 0x0000002100197c82 */ /* 0x000fe20008000000 */
[----:B------:R-:W-:Y:S01]  /*9940*/  LEA.HI.X.SX32 R5, R5, R14, 0x1, P2 ;  /* 0x0000000e05057211 */ /* 0x000fe200010f0eff */
[----:B------:R-:W-:Y:S01]  /*9950*/  UMOV UR27, UR35 ;  /* 0x00000023001b7c82 */ /* 0x000fe20008000000 */
[----:B------:R-:W-:Y:S01]  /*9960*/  R2UR UR42, R4 ;  /* 0x00000000042a72ca */ /* 0x000fe200000e0000 */
[----:B------:R-:W-:Y:S01]  /*9970*/  UMOV UR17, UR33 ;  /* 0x0000002100117c82 */ /* 0x000fe20008000000 */
[----:B------:R-:W-:Y:S01]  /*9980*/  LEA.HI.X R0, R0, R8, R5, 0x2, P1 ;  /* 0x0000000800007211 */ /* 0x000fe200008f1405 */
[----:B------:R-:W-:Y:S01]  /*9990*/  UMOV UR19, UR35 ;  /* 0x0000002300137c82 */ /* 0x000fe20008000000 */
[----:B------:R-:W-:Y:S01]  /*99a0*/  ISETP.NE.AND P1, PT, R17, RZ, PT ;  /* 0x000000ff1100720c */ /* 0x000fe20003f25270 */
[----:B------:R-:W-:Y:S01]  /*99b0*/  UMOV UR41, UR33 ;  /* 0x0000002100297c82 */ /* 0x000fe20008000000 */
[----:B------:R-:W-:Y:S01]  /*99c0*/  R2UR UR43, R0 ;  /* 0x00000000002b72ca */ /* 0x000fe200000e0000 */
[----:B------:R4:W-:Y:S01]  /*99d0*/  UTMALDG.4D [UR32], [UR8], desc[UR30] ;  /* 0x00001e20080075b4 */ /* 0x0009e20008019000 */
[----:B------:R-:W-:Y:S01]  /*99e0*/  UMOV UR39, 0x10 ;  /* 0x0000001000277882 */ /* 0x000fe20000000000 */
[----:B------:R-:W-:Y:S01]  /*99f0*/  IMAD.U32 R0, RZ, RZ, UR10 ;  /* 0x0000000aff007e24 */ /* 0x000fe2000f8e00ff */
[----:B------:R4:W-:Y:S01]  /*9a00*/  UTMALDG.4D [UR24], [UR8], desc[UR30] ;  /* 0x00001e18080075b4 */ /* 0x0009e20008019000 */
[----:B------:R4:W-:Y:S08]  /*9a10*/  UTMALDG.4D [UR16], [UR8], desc[UR30] ;  /* 0x00001e10080075b4 */ /* 0x0009f00008019000 */
[----:B------:R4:W-:Y:S02]  /*9a20*/  UBLKCP.S.G [UR40], [UR42], UR39 ;  /* 0x000000282a0073ba */ /* 0x0009e40008000227 */
[----:B----4-:R-:W-:Y:S05]  /*9a30*/  @P1 BRA `(.L_x_1645) ;  /* 0xfffffff000cc1947 */ /* 0x010fea000383ffff */
.L_x_1636:
[----:B------:R-:W4:Y:S02]  /*9a40*/  LDL.LU R4, [R1+0x4] ;  /* 0x0000040001047983 */ /* 0x000f240000300800 */
[----:B----4-:R-:W-:Y:S02]  /*9a50*/  ISETP.NE.AND P1, PT, R4, RZ, PT ;  /* 0x000000ff0400720c */ /* 0x010fe40003f25270 */
[----:B------:R4:W5:Y:S11]  /*9a60*/  LDL R4, [R1] ;  /* 0x0000000001047983 */ /* 0x0009760000100800 */
[----:B----4-:R-:W-:Y:S05]  /*9a70*/  @!P1 BRA `(.L_x_1635) ;  /* 0x0000000400949947 */ /* 0x010fea0003800000 */
[----:B------:R-:W-:-:S04]  /*9a80*/  SHF.L.U32 R12, R10, 0x1f, RZ ;  /* 0x0000001f0a0c7819 */ /* 0x000fc800000006ff */
[----:B------:R-:W4:Y:S02]  /*9a90*/  SYNCS.PHASECHK.TRANS64.TRYWAIT P1, [R15+URZ+0x26840], R12 ;  /* 0x0268400c0f0075a7 */ /* 0x000f24000802017f */
[----:B----4-:R-:W-:Y:S05]  /*9aa0*/  @!P1 BRA `(.L_x_1646) ;  /* 0x0000000c00ec9947 */ /* 0x010fea0003800000 */
.L_x_1667:
[----:B------:R-:W-:Y:S05]  /*9ab0*/  @P0 BRA `(.L_x_1647) ;  /* 0x00000000001c0947 */ /* 0x000fea0003800000 */
[----:B-----5:R-:W1:Y:S02]  /*9ac0*/  S2R R4, SR_TID.X ;  /* 0x0000000000047919 */ /* 0x020e640000002100 */
[----:B-1----:R-:W-:Y:S01]  /*9ad0*/  LOP3.LUT R5, R4, 0x1f, RZ, 0xc0, !PT ;  /* 0x0000001f04057812 */ /* 0x002fe200078ec0ff */
[----:B------:R-:W-:-:S03]  /*9ae0*/  IMAD.MOV.U32 R4, RZ, RZ, 0x3100 ;  /* 0x00003100ff047424 */ /* 0x000fc600078e00ff */
[----:B------:R-:W-:Y:S01]  /*9af0*/  ISETP.NE.AND P1, PT, R5, RZ, PT ;  /* 0x000000ff0500720c */ /* 0x000fe20003f25270 */
[----:B------:R1:W-:-:S12]  /*9b00*/  SYNCS.ARRIVE.TRANS64 RZ, [R15+URZ+0x26830], R4 ;  /* 0x026830040fff79a7 */ /* 0x0003d8000800003f */
[----:B-1----:R-:W-:Y:S05]  /*9b10*/  @!P1 BRA `(.L_x_1647) ;  /* 0x0000000000049947 */ /* 0x002fea0003800000 */
[----:B------:R-:W-:Y:S01]  /*9b20*/  BPT.TRAP 0x1 ;  /* 0x000000040000795c */ /* 0x000fe20000300000 */
.L_x_1647:
[----:B-1---5:R-:W1:Y:S01]  /*9b30*/  LDC.64 R4, c[0x0][0x728] ;  /* 0x0001ca00ff047b82 */ /* 0x022e620000000a00 */
        /* <DEDUP_REMOVED lines=17> */
[----:B------:R-:W-:Y:S02]  /*9c50*/  UIADD3 UR35, UR35, UR7, URZ ;  /* 0x0000000723237290 */ /* 0x000fe4000fffe03f */
[----:B------:R-:W-:Y:S01]  /*9c60*/  UIADD3 UR24, UR16, 0x19000, URZ ;  /* 0x0001900010187890 */ /* 0x000fe2000fffe03f */
[C---:B-1----:R-:W-:Y:S01]  /*9c70*/  LEA R4, P2, R13.reuse, R4, 0x2 ;  /* 0x000000040d047211 */ /* 0x042fe200078410ff */
[----:B------:R-:W-:Y:S01]  /*9c80*/  UIADD3 UR16, UR16, 0x1a000, URZ ;  /* 0x0001a00010107890 */ /* 0x000fe2000fffe03f */
[----:B------:R-:W-:Y:S02]  /*9c90*/  UMOV UR25, UR33 ;  /* 0x0000002100197c82 */ /* 0x000fe40008000000 */
[----:B------:R-:W-:Y:S01]  /*9ca0*/  R2UR UR40, R4 ;  /* 0x00000000042872ca */ /* 0x000fe200000e0000 */
[----:B------:R-:W-:Y:S01]  /*9cb0*/  UMOV UR27, UR35 ;  /* 0x00000023001b7c82 */ /* 0x000fe20008000000 */
[----:B------:R-:W-:Y:S01]  /*9cc0*/  LEA.HI.X.SX32 R4, R0, R11, 0x1, P1 ;  /* 0x0000000b00047211 */ /* 0x000fe200008f0eff */
[----:B------:R-:W-:Y:S01]  /*9cd0*/  UMOV UR17, UR33 ;  /* 0x0000002100117c82 */ /* 0x000fe20008000000 */
[----:B------:R-:W-:Y:S01]  /*9ce0*/  UMOV UR19, UR35 ;  /* 0x0000002300137c82 */ /* 0x000fe20008000000 */
[----:B------:R-:W-:Y:S01]  /*9cf0*/  UMOV UR43, UR33 ;  /* 0x00000021002b7c82 */ /* 0x000fe20008000000 */
        /* <DEDUP_REMOVED lines=10> */
[----:B------:R-:W2:Y:S02]  /*9da0*/  SYNCS.PHASECHK.TRANS64.TRYWAIT P1, [R15+URZ+0x26828], R12 ;  /* 0x0268280c0f0075a7 */ /* 0x000ea4000802017f */
[----:B-12---:R-:W-:Y:S05]  /*9db0*/  @!P1 BRA `(.L_x_1648) ;  /* 0x0000000c003c9947 */ /* 0x006fea0003800000 */
.L_x_1668:
[----:B------:R-:W-:Y:S05]  /*9dc0*/  @P0 BRA `(.L_x_1649) ;  /* 0x00000000001c0947 */ /* 0x000fea0003800000 */
[----:B------:R-:W2:Y:S02]  /*9dd0*/  S2R R4, SR_TID.X ;  /* 0x0000000000047919 */ /* 0x000ea40000002100 */
[----:B--2---:R-:W-:Y:S01]  /*9de0*/  LOP3.LUT R5, R4, 0x1f, RZ, 0xc0, !PT ;  /* 0x0000001f04057812 */ /* 0x004fe200078ec0ff */
[----:B------:R-:W-:-:S03]  /*9df0*/  IMAD.MOV.U32 R4, RZ, RZ, 0x3100 ;  /* 0x00003100ff047424 */ /* 0x000fc600078e00ff */
[----:B------:R-:W-:Y:S01]  /*9e00*/  ISETP.NE.AND P0, PT, R5, RZ, PT ;  /* 0x000000ff0500720c */ /* 0x000fe20003f05270 */
[----:B------:R2:W-:-:S12]  /*9e10*/  SYNCS.ARRIVE.TRANS64 RZ, [R15+URZ+0x26818], R4 ;  /* 0x026818040fff79a7 */ /* 0x0005d8000800003f */
[----:B--2---:R-:W-:Y:S05]  /*9e20*/  @!P0 BRA `(.L_x_1649) ;  /* 0x0000000000048947 */ /* 0x004fea0003800000 */
[----:B------:R-:W-:Y:S01]  /*9e30*/  BPT.TRAP 0x1 ;  /* 0x000000040000795c */ /* 0x000fe20000300000 */
.L_x_1649:
[----:B------:R2:W5:Y:S01]  /*9e40*/  LDL.LU R4, [R1] ;  /* 0x0000000001047983 */ /* 0x0005620000300800 */
        /* <DEDUP_REMOVED lines=15> */
[----:B------:R-:W-:Y:S01]  /*9f40*/  IMAD.U32 R3, RZ, RZ, UR35 ;  /* 0x00000023ff037e24 */ /* 0x000fe2000f8e00ff */
[----:B------:R-:W-:Y:S02]  /*9f50*/  UIADD3 UR32, UR40, 0x15000, URZ ;  /* 0x0001500028207890 */ /* 0x000fe4000fffe03f */
[----:B------:R-:W-:Y:S01]  /*9f60*/  UIADD3 UR33, UR40, 0x26818, URZ ;  /* 0x0002681828217890 */ /* 0x000fe2000fffe03f */
[----:B------:R-:W-:Y:S01]  /*9f70*/  PLOP3.LUT P0, PT, PT, PT, UP0, 0x80, 0x0 ;  /* 0x000000000000781c */ /* 0x000fe20003f0f008 */
[----:B------:R-:W-:Y:S01]  /*9f80*/  IMAD.U32 R0, RZ, RZ, UR10 ;  /* 0x0000000aff007e24 */ /* 0x000fe2000f8e00ff */
[----:B------:R-:W-:Y:S02]  /*9f90*/  UIADD3 UR35, UR35, UR7, URZ ;  /* 0x0000000723237290 */ /* 0x000fe4000fffe03f */
[----:B------:R-:W-:Y:S01]  /*9fa0*/  LEA.HI.X.SX32 R3, R3, R14, 0x1, P0 ;  /* 0x0000000e03037211 */ /* 0x000fe200000f0eff */
[----:B------:R-:W-:Y:S01]  /*9fb0*/  UIADD3 UR24, UR40, 0x16000, URZ ;  /* 0x0001600028187890 */ /* 0x000fe2000fffe03f */
[----:B------:R-:W-:Y:S01]  /*9fc0*/  LEA R9, P0, R0, R9, 0x2 ;  /* 0x0000000900097211 */ /* 0x000fe200078010ff */
[----:B------:R-:W-:-:S02]  /*9fd0*/  UIADD3 UR16, UR40, 0x17000, URZ ;  /* 0x0001700028107890 */ /* 0x000fc4000fffe03f */
[----:B------:R-:W-:Y:S01]  /*9fe0*/  UIADD3 UR40, UR40, 0x1e100, URZ ;  /* 0x0001e10028287890 */ /* 0x000fe2000fffe03f */
[----:B------:R-:W-:Y:S01]  /*9ff0*/  LEA.HI.X R8, R0, R8, R3, 0x2, P0 ;  /* 0x0000000800087211 */ /* 0x000fe200000f1403 */
[----:B------:R-:W-:Y:S01]  /*a000*/  UMOV UR25, UR33 ;  /* 0x0000002100197c82 */ /* 0x000fe20008000000 */
[----:B------:R-:W-:Y:S01]  /*a010*/  R2UR UR42, R9 ;  /* 0x00000000092a72ca */ /* 0x000fe200000e0000 */
[----:B------:R-:W-:Y:S01]  /*a020*/  UMOV UR27, UR35 ;  /* 0x00000023001b7c82 */ /* 0x000fe20008000000 */
[----:B------:R-:W-:Y:S01]  /*a030*/  R2UR UR43, R8 ;  /* 0x00000000082b72ca */ /* 0x000fe200000e0000 */
[----:B------:R-:W-:Y:S01]  /*a040*/  UMOV UR17, UR33 ;  /* 0x0000002100117c82 */ /* 0x000fe20008000000 */
[----:B------:R2:W-:Y:S01]  /*a050*/  UTMALDG.4D [UR32], [UR8], desc[UR30] ;  /* 0x00001e20080075b4 */ /* 0x0005e20008019000 */
[----:B------:R-:W-:Y:S01]  /*a060*/  UMOV UR19, UR35 ;  /* 0x0000002300137c82 */ /* 0x000fe20008000000 */
[----:B------:R-:W-:Y:S01]  /*a070*/  UMOV UR41, UR33 ;  /* 0x0000002100297c82 */ /* 0x000fe20008000000 */
[----:B------:R-:W-:Y:S01]  /*a080*/  UMOV UR10, 0x10 ;  /* 0x00000010000a7882 */ /* 0x000fe20000000000 */
[----:B------:R2:W-:Y:S01]  /*a090*/  UTMALDG.4D [UR24], [UR8], desc[UR30] ;  /* 0x00001e18080075b4 */ /* 0x0005e20008019000 */
[----:B------:R2:W-:Y:S06]  /*a0a0*/  UTMALDG.4D [UR16], [UR8], desc[UR30] ;  /* 0x00001e10080075b4 */ /* 0x0005ec0008019000 */
[----:B------:R2:W-:Y:S02]  /*a0b0*/  UBLKCP.S.G [UR40], [UR42], UR10 ;  /* 0x000000282a0073ba */ /* 0x0005e4000800020a */
[----:B--2---:R-:W-:-:S07]  /*a0c0*/  IMAD.MOV.U32 R16, RZ, RZ, 0x1 ;  /* 0x00000001ff107424 */ /* 0x004fce00078e00ff */
.L_x_1635:
[----:B------:R-:W1:Y:S01]  /*a0d0*/  S2R R0, SR_TID.X ;  /* 0x0000000000007919 */ /* 0x000e620000002100 */
[----:B------:R-:W-:Y:S01]  /*a0e0*/  IMAD R3, R16, 0x8, R15 ;  /* 0x0000000810037824 */ /* 0x000fe200078e020f */
[----:B-1----:R-:W-:Y:S02]  /*a0f0*/  LOP3.LUT R2, R0, 0x7f, RZ, 0xc0, !PT ;  /* 0x0000007f00027812 */ /* 0x002fe400078ec0ff */
[----:B------:R-:W-:Y:S02]  /*a100*/  SHF.L.U32 R0, R10, 0x1f, RZ ;  /* 0x0000001f0a007819 */ /* 0x000fe400000006ff */
[----:B------:R-:W-:Y:S02]  /*a110*/  ISETP.NE.AND P1, PT, R2, RZ, PT ;  /* 0x000000ff0200720c */ /* 0x000fe40003f25270 */
[----:B------:R-:W1:Y:S02]  /*a120*/  SYNCS.PHASECHK.TRANS64.TRYWAIT P0, [R3+URZ+0x26840], R0 ;  /* 0x02684000030075a7 */ /* 0x000e64000800017f */
[----:B-1----:R-:W-:Y:S09]  /*a130*/  @!P0 BRA `(.L_x_1650) ;  /* 0x0000000800708947 */ /* 0x002ff20003800000 */
.L_x_1669:
[----:B------:R-:W-:Y:S05]  /*a140*/  @P1 BRA `(.L_x_1651) ;  /* 0x0000000000181947 */ /* 0x000fea0003800000 */
[----:B------:R-:W1:Y:S01]  /*a150*/  S2R R2, SR_TID.X ;  /* 0x0000000000027919 */ /* 0x000e620000002100 */
[----:B------:R-:W-:-:S04]  /*a160*/  IMAD.MOV.U32 R0, RZ, RZ, 0x3100 ;  /* 0x00003100ff007424 */ /* 0x000fc800078e00ff */
[----:B------:R1:W-:Y:S02]  /*a170*/  SYNCS.ARRIVE.TRANS64 RZ, [R3+URZ+0x26830], R0 ;  /* 0x0268300003ff79a7 */ /* 0x0003e4000800003f */
[----:B-1----:R-:W-:-:S13]  /*a180*/  LOP3.LUT P0, RZ, R2, 0x1f, RZ, 0xc0, !PT ;  /* 0x0000001f02ff7812 */ /* 0x002fda000780c0ff */
[----:B------:R-:W-:Y:S05]  /*a190*/  @!P0 BRA `(.L_x_1651) ;  /* 0x0000000000048947 */ /* 0x000fea0003800000 */
[----:B------:R-:W-:Y:S01]  /*a1a0*/  BPT.TRAP 0x1 ;  /* 0x000000040000795c */ /* 0x000fe20000300000 */
.L_x_1651:
[----:B-----5:R-:W-:Y:S01]  /*a1b0*/  R2UR UR35, R4 ;  /* 0x00000000042372ca */ /* 0x020fe200000e0000 */
[C-C-:B------:R-:W-:Y:S01]  /*a1c0*/  IMAD R0, R16.reuse, 0x3000, R15.reuse ;  /* 0x0000300010007824 */ /* 0x140fe200078e020f */
[----:B------:R-:W-:Y:S01]  /*a1d0*/  R2UR UR17, R11 ;  /* 0x000000000b1172ca */ /* 0x000fe200000e0000 */
[----:B--234-:R-:W-:Y:S01]  /*a1e0*/  IMAD R15, R16, 0x100, R15 ;  /* 0x00000100100f7824 */ /* 0x01cfe200078e020f */
[----:B------:R-:W-:Y:S01]  /*a1f0*/  IADD3 R7, P0, R7, 0x1f0, RZ ;  /* 0x000001f007077810 */ /* 0x000fe20007f1e0ff */
[----:B------:R-:W-:Y:S01]  /*a200*/  ULDC.64 UR30, c[0x0][0x728] ;  /* 0x0001ca00001e7ab9 */ /* 0x000fe20000000a00 */
[----:B------:R-:W-:Y:S01]  /*a210*/  R2UR UR33, R3 ;  /* 0x00000000032172ca */ /* 0x000fe200000e0000 */
[----:B------:R-:W-:Y:S01]  /*a220*/  UMOV UR40, 0x0 ;  /* 0x0000000000287882 */ /* 0x000fe20000000000 */
[----:B------:R-:W-:Y:S01]  /*a230*/  R2UR UR16, R0 ;  /* 0x00000000001072ca */ /* 0x000fe200000e0000 */
[----:B------:R-:W-:Y:S01]  /*a240*/  IMAD.X R6, RZ, RZ, R6, P0 ;  /* 0x000000ffff067224 */ /* 0x000fe200000e0606 */
        /* <DEDUP_REMOVED lines=10> */
[----:B------:R-:W-:Y:S02]  /*a2f0*/  ULEA.HI.X.SX32 UR17, UR35, UR17, 0x1, UP0 ;  /* 0x0000001123117291 */ /* 0x000fe400080f0e3f */
[----:B------:R-:W-:Y:S01]  /*a300*/  ULEA UR30, UP0, UR18, UR30, 0x2 ;  /* 0x0000001e121e7291 */ /* 0x000fe2000f80103f */
[C---:B------:R-:W-:Y:S01]  /*a310*/  ISETP.NE.AND P0, PT, R0.reuse, 0x2, PT ;  /* 0x000000020000780c */ /* 0x040fe20003f05270 */
[----:B------:R-:W-:Y:S02]  /*a320*/  UIADD3 UR35, UR35, UR7, URZ ;  /* 0x0000000723237290 */ /* 0x000fe4000fffe03f */
[----:B------:R-:W-:Y:S01]  /*a330*/  UIADD3 UR32, UR16, 0x18000, URZ ;  /* 0x0001800010207890 */ /* 0x000fe2000fffe03f */
[----:B------:R-:W-:Y:S01]  /*a340*/  SEL R3, RZ, 0x1, P0 ;  /* 0x00000001ff037807 */ /* 0x000fe20000000000 */
[----:B------:R-:W-:Y:S01]  /*a350*/  UIADD3 UR24, UR16, 0x19000, URZ ;  /* 0x0001900010187890 */ /* 0x000fe2000fffe03f */
[----:B------:R-:W-:Y:S01]  /*a360*/  SEL R0, R0, RZ, P0 ;  /* 0x000000ff00007207 */ /* 0x000fe20000000000 */
[----:B------:R-:W-:Y:S01]  /*a370*/  UIADD3 UR16, UR16, 0x1a000, URZ ;  /* 0x0001a00010107890 */ /* 0x000fe2000fffe03f */
[----:B------:R-:W-:Y:S01]  /*a380*/  LOP3.LUT R10, R10, R3, RZ, 0x3c, !PT ;  /* 0x000000030a0a7212 */ /* 0x000fe200078e3cff */
[----:B------:R-:W-:-:S02]  /*a390*/  ULEA.HI.X UR31, UR18, UR31, UR17, 0x2, UP0 ;  /* 0x0000001f121f7291 */ /* 0x000fc400080f1411 */
        /* <DEDUP_REMOVED lines=17> */
.L_x_1632:
[----:B------:R-:W-:Y:S05]  /*a4b0*/  BSYNC B0 ;  /* 0x0000000000007941 */ /* 0x000fea0003800000 */
.L_x_1627:
[----:B------:R-:W-:-:S03]  /*a4c0*/  UMOV UR8, 0xffffffff ;  /* 0xffffffff00087882 */ /* 0x000fc60000000000 */
[----:B------:R-:W-:Y:S05]  /*a4d0*/  BRA.DIV UR8, `(.L_x_1652) ;  /* 0x00000006089c7947 */ /* 0x000fea000b800000 */
[----:B------:R-:W-:-:S13]  /*a4e0*/  ELECT P6, URZ, PT ;  /* 0x00000000003f782f */ /* 0x000fda00038c0000 */
.L_x_1672:
[----:B------:R-:W-:Y:S05]  /*a4f0*/  @!P6 BRA `(.L_x_1554) ;  /* 0x000000000084e947 */ /* 0x000fea0003800000 */
[----:B------:R-:W-:-:S06]  /*a500*/  ULOP3.LUT UR8, UR38, 0x2, URZ, 0xfc, !UPT ;  /* 0x0000000226087892 */ /* 0x000fcc000f8efc3f */
[----:B------:R-:W-:-:S05]  /*a510*/  IMAD.U32 R2, RZ, RZ, UR8 ;  /* 0x00000008ff027e24 */ /* 0x000fca000f8e00ff */
[----:B------:R-:W-:-:S13]  /*a520*/  ISETP.NE.AND P2, PT, R2, 0x3, PT ;  /* 0x000000030200780c */ /* 0x000fda0003f45270 */
[----:B------:R-:W-:Y:S05]  /*a530*/  @!P2 BRA `(.L_x_1653) ;  /* 0x000000000004a947 */ /* 0x000fea0003800000 */
[----:B---3--:R-:W-:Y:S01]  /*a540*/  BPT.TRAP 0x1 ;  /* 0x000000040000795c */ /* 0x008fe20000300000 */
.L_x_1653:
        /* <DEDUP_REMOVED lines=8> */
[----:B------:R-:W-:Y:S02]  /*a5d0*/  SEL R5, RZ, 0x1, P1 ;  /* 0x00000001ff057807 */ /* 0x000fe40000800000 */
[----:B------:R-:W-:Y:S01]  /*a5e0*/  SEL R6, R2, RZ, P1 ;  /* 0x000000ff02067207 */ /* 0x000fe20000800000 */
[----:B------:R-:W1:Y:S01]  /*a5f0*/  SYNCS.PHASECHK.TRANS64.TRYWAIT P0, [R7+URZ], R4 ;  /* 0x00000004070075a7 */ /* 0x000e62000800017f */
[----:B------:R-:W-:-:S03]  /*a600*/  LOP3.LUT R5, R10, R5, RZ, 0x3c, !PT ;  /* 0x000000050a057212 */ /* 0x000fc600078e3cff */
[----:B------:R-:W-:Y:S01]  /*a610*/  IMAD R3, R6, 0x8, R3 ;  /* 0x0000000806037824 */ /* 0x000fe200078e0203 */
[----:B------:R-:W-:Y:S01]  /*a620*/  SHF.L.U32 R2, R5, 0x1f, RZ ;  /* 0x0000001f05027819 */ /* 0x000fe200000006ff */
[----:B-1----:R-:W-:Y:S06]  /*a630*/  @!P0 BRA `(.L_x_1654) ;  /* 0x0000000400648947 */ /* 0x002fec0003800000 */
.L_x_1673:
[----:B------:R-:W2:Y:S02]  /*a640*/  SYNCS.PHASECHK.TRANS64.TRYWAIT P0, [R3+URZ], R2 ;  /* 0x00000002030075a7 */ /* 0x000ea4000800017f */
[----:B--2---:R-:W-:Y:S05]  /*a650*/  @!P0 BRA `(.L_x_1655) ;  /* 0x0000000400708947 */ /* 0x004fea0003800000 */
.L_x_1674:
[----:B------:R-:W-:Y:S05]  /*a660*/  @!P2 BRA `(.L_x_1656) ;  /* 0x000000000004a947 */ /* 0x000fea0003800000 */
[----:B---3--:R-:W-:Y:S01]  /*a670*/  BPT.TRAP 0x1 ;  /* 0x000000040000795c */ /* 0x008fe20000300000 */
.L_x_1656:
[----:B--2---:R-:W-:-:S04]  /*a680*/  VIADD R3, R8, 0x26840 ;  /* 0x0002684008037836 */ /* 0x004fc80000000000 */
[----:B------:R-:W-:-:S04]  /*a690*/  IMAD R5, R0, 0x8, R3 ;  /* 0x0000000800057824 */ /* 0x000fc800078e0203 */
[----:B------:R-:W2:Y:S02]  /*a6a0*/  SYNCS.PHASECHK.TRANS64.TRYWAIT P0, [R5+URZ], R4 ;  /* 0x00000004050075a7 */ /* 0x000ea4000800017f */
[----:B--2---:R-:W-:Y:S05]  /*a6b0*/  @!P0 BRA `(.L_x_1657) ;  /* 0x00000004006c8947 */ /* 0x004fea0003800000 */
.L_x_1675:
[----:B------:R-:W-:-:S07]  /*a6c0*/  IMAD R3, R6, 0x8, R3 ;  /* 0x0000000806037824 */ /* 0x000fce00078e0203 */
.L_x_1658:
[----:B----4-:R4:W1:Y:S02]  /*a6d0*/  SYNCS.PHASECHK.TRANS64.TRYWAIT P0, [R3+URZ], R2 ;  /* 0x00000002030075a7 */ /* 0x010864000800017f */
[----:B-1----:R-:W-:Y:S05]  /*a6e0*/  @!P0 NANOSLEEP.SYNCS 0x989680 ;  /* 0x009896800000895d */ /* 0x002fea0003900000 */
[----:B------:R-:W1:Y:S02]  /*a6f0*/  @!P0 SYNCS.PHASECHK.TRANS64 P0, [R3+URZ], R2 ;  /* 0x00000002030085a7 */ /* 0x000e64000800007f */
[----:B-1----:R-:W-:Y:S05]  /*a700*/  @!P0 BRA `(.L_x_1658) ;  /* 0xfffffffc00f08947 */ /* 0x002fea000383ffff */
.L_x_1554:
[----:B---3--:R-:W-:Y:S05]  /*a710*/  BSYNC B6 ;  /* 0x0000000000067941 */ /* 0x008fea0003800000 */
.L_x_1548:
[----:B------:R-:W-:Y:S05]  /*a720*/  EXIT ;  /* 0x000000000000794d */ /* 0x000fea0003800000 */
.L_x_1565:
[----:B------:R-:W-:Y:S02]  /*a730*/  IMAD.MOV.U32 R13, RZ, RZ, R16 ;  /* 0x000000ffff0d7224 */ /* 0x000fe400078e0010 */
[----:B------:R-:W-:Y:S02]  /*a740*/  IMAD.MOV.U32 R12, RZ, RZ, RZ ;  /* 0x000000ffff0c7224 */ /* 0x000fe400078e00ff */
[----:B------:R-:W-:Y:S02]  /*a750*/  IMAD.MOV.U32 R11, RZ, RZ, 0x1f ;  /* 0x0000001fff0b7424 */ /* 0x000fe400078e00ff */
[----:B------:R-:W-:-:S07]  /*a760*/  IMAD.MOV.U32 R15, RZ, RZ, -0x1 ;  /* 0xffffffffff0f7424 */ /* 0x000fce00078e00ff */
[----:B------:R-:W-:Y:S05]  /*a770*/  WARPSYNC.COLLECTIVE R15, `(.L_x_1659) ;  /* 0x000000000f087348 */ /* 0x000fea0003c00000 */
[----:B------:R1:W2:Y:S02]  /*a780*/  SHFL.IDX P6, R14, R13, R12, R11 ;  /* 0x0000000c0d0e7389 */ /* 0x0002a400000c000b */
[----:B-12---:R-:W-:Y:S01]  /*a790*/  ENDCOLLECTIVE ;  /* 0x000000000000791b */ /* 0x006fe20003800000 */
.L_x_1659:
[----:B------:R-:W-:Y:S05]  /*a7a0*/  BRA `(.L_x_1660) ;  /* 0xffffff6c00547947 */ /* 0x000fea000383ffff */
.L_x_1567:
[----:B--2---:R2:W3:Y:S02]  /*a7b0*/  SYNCS.PHASECHK.TRANS64.TRYWAIT P0, [R18+URZ+0x26800], R5 ;  /* 0x02680005120075a7 */ /* 0x0044e4000800017f */
[----:B---3--:R-:W-:Y:S05]  /*a7c0*/  @!P0 NANOSLEEP.SYNCS 0x989680 ;  /* 0x009896800000895d */ /* 0x008fea0003900000 */
[----:B------:R-:W3:Y:S02]  /*a7d0*/  @!P0 SYNCS.PHASECHK.TRANS64 P0, [R18+URZ+0x26800], R5 ;  /* 0x02680005120085a7 */ /* 0x000ee4000800007f */
[----:B---3--:R-:W-:Y:S05]  /*a7e0*/  @!P0 BRA `(.L_x_1567) ;  /* 0xfffffffc00f08947 */ /* 0x008fea000383ffff */
[----:B------:R-:W-:Y:S05]  /*a7f0*/  BRA `(.L_x_1566) ;  /* 0xffffff6c007c7947 */ /* 0x000fea000383ffff */
.L_x_1572:
[----:B--2---:R-:W-:-:S04]  /*a800*/  IMAD.U32 R7, RZ, RZ, UR7 ;  /* 0x00000007ff077e24 */ /* 0x004fc8000f8e00ff */
[----:B------:R2:W3:Y:S03]  /*a810*/  SYNCS.PHASECHK.TRANS64.TRYWAIT P0, [R7+URZ+0x26810], R16 ;  /* 0x02681010070075a7 */ /* 0x0004e6000800017f */
[----:B---3--:R-:W-:Y:S05]  /*a820*/  @!P0 NANOSLEEP.SYNCS 0x989680 ;  /* 0x009896800000895d */ /* 0x008fea0003900000 */
[----:B------:R-:W3:Y:S02]  /*a830*/  @!P0 SYNCS.PHASECHK.TRANS64 P0, [R7+URZ+0x26810], R16 ;  /* 0x02681010070085a7 */ /* 0x000ee4000800007f */
[----:B---3--:R-:W-:Y:S05]  /*a840*/  @!P0 BRA `(.L_x_1572) ;  /* 0xfffffffc00ec8947 */ /* 0x008fea000383ffff */
[----:B------:R-:W-:Y:S05]  /*a850*/  BRA `(.L_x_1571) ;  /* 0xffffff7400d07947 */ /* 0x000fea000383ffff */
.L_x_1576:
[----:B------:R-:W-:-:S04]  /*a860*/  IMAD.U32 R121, RZ, RZ, UR7 ;  /* 0x00000007ff797e24 */ /* 0x000fc8000f8e00ff */
[----:B------:R1:W1:Y:S03]  /*a870*/  SYNCS.PHASECHK.TRANS64.TRYWAIT P0, [R121+URZ+0x26830], R16 ;  /* 0x02683010790075a7 */ /* 0x000266000800017f */
[----:B-1----:R-:W-:Y:S05]  /*a880*/  @!P0 NANOSLEEP.SYNCS 0x989680 ;  /* 0x009896800000895d */ /* 0x002fea0003900000 */
[----:B------:R-:W1:Y:S02]  /*a890*/  @!P0 SYNCS.PHASECHK.TRANS64 P0, [R121+URZ+0x26830], R16 ;  /* 0x02683010790085a7 */ /* 0x000e64000800007f */
[----:B-1----:R-:W-:Y:S05]  /*a8a0*/  @!P0 BRA `(.L_x_1576) ;  /* 0xfffffffc00ec8947 */ /* 0x002fea000383ffff */
[----:B------:R-:W-:Y:S05]  /*a8b0*/  BRA `(.L_x_1575) ;  /* 0xffffff7800d87947 */ /* 0x000fea000383ffff */
.L_x_1633:
[----:B-1----:R1:W2:Y:S02]  /*a8c0*/  SYNCS.PHASECHK.TRANS64.TRYWAIT P0, [R15+URZ+0x26820], R0 ;  /* 0x026820000f0075a7 */ /* 0x0022a4000800017f */
[----:B--2---:R-:W-:Y:S05]  /*a8d0*/  @!P0 NANOSLEEP.SYNCS 0x989680 ;  /* 0x009896800000895d */ /* 0x004fea0003900000 */
[----:B------:R-:W2:Y:S02]  /*a8e0*/  @!P0 SYNCS.PHASECHK.TRANS64 P0, [R15+URZ+0x26820], R0 ;  /* 0x026820000f0085a7 */ /* 0x000ea4000800007f */
[----:B--2---:R-:W-:Y:S05]  /*a8f0*/  @!P0 BRA `(.L_x_1633) ;  /* 0xfffffffc00f08947 */ /* 0x004fea000383ffff */
[----:B------:R-:W-:Y:S05]  /*a900*/  BRA `(.L_x_1661) ;  /* 0xffffffd800e07947 */ /* 0x000fea000383ffff */
.L_x_1637:
[----:B--2---:R2:W3:Y:S02]  /*a910*/  SYNCS.PHASECHK.TRANS64.TRYWAIT P1, [R15+URZ+0x26840], R18 ;  /* 0x026840120f0075a7 */ /* 0x0044e4000802017f */
[----:B---3--:R-:W-:Y:S05]  /*a920*/  @!P1 NANOSLEEP.SYNCS 0x989680 ;  /* 0x009896800000995d */ /* 0x008fea0003900000 */
[----:B------:R-:W3:Y:S02]  /*a930*/  @!P1 SYNCS.PHASECHK.TRANS64 P1, [R15+URZ+0x26840], R18 ;  /* 0x026840120f0095a7 */ /* 0x000ee4000802007f */
[----:B---3--:R-:W-:Y:S05]  /*a940*/  @!P1 BRA `(.L_x_1637) ;  /* 0xfffffffc00f09947 */ /* 0x008fea000383ffff */
[----:B------:R-:W-:Y:S05]  /*a950*/  BRA `(.L_x_1662) ;  /* 0xffffffe400107947 */ /* 0x000fea000383ffff */
.L_x_1639:
[----:B-1----:R1:W3:Y:S02]  /*a960*/  SYNCS.PHASECHK.TRANS64.TRYWAIT P1, [R15+URZ+0x26828], R18 ;  /* 0x026828120f0075a7 */ /* 0x0022e4000802017f */
[----:B---3--:R-:W-:Y:S05]  /*a970*/  @!P1 NANOSLEEP.SYNCS 0x989680 ;  /* 0x009896800000995d */ /* 0x008fea0003900000 */
[----:B------:R-:W3:Y:S02]  /*a980*/  @!P1 SYNCS.PHASECHK.TRANS64 P1, [R15+URZ+0x26828], R18 ;  /* 0x026828120f0095a7 */ /* 0x000ee4000802007f */
[----:B---3--:R-:W-:Y:S05]  /*a990*/  @!P1 BRA `(.L_x_1639) ;  /* 0xfffffffc00f09947 */ /* 0x008fea000383ffff */
[----:B------:R-:W-:Y:S05]  /*a9a0*/  BRA `(.L_x_1663) ;  /* 0xffffffe400cc7947 */ /* 0x000fea000383ffff */
.L_x_1641:
[----:B---3--:R3:W4:Y:S02]  /*a9b0*/  SYNCS.PHASECHK.TRANS64.TRYWAIT P1, [R15+URZ+0x26848], R18 ;  /* 0x026848120f0075a7 */ /* 0x008724000802017f */
[----:B----4-:R-:W-:Y:S05]  /*a9c0*/  @!P1 NANOSLEEP.SYNCS 0x989680 ;  /* 0x009896800000995d */ /* 0x010fea0003900000 */
[----:B------:R-:W4:Y:S02]  /*a9d0*/  @!P1 SYNCS.PHASECHK.TRANS64 P1, [R15+URZ+0x26848], R18 ;  /* 0x026848120f0095a7 */ /* 0x000f24000802007f */
[----:B----4-:R-:W-:Y:S05]  /*a9e0*/  @!P1 BRA `(.L_x_1641) ;  /* 0xfffffffc00f09947 */ /* 0x010fea000383ffff */
[----:B------:R-:W-:Y:S05]  /*a9f0*/  BRA `(.L_x_1664) ;  /* 0xffffffe800887947 */ /* 0x000fea000383ffff */
.L_x_1643:
[----:B------:R-:W-:-:S07]  /*aa00*/  SHF.L.U32 R4, R10, 0x1f, RZ ;  /* 0x0000001f0a047819 */ /* 0x000fce00000006ff */
.L_x_1665:
[----:B----4-:R4:W1:Y:S02]  /*aa10*/  SYNCS.PHASECHK.TRANS64.TRYWAIT P1, [R15+URZ+0x26820], R4 ;  /* 0x026820040f0075a7 */ /* 0x010864000802017f */
[----:B-1----:R-:W-:Y:S05]  /*aa20*/  @!P1 NANOSLEEP.SYNCS 0x989680 ;  /* 0x009896800000995d */ /* 0x002fea0003900000 */
[----:B------:R-:W1:Y:S02]  /*aa30*/  @!P1 SYNCS.PHASECHK.TRANS64 P1, [R15+URZ+0x26820], R4 ;  /* 0x026820040f0095a7 */ /* 0x000e64000802007f */
[----:B-1----:R-:W-:Y:S05]  /*aa40*/  @!P1 BRA `(.L_x_1665) ;  /* 0xfffffffc00f09947 */ /* 0x002fea000383ffff */
[----:B------:R-:W-:Y:S05]  /*aa50*/  BRA `(.L_x_1666) ;  /* 0xffffffec00287947 */ /* 0x000fea000383ffff */
.L_x_1646:
[----:B----4-:R4:W1:Y:S02]  /*aa60*/  SYNCS.PHASECHK.TRANS64.TRYWAIT P1, [R15+URZ+0x26840], R12 ;  /* 0x0268400c0f0075a7 */ /* 0x010864000802017f */
[----:B-1----:R-:W-:Y:S05]  /*aa70*/  @!P1 NANOSLEEP.SYNCS 0x989680 ;  /* 0x009896800000995d */ /* 0x002fea0003900000 */
[----:B------:R-:W1:Y:S02]  /*aa80*/  @!P1 SYNCS.PHASECHK.TRANS64 P1, [R15+URZ+0x26840], R12 ;  /* 0x0268400c0f0095a7 */ /* 0x000e64000802007f */
[----:B-1----:R-:W-:Y:S05]  /*aa90*/  @!P1 BRA `(.L_x_1646) ;  /* 0xfffffffc00f09947 */ /* 0x002fea000383ffff */
[----:B------:R-:W-:Y:S05]  /*aaa0*/  BRA `(.L_x_1667) ;  /* 0xfffffff000007947 */ /* 0x000fea000383ffff */
.L_x_1648:
[----:B-1----:R1:W2:Y:S02]  /*aab0*/  SYNCS.PHASECHK.TRANS64.TRYWAIT P1, [R15+URZ+0x26828], R12 ;  /* 0x0268280c0f0075a7 */ /* 0x0022a4000802017f */
[----:B--2---:R-:W-:Y:S05]  /*aac0*/  @!P1 NANOSLEEP.SYNCS 0x989680 ;  /* 0x009896800000995d */ /* 0x004fea0003900000 */
[----:B------:R-:W2:Y:S02]  /*aad0*/  @!P1 SYNCS.PHASECHK.TRANS64 P1, [R15+URZ+0x26828], R12 ;  /* 0x0268280c0f0095a7 */ /* 0x000ea4000802007f */
[----:B--2---:R-:W-:Y:S05]  /*aae0*/  @!P1 BRA `(.L_x_1648) ;  /* 0xfffffffc00f09947 */ /* 0x004fea000383ffff */
[----:B------:R-:W-:Y:S05]  /*aaf0*/  BRA `(.L_x_1668) ;  /* 0xfffffff000b07947 */ /* 0x000fea000383ffff */
.L_x_1650:
[----:B------:R1:W1:Y:S02]  /*ab00*/  SYNCS.PHASECHK.TRANS64.TRYWAIT P0, [R3+URZ+0x26840], R0 ;  /* 0x02684000030075a7 */ /* 0x000264000800017f */
[----:B-1----:R-:W-:Y:S05]  /*ab10*/  @!P0 NANOSLEEP.SYNCS 0x989680 ;  /* 0x009896800000895d */ /* 0x002fea0003900000 */
[----:B------:R-:W1:Y:S02]  /*ab20*/  @!P0 SYNCS.PHASECHK.TRANS64 P0, [R3+URZ+0x26840], R0 ;  /* 0x02684000030085a7 */ /* 0x000e64000800007f */
[----:B-1----:R-:W-:Y:S05]  /*ab30*/  @!P0 BRA `(.L_x_1650) ;  /* 0xfffffffc00f08947 */ /* 0x002fea000383ffff */
[----:B------:R-:W-:Y:S05]  /*ab40*/  BRA `(.L_x_1669) ;  /* 0xfffffff4007c7947 */ /* 0x000fea000383ffff */
.L_x_1652:
[----:B------:R-:W-:Y:S01]  /*ab50*/  BSSY B0, `(.L_x_1670) ;  /* 0x0000006000007945 */ /* 0x000fe20003800000 */
[----:B------:R-:W-:-:S07]  /*ab60*/  IMAD.MOV.U32 R15, RZ, RZ, -0x1 ;  /* 0xffffffffff0f7424 */ /* 0x000fce00078e00ff */
[----:B---3--:R-:W-:Y:S05]  /*ab70*/  WARPSYNC.COLLECTIVE R15, `(.L_x_1671) ;  /* 0x000000000f0c7348 */ /* 0x008fea0003c00000 */
[----:B------:R-:W-:Y:S02]  /*ab80*/  ELECT P6, UR62, PT ;  /* 0x00000000003e782f */ /* 0x000fe400038c0000 */
[----:B------:R-:W-:Y:S01]  /*ab90*/  MOV R14, UR62 ;  /* 0x0000003e000e7c02 */ /* 0x000fe20008000f00 */
[----:B---3--:R-:W-:Y:S10]  /*aba0*/  ENDCOLLECTIVE ;  /* 0x000000000000791b */ /* 0x008ff40003800000 */
.L_x_1671:
[----:B------:R-:W-:Y:S05]  /*abb0*/  BSYNC B0 ;  /* 0x0000000000007941 */ /* 0x000fea0003800000 */
.L_x_1670:
[----:B------:R-:W-:Y:S05]  /*abc0*/  BRA `(.L_x_1672) ;  /* 0xfffffff800487947 */ /* 0x000fea000383ffff */
.L_x_1654:
[----:B-1----:R1:W2:Y:S02]  /*abd0*/  SYNCS.PHASECHK.TRANS64.TRYWAIT P0, [R7+URZ], R4 ;  /* 0x00000004070075a7 */ /* 0x0022a4000800017f */
[----:B--2---:R-:W-:Y:S05]  /*abe0*/  @!P0 NANOSLEEP.SYNCS 0x989680 ;  /* 0x009896800000895d */ /* 0x004fea0003900000 */
[----:B------:R-:W2:Y:S02]  /*abf0*/  @!P0 SYNCS.PHASECHK.TRANS64 P0, [R7+URZ], R4 ;  /* 0x00000004070085a7 */ /* 0x000ea4000800007f */
[----:B--2---:R-:W-:Y:S05]  /*ac00*/  @!P0 BRA `(.L_x_1654) ;  /* 0xfffffffc00f08947 */ /* 0x004fea000383ffff */
[----:B------:R-:W-:Y:S05]  /*ac10*/  BRA `(.L_x_1673) ;  /* 0xfffffff800887947 */ /* 0x000fea000383ffff */
.L_x_1655:
[----:B--2---:R2:W4:Y:S02]  /*ac20*/  SYNCS.PHASECHK.TRANS64.TRYWAIT P0, [R3+URZ], R2 ;  /* 0x00000002030075a7 */ /* 0x004524000800017f */
[----:B----4-:R-:W-:Y:S05]  /*ac30*/  @!P0 NANOSLEEP.SYNCS 0x989680 ;  /* 0x009896800000895d */ /* 0x010fea0003900000 */
[----:B------:R-:W4:Y:S02]  /*ac40*/  @!P0 SYNCS.PHASECHK.TRANS64 P0, [R3+URZ], R2 ;  /* 0x00000002030085a7 */ /* 0x000f24000800007f */
[----:B----4-:R-:W-:Y:S05]  /*ac50*/  @!P0 BRA `(.L_x_1655) ;  /* 0xfffffffc00f08947 */ /* 0x010fea000383ffff */
[----:B------:R-:W-:Y:S05]  /*ac60*/  BRA `(.L_x_1674) ;  /* 0xfffffff8007c7947 */ /* 0x000fea000383ffff */
.L_x_1657:
[----:B--2---:R2:W4:Y:S02]  /*ac70*/  SYNCS.PHASECHK.TRANS64.TRYWAIT P0, [R5+URZ], R4 ;  /* 0x00000004050075a7 */ /* 0x004524000800017f */
[----:B----4-:R-:W-:Y:S05]  /*ac80*/  @!P0 NANOSLEEP.SYNCS 0x989680 ;  /* 0x009896800000895d */ /* 0x010fea0003900000 */
[----:B------:R-:W4:Y:S02]  /*ac90*/  @!P0 SYNCS.PHASECHK.TRANS64 P0, [R5+URZ], R4 ;  /* 0x00000004050085a7 */ /* 0x000f24000800007f */
[----:B----4-:R-:W-:Y:S05]  /*aca0*/  @!P0 BRA `(.L_x_1657) ;  /* 0xfffffffc00f08947 */ /* 0x010fea000383ffff */
[----:B------:R-:W-:Y:S05]  /*acb0*/  BRA `(.L_x_1675) ;  /* 0xfffffff800807947 */ /* 0x000fea000383ffff */
.L_x_1676:
        /* <DEDUP_REMOVED lines=12> */
.L_x_3307:


//--------------------- .text._ZN7cutlass13device_kernelIN5flash11enable_sm90INS1_16FlashAttnBwdSm90INS1_25CollectiveMainloopBwdSm90ILi2ELi2ELi2EN4cute5tupleIJNS5_1CILi1EEES8_S8_EEENS6_IJNS7_ILi64EEENS7_ILi128EEENS7_ILi96EEEEEENS_6half_tEfNS_4arch4Sm90ELb0ELb1ELb0ELb1ELb1ELb1ELb0ELb0ELi2ELi1ELi2ELi1ELb1EEENS1_21CollectiveEpilogueBwdISD_SE_SG_Li256ELb1ELb0ELi1EEENS1_19SingleTileSchedulerILb1ELb0ELb0ELi128EEEEEEEEEvNT_6ParamsE --------------------------
	.section	.text._ZN7cutlass13device_kernelIN5flash11enable_sm90INS1_16FlashAttnBwdSm90INS1_25CollectiveMainloopBwdSm90ILi2ELi2ELi2EN4cute5tupleIJNS5_1CILi1EEES8_S8_EEENS6_IJNS7_ILi64EEENS7_ILi128EEENS7_ILi96EEEEEENS_6half_tEfNS_4arch4Sm90ELb0ELb1ELb0ELb1ELb1ELb1ELb0ELb0ELi2ELi1ELi2ELi1ELb1EEENS1_21CollectiveEpilogueBwdISD_SE_SG_Li256ELb1ELb0ELi1EEENS1_19SingleTileSchedulerILb1ELb0ELb0ELi128EEEEEEEEEvNT_6ParamsE,"ax",@progbits
	.align	128
.text._ZN7cutlass13device_kernelIN5flash11enable_sm90INS1_16FlashAttnBwdSm90INS1_25CollectiveMainloopBwdSm90ILi2ELi2ELi2EN4cute5tupleIJNS5_1CILi1EEES8_S8_EEENS6_IJNS7_ILi64EEENS7_ILi128EEENS7_ILi96EEEEEENS_6half_tEfNS_4arch4Sm90ELb0ELb1ELb0ELb1ELb1ELb1ELb0ELb0ELi2ELi1ELi2ELi1ELb1EEENS1_21CollectiveEpilogueBwdISD_SE_SG_Li256ELb1ELb0ELi1EEENS1_19SingleTileSchedulerILb1ELb0ELb0ELi128EEEEEEEEEvNT_6ParamsE:
        .type           _ZN7cutlass13device_kernelIN5flash11enable_sm90INS1_16FlashAttnBwdSm90INS1_25CollectiveMainloopBwdSm90ILi2ELi2ELi2EN4cute5tupleIJNS5_1CILi1EEES8_S8_EEENS6_IJNS7_ILi64EEENS7_ILi128EEENS7_ILi96EEEEEENS_6half_tEfNS_4arch4Sm90ELb0ELb1ELb0ELb1ELb1ELb1ELb0ELb0ELi2ELi1ELi2ELi1ELb1EEENS1_21CollectiveEpilogueBwdISD_SE_SG_Li256ELb1ELb0ELi1EEENS1_19SingleTileSchedulerILb1ELb0ELb0ELi128EEEEEEEEEvNT_6ParamsE,@function
        .size           _ZN7cutlass13device_kernelIN5flash11enable_sm90INS1_16FlashAttnBwdSm90INS1_25CollectiveMainloopBwdSm90ILi2ELi2ELi2EN4cute5tupleIJNS5_1CILi1EEES8_S8_EEENS6_IJNS7_ILi64EEENS7_ILi128EEENS7_ILi96EEEEEENS_6half_tEfNS_4arch4Sm90ELb0ELb1ELb0ELb1ELb1ELb1ELb0ELb0ELi2ELi1ELi2ELi1ELb1EEENS1_21CollectiveEpilogueBwdISD_SE_SG_Li256ELb1ELb0ELi1EEENS1_19SingleTileSchedulerILb1ELb0ELb0ELi128EEEEEEEEEvNT_6ParamsE,(.L_x_3308 - _ZN7cutlass13device_kernelIN5flash11enable_sm90INS1_16FlashAttnBwdSm90INS1_25CollectiveMainloopBwdSm90ILi2ELi2ELi2EN4cute5tupleIJNS5_1CILi1EEES8_S8_EEENS6_IJNS7_ILi64EEENS7_ILi128EEENS7_ILi96EEEEEENS_6half_tEfNS_4arch4Sm90ELb0ELb1ELb0ELb1ELb1ELb1ELb0ELb0ELi2ELi1ELi2ELi1ELb1EEENS1_21CollectiveEpilogueBwdISD_SE_SG_Li256ELb1ELb0ELi1EEENS1_19SingleTileSchedulerILb1ELb0ELb0ELi128EEEEEEEEEvNT_6ParamsE)
        .other          _ZN7cutlass13device_kernelIN5flash11enable_sm90INS1_16FlashAttnBwdSm90INS1_25CollectiveMainloopBwdSm90ILi2ELi2ELi2EN4cute5tupleIJNS5_1CILi1EEES8_S8_EEENS6_IJNS7_ILi64EEENS7_ILi128EEENS7_ILi96EEEEEENS_6half_tEfNS_4arch4Sm90ELb0ELb1ELb0ELb1ELb1ELb1ELb0ELb0ELi2ELi1ELi2ELi1ELb1EEENS1_21CollectiveEpilogueBwdISD_SE_SG_Li256ELb1ELb0ELi1EEENS1_19SingleTileSchedulerILb1ELb0ELb0ELi128EEEEEEEEEvNT_6ParamsE,@"STO_CUDA_ENTRY STV_DEFAULT"
_ZN7cutlass13device_kernelIN5flash11enable_sm90INS1_16FlashAttnBwdSm90INS1_25CollectiveMainloopBwdSm90ILi2ELi2ELi2EN4cute5tupleIJNS5_1CILi1EEES8_S8_EEENS6_IJNS7_ILi64EEENS7_ILi128EEENS7_ILi96EEEEEENS_6half_tEfNS_4arch4Sm90ELb0ELb1ELb0ELb1ELb1ELb1ELb0ELb0ELi2ELi1ELi2ELi1ELb1EEENS1_21CollectiveEpilogueBwdISD_SE_SG_Li256ELb1ELb0ELi1EEENS1_19SingleTileSchedulerILb1ELb0ELb0ELi128EEEEEEEEEvNT_6ParamsE:
        /* <DEDUP_REMOVED lines=24> */
.L_x_1678:
[----:B------:R-:W-:Y:S05]  /*0180*/  BSYNC B0 ;  /* 0x0000000000007941 */ /* 0x000fea0003800000 */
.L_x_1677:
        /* <DEDUP_REMOVED lines=37> */
.L_x_1679:
        /* <DEDUP_REMOVED lines=22> */
.L_x_1680:
[----:B------:R-:W-:Y:S01]  /*0540*/  PLOP3.LUT P0, PT, PT, PT, UP0, 0x80, 0x0 ;  /* 0x000000000000781c */ /* 0x000fe20003f0f008 */
[----:B------:R-:W-:Y:S01]  /*0550*/  NOP ;  /* 0x0000000000007918 */ /* 0x000fe20000000000 */
[----:B------:R-:W-:Y:S01]  /*0560*/  ULDC.64 UR46, c[0x0][0x208] ;  /* 0x00008200002e7ab9 */ /* 0x000fe20000000a00 */
[----:B------:R-:W-:Y:S01]  /*0570*/  BSSY B6, `(.L_x_1681) ;  /* 0x0000b0e000067945 */ /* 0x000fe20003800000 */
[----:B-12-4-:R-:W-:Y:S09]  /*0580*/  BAR.SYNC.DEFER_BLOCKING 0x0 ;  /* 0x0000000000007b1d */ /* 0x016ff20000010000 */
[----:B------:R-:W-:Y:S05]  /*0590*/  @!P0 BRA `(.L_x_1682) ;  /* 0x0000006000488947 */ /* 0x000fea0003800000 */
.L_x_1683:
        /* <DEDUP_REMOVED lines=22> */
.L_x_1684:
        /* <DEDUP_REMOVED lines=14> */
.L_x_1686:
[----:B------:R-:W-:-:S05]  /*07e0*/  ULDC UR4, c[0x0][0x8bc] ;  /* 0x00022f0000047ab9 */ /* 0x000fca0000000800 */
.L_x_1685:
        /* <DEDUP_REMOVED lines=19> */
.L_x_1688:
        /* <DEDUP_REMOVED lines=14> */
.L_x_1689:
        /* <DEDUP_REMOVED lines=11> */
.L_x_1690:
        /* <DEDUP_REMOVED lines=13> */
.L_x_1691:
        /* <DEDUP_REMOVED lines=66> */
.L_x_1692:
        /* <DEDUP_REMOVED lines=28> */
.L_x_1695:
        /* <DEDUP_REMOVED lines=15> */
.L_x_1694:
        /* <DEDUP_REMOVED lines=22> */
.L_x_1697:
        /* <DEDUP_REMOVED lines=15> */
.L_x_1696:
[----:B------:R-:W-:Y:S01]  /*14a0*/  SHF.R.S32.HI R25, RZ, 0x1f, R22 ;  /* 0x0000001fff197819 */ /* 0x000fe20000011416 */
[----:B------:R-:W-:-:S03]  /*14b0*/  UMOV UR4, 0xffffffff ;  /* 0xffffffff00047882 */ /* 0x000fc60000000000 */
[----:B------:R-:W-:-:S04]  /*14c0*/  LEA.HI R0, R25, R22, RZ, 0x7 ;  /* 0x0000001619007211 */ /* 0x000fc800078f38ff */
[----:B------:R-:W-:Y:S01]  /*14d0*/  SHF.R.S32.HI R16, RZ, 0x7, R0 ;  /* 0x00000007ff107819 */ /* 0x000fe20000011400 */
[----:B------:R-:W-:Y:S06]  /*14e0*/  BRA.DIV UR4, `(.L_x_1698) ;  /* 0x000000a204607947 */ /* 0x000fec000b800000 */
[----:B------:R1:W2:Y:S02]  /*14f0*/  SHFL.IDX PT, R14, R16, RZ, 0x1f ;  /* 0x00001fff100e7589 */ /* 0x0002a400000e0000 */
.L_x_1821:
        /* <DEDUP_REMOVED lines=15> */
.L_x_1699:
        /* <DEDUP_REMOVED lines=19> */
.L_x_1701:
        /* <DEDUP_REMOVED lines=122> */
.L_x_1712:
[----:B------:R-:W-:-:S06]  /*1ec0*/  UISETP.NE.AND UP0, UPT, UR9, 0x3, UPT ;  /* 0x000000030900788c */ /* 0x000fcc000bf05270 */
[----:B------:R-:W-:-:S13]  /*1ed0*/  PLOP3.LUT P6, PT, PT, PT, UP0, 0x80, 0x0 ;  /* 0x000000000000781c */ /* 0x000fda0003fcf008 */
[----:B-1----:R-:W-:Y:S05]  /*1ee0*/  @!P6 BRA `(.L_x_1702) ;  /* 0x000000000004e947 */ /* 0x002fea0003800000 */
[----:B------:R-:W-:Y:S01]  /*1ef0*/  BPT.TRAP 0x1 ;  /* 0x000000040000795c */ /* 0x000fe20000300000 */
.L_x_1702:
[----:B------:R-:W-:Y:S01]  /*1f00*/  R2UR UR7, R18 ;  /* 0x00000000120772ca */ /* 0x000fe200000e0000 */
[----:B------:R-:W-:-:S05]  /*1f10*/  IMAD.U32 R16, RZ, RZ, UR4 ;  /* 0x00000004ff107e24 */ /* 0x000fca000f8e00ff */
[----:B------:R-:W-:-:S07]  /*1f20*/  SHF.L.U32 R16, R16, 0x1f, RZ ;  /* 0x0000001f10107819 */ /* 0x000fce00000006ff */
[----:B------:R-:W-:-:S09]  /*1f30*/  ULEA UR7, UR5, UR7, 0x3 ;  /* 0x0000000705077291 */ /* 0x000fd2000f8e183f */
[----:B------:R1:W2:Y:S01]  /*1f40*/  SYNCS.PHASECHK.TRANS64.TRYWAIT P0, [UR7+0x26810], R16 ;  /* 0x02681010ff0075a7 */ /* 0x0002a20008000147 */
[----:B------:R-:W-:Y:S05]  /*1f50*/  @!P6 BRA `(.L_x_1703) ;  /* 0x000000000004e947 */ /* 0x000fea0003800000 */
[----:B------:R-:W-:Y:S01]  /*1f60*/  BPT.TRAP 0x1 ;  /* 0x000000040000795c */ /* 0x000fe20000300000 */
.L_x_1703:
[----:B--2---:R-:W-:Y:S05]  /*1f70*/  @P0 BRA `(.L_x_1704) ;  /* 0x0000000000080947 */ /* 0x004fea0003800000 */
[----:B------:R-:W2:Y:S02]  /*1f80*/  SYNCS.PHASECHK.TRANS64.TRYWAIT P0, [UR7+0x26810], R16 ;  /* 0x02681010ff0075a7 */ /* 0x000ea40008000147 */
[----:B--2---:R-:W-:Y:S05]  /*1f90*/  @!P0 BRA `(.L_x_1705) ;  /* 0x0000009400e88947 */ /* 0x004fea0003800000 */
.L_x_1704:
        /* <DEDUP_REMOVED lines=66> */
.L_x_1706:
[----:B------:R1:W1:Y:S01]  /*23c0*/  SYNCS.PHASECHK.TRANS64.TRYWAIT P0, [UR7+0x26830], R16 ;  /* 0x02683010ff0075a7 */ /* 0x0002620008000147 */
[----:B------:R-:W-:Y:S05]  /*23d0*/  @!P6 BRA `(.L_x_1707) ;  /* 0x000000000004e947 */ /* 0x000fea0003800000 */
[----:B------:R-:W-:Y:S01]  /*23e0*/  BPT.TRAP 0x1 ;  /* 0x000000040000795c */ /* 0x000fe20000300000 */
.L_x_1707:
[----:B-1----:R-:W-:Y:S05]  /*23f0*/  @P0 BRA `(.L_x_1708) ;  /* 0x0000000000080947 */ /* 0x002fea0003800000 */
[----:B------:R-:W1:Y:S02]  /*2400*/  SYNCS.PHASECHK.TRANS64.TRYWAIT P0, [UR7+0x26830], R16 ;  /* 0x02683010ff0075a7 */ /* 0x000e640008000147 */
[----:B-1----:R-:W-:Y:S05]  /*2410*/  @!P0 BRA `(.L_x_1709) ;  /* 0x0000009000e08947 */ /* 0x002fea0003800000 */
.L_x_1708:
        /* <DEDUP_REMOVED lines=517> */
.L_x_1710:
        /* <DEDUP_REMOVED lines=44> */
.L_x_1711:
        /* <DEDUP_REMOVED lines=62> */
.L_x_1693:
        /* <DEDUP_REMOVED lines=150> */
.L_x_1714:
        /* <DEDUP_REMOVED lines=60> */
.L_x_1716:
[----:B------:R-:W-:Y:S05]  /*5830*/  BSYNC B0 ;  /* 0x0000000000007941 */ /* 0x000fea0003800000 */
.L_x_1715:
        /* <DEDUP_REMOVED lines=22> */
.L_x_1718:
[----:B------:R-:W-:Y:S05]  /*59a0*/  BSYNC B0 ;  /* 0x0000000000007941 */ /* 0x000fea0003800000 */
.L_x_1717:
        /* <DEDUP_REMOVED lines=26> */
.L_x_1720:
[----:B------:R-:W-:Y:S05]  /*5b50*/  BSYNC B0 ;  /* 0x0000000000007941 */ /* 0x000fea0003800000 */
.L_x_1719:
        /* <DEDUP_REMOVED lines=23> */
.L_x_1713:
        /* <DEDUP_REMOVED lines=41> */
.L_x_1721:
        /* <DEDUP_REMOVED lines=47> */
.L_x_1723:
[----:B------:R-:W-:Y:S05]  /*6250*/  BSYNC B0 ;  /* 0x0000000000007941 */ /* 0x000fea0003800000 */
.L_x_1722:
        /* <DEDUP_REMOVED lines=21> */
.L_x_1725:
[----:B------:R-:W-:Y:S05]  /*63b0*/  BSYNC B0 ;  /* 0x0000000000007941 */ /* 0x000fea0003800000 */
.L_x_1724:
        /* <DEDUP_REMOVED lines=25> */
.L_x_1727:
[----:B------:R-:W-:Y:S05]  /*6550*/  BSYNC B0 ;  /* 0x0000000000007941 */ /* 0x000fea0003800000 */
.L_x_1726:
        /* <DEDUP_REMOVED lines=22> */
.L_x_1682:
        /* <DEDUP_REMOVED lines=21> */
.L_x_1729:
        /* <DEDUP_REMOVED lines=13> */
.L_x_1731:
[----:B------:R-:W-:-:S05]  /*68e0*/  ULDC UR4, c[0x0][0x8bc] ;  /* 0x00022f0000047ab9 */ /* 0x000fca0000000800 */
.L_x_1730:
        /* <DEDUP_REMOVED lines=26> */
[----:B------:R-:W-:Y:S01]  /*6a90*/  ULDC UR10, c[0x0][0x280] ;  /* 0x0000a000000a7ab9 */ /* 0x000fe20000000800 */
[----:B-1----:R-:W-:-:S11]  /*6aa0*/  USHF.R.S32.HI UR15, URZ, 0x1f, UR7 ;  /* 0x0000001f3f0f7899 */ /* 0x002fd60008011407 */
[----:B--2---:R-:W-:Y:S02]  /*6ab0*/  @P0 R2UR UR4, R0 ;  /* 0x00000000000402ca */ /* 0x004fe400000e0000 */
[----:B------:R-:W-:-:S04]  /*6ac0*/  ISETP.NE.U32.AND P0, PT, RZ, UR8, PT ;  /* 0x00000008ff007c0c */ /* 0x000fc8000bf05070 */
        /* <DEDUP_REMOVED lines=14> */
.L_x_1732:
        /* <DEDUP_REMOVED lines=13> */
.L_x_1733:
        /* <DEDUP_REMOVED lines=12> */
.L_x_1734:
[----:B------:R-:W-:Y:S01]  /*6d40*/  UIADD3 UR8, -UR12, UR10, UR6 ;  /* 0x0000000a0c087290 */ /* 0x000fe2000fffe106 */
[----:B------:R-:W-:Y:S01]  /*6d50*/  ISETP.LE.AND P0, PT, RZ, UR22, PT ;  /* 0x00000016ff007c0c */ /* 0x000fe2000bf03270 */
[----:B------:R-:W-:Y:S01]  /*6d60*/  ULDC UR9, c[0x0][0x74c] ;  /* 0x0001d30000097ab9 */ /* 0x000fe20000000800 */
[----:B------:R-:W-:Y:S01]  /*6d70*/  ULDC UR20, c[0x0][0x288] ;  /* 0x0000a20000147ab9 */ /* 0x000fe20000000800 */
[----:B------:R-:W-:Y:S02]  /*6d80*/  UIADD3 UR9, UR8, -UR9, URZ ;  /* 0x8000000908097290 */ /* 0x000fe4000fffe03f */
[----:B------:R-:W-:Y:S02]  /*6d90*/  UIADD3 UR8, UR10, 0x3f, URZ ;  /* 0x0000003f0a087890 */ /* 0x000fe4000fffe03f */
[----:B------:R-:W-:Y:S02]  /*6da0*/  USHF.R.S32.HI UR11, URZ, 0x1f, UR9 ;  /* 0x0000001f3f0b7899 */ /* 0x000fe40008011409 */
[----:B------:R-:W-:-:S02]  /*6db0*/  USHF.R.S32.HI UR14, URZ, 0x1f, UR13 ;  /* 0x0000001f3f0e7899 */ /* 0x000fc4000801140d */
[----:B------:R-:W-:Y:S02]  /*6dc0*/  ULEA.HI UR11, UR11, UR9, URZ, 0x6 ;  /* 0x000000090b0b7291 */ /* 0x000fe4000f8f303f */
[----:B------:R-:W-:Y:S02]  /*6dd0*/  USHF.R.S32.HI UR9, URZ, 0x1f, UR8 ;  /* 0x0000001f3f097899 */ /* 0x000fe40008011408 */
[----:B------:R-:W-:Y:S02]  /*6de0*/  USHF.R.S32.HI UR11, URZ, 0x6, UR11 ;  /* 0x000000063f0b7899 */ /* 0x000fe4000801140b */
[----:B------:R-:W-:Y:S02]  /*6df0*/  ULEA.HI UR8, UR9, UR8, URZ, 0x6 ;  /* 0x0000000809087291 */ /* 0x000fe4000f8f303f */
[----:B------:R-:W-:Y:S02]  /*6e00*/  UISETP.LT.AND UP1, UPT, URZ, UR11, UPT ;  /* 0x0000000b3f00728c */ /* 0x000fe4000bf21270 */
[----:B------:R-:W-:-:S02]  /*6e10*/  USHF.R.S32.HI UR8, URZ, 0x6, UR8 ;  /* 0x000000063f087899 */ /* 0x000fc40008011408 */
[----:B------:R-:W-:Y:S02]  /*6e20*/  USEL UR16, UR13, URZ, !UP0 ;  /* 0x0000003f0d107287 */ /* 0x000fe4000c000000 */
[----:B------:R-:W-:Y:S02]  /*6e30*/  USEL UR9, URZ, UR11, !UP1 ;  /* 0x0000000b3f097287 */ /* 0x000fe4000c800000 */
[----:B------:R-:W-:Y:S01]  /*6e40*/  UIMAD UR13, UR13, UR20, URZ ;  /* 0x000000140d0d72a4 */ /* 0x000fe2000f8e023f */
[----:B------:R-:W-:Y:S01]  /*6e50*/  UMOV UR11, UR8 ;  /* 0x00000008000b7c82 */ /* 0x000fe20008000000 */
[----:B------:R-:W-:Y:S10]  /*6e60*/  @!P0 BRA `(.L_x_1735) ;  /* 0x0000000000208947 */ /* 0x000ff40003800000 */
[----:B------:R-:W-:-:S03]  /*6e70*/  UIADD3 UR6, UR6, 0xbf, UR10 ;  /* 0x000000bf06067890 */ /* 0x000fc6000fffe00a */
[----:B------:R-:W-:Y:S02]  /*6e80*/  ULDC UR10, c[0x0][0x748] ;  /* 0x0001d200000a7ab9 */ /* 0x000fe40000000800 */
[----:B------:R-:W-:-:S04]  /*6e90*/  UIADD3 UR6, UR6, UR10, -UR12 ;  /* 0x0000000a06067290 */ /* 0x000fc8000fffe80c */
[----:B------:R-:W-:-:S04]  /*6ea0*/  USHF.R.S32.HI UR10, URZ, 0x1f, UR6 ;  /* 0x0000001f3f0a7899 */ /* 0x000fc80008011406 */
[----:B------:R-:W-:-:S04]  /*6eb0*/  ULEA.HI UR10, UR10, UR6, URZ, 0x6 ;  /* 0x000000060a0a7291 */ /* 0x000fc8000f8f303f */
[----:B------:R-:W-:-:S04]  /*6ec0*/  USHF.R.S32.HI UR10, URZ, 0x6, UR10 ;  /* 0x000000063f0a7899 */ /* 0x000fc8000801140a */
[----:B------:R-:W-:-:S04]  /*6ed0*/  UISETP.LT.AND UP1, UPT, UR8, UR10, UPT ;  /* 0x0000000a0800728c */ /* 0x000fc8000bf21270 */
[----:B------:R-:W-:-:S12]  /*6ee0*/  USEL UR11, UR8, UR10, UP1 ;  /* 0x0000000a080b7287 */ /* 0x000fd80008800000 */
.L_x_1735:
[----:B------:R-:W-:Y:S02]  /*6ef0*/  UISETP.GT.AND UP1, UPT, UR11, UR9, UPT ;  /* 0x000000090b00728c */ /* 0x000fe4000bf24270 */
[----:B------:R-:W-:Y:S02]  /*6f00*/  USEL UR21, UR14, URZ, !UP0 ;  /* 0x0000003f0e157287 */ /* 0x000fe4000c000000 */
[----:B------:R-:W-:Y:S02]  /*6f10*/  UIADD3 UR23, UP0, UR13, UR7, URZ ;  /* 0x000000070d177290 */ /* 0x000fe4000ff1e03f */
[----:B------:R-:W-:Y:S02]  /*6f20*/  PLOP3.LUT P1, PT, PT, PT, UP1, 0x80, 0x0 ;  /* 0x000000000000781c */ /* 0x000fe40003f2f018 */
[----:B------:R-:W-:Y:S01]  /*6f30*/  ELECT P0, URZ, PT ;  /* 0x00000000003f782f */ /* 0x000fe20003800000 */
[----:B------:R-:W-:-:S10]  /*6f40*/  ULEA.HI.X.SX32 UR10, UR13, UR15, 0x1, UP0 ;  /* 0x0000000f0d0a7291 */ /* 0x000fd400080f0e3f */
[----:B------:R-:W-:Y:S05]  /*6f50*/  @!P1 BRA `(.L_x_1736) ;  /* 0x0000001000909947 */ /* 0x000fea0003800000 */
[----:B------:R-:W-:Y:S01]  /*6f60*/  ULDC.64 UR18, c[0x0][0x2d8] ;  /* 0x0000b60000127ab9 */ /* 0x000fe20000000a00 */
[----:B------:R-:W1:Y:S01]  /*6f70*/  S2R R0, SR_TID.X ;  /* 0x0000000000007919 */ /* 0x000e620000002100 */
[----:B------:R-:W-:Y:S02]  /*6f80*/  UIMAD UR6, UR15, UR18, URZ ;  /* 0x000000120f0672a4 */ /* 0x000fe4000f8e023f */
[----:B------:R-:W-:Y:S02]  /*6f90*/  UIMAD.WIDE.U32 UR12, UR7, UR18, URZ ;  /* 0x00000012070c72a5 */ /* 0x000fe4000f8e003f */
[----:B------:R-:W-:Y:S02]  /*6fa0*/  UIMAD UR19, UR7, UR19, UR6 ;  /* 0x00000013071372a4 */ /* 0x000fe4000f8e0206 */
[----:B------:R-:W-:Y:S02]  /*6fb0*/  UIADD3 UR7, -UR9, UR11, URZ ;  /* 0x0000000b09077290 */ /* 0x000fe4000fffe13f */
[----:B------:R-:W-:-:S02]  /*6fc0*/  UIADD3 UR6, UP0, UR4, UR12, URZ ;  /* 0x0000000c04067290 */ /* 0x000fc4000ff1e03f */
[----:B------:R-:W-:Y:S02]  /*6fd0*/  UIADD3 UR19, UR13, UR19, URZ ;  /* 0x000000130d137290 */ /* 0x000fe4000fffe03f */
[----:B------:R-:W-:Y:S02]  /*6fe0*/  ULOP3.LUT UR17, UR7, 0x1, URZ, 0xc0, !UPT ;  /* 0x0000000107117892 */ /* 0x000fe4000f8ec03f */
[----:B------:R-:W-:Y:S02]  /*6ff0*/  UIADD3.X UR7, UR5, UR19, URZ, UP0, !UPT ;  /* 0x0000001305077290 */ /* 0x000fe400087fe43f */
[----:B------:R-:W-:Y:S01]  /*7000*/  UISETP.NE.U32.AND UP0, UPT, UR17, 0x1, UPT ;  /* 0x000000011100788c */ /* 0x000fe2000bf05070 */
[----:B------:R-:W-:Y:S02]  /*7010*/  ULDC.64 UR14, c[0x0][0x2e0] ;  /* 0x0000b800000e7ab9 */ /* 0x000fe40000000a00 */
[----:B------:R-:W-:-:S03]  /*7020*/  UIMAD UR18, UR21, UR14, URZ ;  /* 0x0000000e151272a4 */ /* 0x000fc6000f8e023f */
[----:B------:R-:W-:Y:S01]  /*7030*/  PLOP3.LUT P1, PT, PT, PT, UP0, 0x80, 0x0 ;  /* 0x000000000000781c */ /* 0x000fe20003f2f008 */
[----:B------:R-:W-:Y:S02]  /*7040*/  UIMAD.WIDE.U32 UR6, UR16, UR14, UR6 ;  /* 0x0000000e100672a5 */ /* 0x000fe4000f8e0006 */
[----:B------:R-:W-:Y:S01]  /*7050*/  UIMAD UR18, UR16, UR15, UR18 ;  /* 0x0000000f101272a4 */ /* 0x000fe2000f8e0212 */
[----:B------:R-:W-:Y:S02]  /*7060*/  ULDC UR21, c[0x0][0x760] ;  /* 0x0001d80000157ab9 */ /* 0x000fe40000000800 */
[----:B------:R-:W-:Y:S02]  /*7070*/  UIMAD UR15, UR20, UR21, URZ ;  /* 0x00000015140f72a4 */ /* 0x000fe4000f8e023f */
[----:B------:R-:W-:Y:S01]  /*7080*/  UIADD3 UR24, UR7, UR18, URZ ;  /* 0x0000001207187290 */ /* 0x000fe2000fffe03f */
[----:B-1----:R-:W-:-:S04]  /*7090*/  LOP3.LUT R9, R0, 0x1f, RZ, 0xc0, !PT ;  /* 0x0000001f00097812 */ /* 0x002fc800078ec0ff */
[----:B------:R-:W-:Y:S07]  /*70a0*/  @P1 BRA `(.L_x_1737) ;  /* 0x00000004006c1947 */ /* 0x000fee0003800000 */
        /* <DEDUP_REMOVED lines=11> */
.L_x_1740:
[----:B------:R-:W2:Y:S04]  /*7160*/  LDG.E.STRONG.GPU R0, desc[UR46][R2.64] ;  /* 0x0000002e02007981 */ /* 0x000ea8000c1ef900 */
[----:B--2---:R-:W-:Y:S01]  /*7170*/  CCTL.IVALL ;  /* 0x00000000ff00798f */ /* 0x004fe20002000000 */
[----:B------:R-:W-:Y:S05]  /*7180*/  YIELD ;  /* 0x0000000000007946 */ /* 0x000fea0003800000 */
[----:B------:R-:W-:-:S13]  /*7190*/  ISETP.NE.AND P1, PT, R0, UR22, PT ;  /* 0x0000001600007c0c */ /* 0x000fda000bf25270 */
[----:B------:R-:W-:Y:S05]  /*71a0*/  @P1 BRA `(.L_x_1740) ;  /* 0xfffffffc00ec1947 */ /* 0x000fea000383ffff */
.L_x_1739:
[----:B------:R-:W-:Y:S05]  /*71b0*/  BSYNC B0 ;  /* 0x0000000000007941 */ /* 0x000fea0003800000 */
.L_x_1738:
[----:B------:R-:W-:-:S03]  /*71c0*/  UMOV UR17, 0xffffffff ;  /* 0xffffffff00117882 */ /* 0x000fc60000000000 */
[----:B------:R-:W-:Y:S05]  /*71d0*/  BRA.DIV UR17, `(.L_x_1741) ;  /* 0x0000004611887947 */ /* 0x000fea000b800000 */
[----:B------:R-:W-:Y:S01]  /*71e0*/  NOP ;  /* 0x0000000000007918 */ /* 0x000fe20000000000 */
.L_x_1824:
        /* <DEDUP_REMOVED lines=22> */
.L_x_1743:
[----:B------:R-:W-:Y:S05]  /*7350*/  BSYNC B0 ;  /* 0x0000000000007941 */ /* 0x000fea0003800000 */
.L_x_1742:
        /* <DEDUP_REMOVED lines=20> */
.L_x_1745:
[----:B------:R-:W-:Y:S05]  /*74a0*/  BSYNC B0 ;  /* 0x0000000000007941 */ /* 0x000fea0003800000 */
.L_x_1744:
[----:B------:R-:W-:Y:S06]  /*74b0*/  BAR.ARV 0xa, 0xa0 ;  /* 0x0282800000007b1d */ /* 0x000fec0000002000 */
[----:B------:R-:W-:Y:S04]  /*74c0*/  BSSY B0, `(.L_x_1746) ;  /* 0x0000003000007945 */ /* 0x000fe80003800000 */
[----:B------:R-:W-:Y:S05]  /*74d0*/  @!P0 BRA `(.L_x_1747) ;  /* 0x0000000000048947 */ /* 0x000fea0003800000 */
[----:B------:R-:W-:-:S04]  /*74e0*/  DEPBAR.LE SB0, 0x0 ;  /* 0x000080000000791a */ /* 0x000fc80000000000 */
.L_x_1747:
[----:B------:R-:W-:Y:S05]  /*74f0*/  BSYNC B0 ;  /* 0x0000000000007941 */ /* 0x000fea0003800000 */
.L_x_1746:
        /* <DEDUP_REMOVED lines=19> */
.L_x_1749:
[----:B------:R-:W-:Y:S05]  /*7630*/  BSYNC B0 ;  /* 0x0000000000007941 */ /* 0x000fea0003800000 */
.L_x_1748:
[----:B------:R-:W-:Y:S01]  /*7640*/  UIADD3 UR17, UR9, 0x1, URZ ;  /* 0x0000000109117890 */ /* 0x000fe2000fffe03f */
[----:B------:R-:W-:Y:S11]  /*7650*/  BRA `(.L_x_1750) ;  /* 0x0000000000047947 */ /* 0x000ff60003800000 */
.L_x_1737:
[----:B------:R-:W-:-:S05]  /*7660*/  UMOV UR17, UR9 ;  /* 0x0000000900117c82 */ /* 0x000fca0008000000 */
.L_x_1750:
[----:B------:R-:W-:-:S04]  /*7670*/  UIADD3 UR9, UR9, 0x1, URZ ;  /* 0x0000000109097890 */ /* 0x000fc8000fffe03f */
[----:B------:R-:W-:-:S03]  /*7680*/  UISETP.NE.AND UP0, UPT, UR11, UR9, UPT ;  /* 0x000000090b00728c */ /* 0x000fc6000bf05270 */
[----:B------:R-:W-:-:S03]  /*7690*/  UMOV UR9, UR17 ;  /* 0x0000001100097c82 */ /* 0x000fc60008000000 */
[----:B------:R-:W-:-:S13]  /*76a0*/  PLOP3.LUT P1, PT, PT, PT, UP0, 0x80, 0x0 ;  /* 0x000000000000781c */ /* 0x000fda0003f2f008 */
[----:B------:R-:W-:Y:S05]  /*76b0*/  @!P1 BRA `(.L_x_1736) ;  /* 0x0000000800b89947 */ /* 0x000fea0003800000 */
[----:B------:R-:W-:Y:S01]  /*76c0*/  UMOV UR13, UR19 ;  /* 0x00000013000d7c82 */ /* 0x000fe20008000000 */
[----:B------:R-:W-:Y:S01]  /*76d0*/  ULDC.64 UR20, c[0x0][0x2c0] ;  /* 0x0000b00000147ab9 */ /* 0x000fe20000000a00 */
[----:B------:R-:W-:Y:S01]  /*76e0*/  UIMAD.WIDE.U32 UR12, UR16, UR14, UR12 ;  /* 0x0000000e100c72a5 */ /* 0x000fe2000f8e000c */
[----:B------:R-:W-:-:S03]  /*76f0*/  UMOV UR9, UR17 ;  /* 0x0000001100097c82 */ /* 0x000fc60008000000 */
[----:B------:R-:W-:-:S04]  /*7700*/  UIADD3 UR4, UP0, UR4, UR12, URZ ;  /* 0x0000000c04047290 */ /* 0x000fc8000ff1e03f */
[----:B------:R-:W-:Y:S02]  /*7710*/  UIADD3.X UR5, UR5, UR18, UR13, UP0, !UPT ;  /* 0x0000001205057290 */ /* 0x000fe400087fe40d */
[----:B------:R-:W-:-:S04]  /*7720*/  ULEA UR14, UP0, UR4, UR20, 0x2 ;  /* 0x00000014040e7291 */ /* 0x000fc8000f80103f */
[----:B------:R-:W-:Y:S02]  /*7730*/  ULEA.HI.X UR5, UR4, UR21, UR5, 0x2, UP0 ;  /* 0x0000001504057291 */ /* 0x000fe400080f1405 */
[----:B------:R-:W-:Y:S01]  /*7740*/  UIADD3 UR14, UP0, UR14, 0x3000, URZ ;  /* 0x000030000e0e7890 */ /* 0x000fe2000ff1e03f */
[----:B------:R-:W-:-:S03]  /*7750*/  UMOV UR4, URZ ;  /* 0x0000003f00047c82 */ /* 0x000fc60008000000 */
[----:B------:R-:W-:-:S12]  /*7760*/  UIADD3.X UR5, URZ, UR5, URZ, UP0, !UPT ;  /* 0x000000053f057290 */ /* 0x000fd800087fe43f */
.L_x_1775:
        /* <DEDUP_REMOVED lines=11> */
.L_x_1753:
[----:B------:R-:W2:Y:S04]  /*7820*/  LDG.E.STRONG.GPU R0, desc[UR46][R2.64] ;  /* 0x0000002e02007981 */ /* 0x000ea8000c1ef900 */
[----:B--2---:R-:W-:Y:S01]  /*7830*/  CCTL.IVALL ;  /* 0x00000000ff00798f */ /* 0x004fe20002000000 */
[----:B------:R-:W-:Y:S05]  /*7840*/  YIELD ;  /* 0x0000000000007946 */ /* 0x000fea0003800000 */
[----:B------:R-:W-:-:S13]  /*7850*/  ISETP.NE.AND P1, PT, R0, UR22, PT ;  /* 0x0000001600007c0c */ /* 0x000fda000bf25270 */
[----:B------:R-:W-:Y:S05]  /*7860*/  @P1 BRA `(.L_x_1753) ;  /* 0xfffffffc00ec1947 */ /* 0x000fea000383ffff */
.L_x_1752:
[----:B------:R-:W-:Y:S05]  /*7870*/  BSYNC B0 ;  /* 0x0000000000007941 */ /* 0x000fea0003800000 */
.L_x_1751:
[----:B------:R-:W-:-:S03]  /*7880*/  UMOV UR16, 0xffffffff ;  /* 0xffffffff00107882 */ /* 0x000fc60000000000 */
[----:B------:R-:W-:Y:S05]  /*7890*/  BRA.DIV UR16, `(.L_x_1754) ;  /* 0x0000003e10f47947 */ /* 0x000fea000b800000 */
[----:B------:R-:W-:Y:S01]  /*78a0*/  NOP ;  /* 0x0000000000007918 */ /* 0x000fe20000000000 */
.L_x_1827:
        /* <DEDUP_REMOVED lines=9> */
[----:B------:R-:W-:-:S03]  /*7940*/  UMOV UR27, 0x14f00000 ;  /* 0x14f00000001b7882 */ /* 0x000fc60000000000 */
[----:B------:R-:W-:Y:S02]  /*7950*/  ULEA.HI.X.SX32 UR16, UR16, UR24, 0x1, UP0 ;  /* 0x0000001810107291 */ /* 0x000fe400080f0e3f */
[----:B------:R-:W-:-:S04]  /*7960*/  ULEA UR18, UP0, UR26, UR18, 0x2 ;  /* 0x000000121a127291 */ /* 0x000fc8000f80103f */
[----:B------:R-:W-:-:S03]  /*7970*/  ULEA.HI.X UR19, UR26, UR19, UR16, 0x2, UP0 ;  /* 0x000000131a137291 */ /* 0x000fc600080f1410 */
[----:B------:R-:W-:Y:S01]  /*7980*/  UMOV UR16, 0x300 ;  /* 0x0000030000107882 */ /* 0x000fe20000000000 */
[----:B------:R-:W-:Y:S01]  /*7990*/  UMOV UR26, 0x0 ;  /* 0x00000000001a7882 */ /* 0x000fe20000000000 */
[----:B-1----:R-:W-:-:S04]  /*79a0*/  ULEA UR21, UR25, UR21, 0x18 ;  /* 0x0000001519157291 */ /* 0x002fc8000f8ec03f */
[----:B------:R-:W-:-:S09]  /*79b0*/  UIADD3 UR21, UR21, 0xc000, URZ ;  /* 0x0000c00015157890 */ /* 0x000fd2000fffe03f */
[----:B------:R1:W-:Y:S02]  /*79c0*/  UBLKRED.G.S.ADD.F32.RN [UR18], [UR21], UR16, desc[UR26] ;  /* 0x00001a12150073bb */ /* 0x0003e400080a1410 */
[----:B-1----:R0:W-:Y:S02]  /*79d0*/  UTMACMDFLUSH ;  /* 0x00000000000079b7 */ /* 0x0021e40000000000 */
.L_x_1756:
[----:B------:R-:W-:Y:S05]  /*79e0*/  BSYNC B0 ;  /* 0x0000000000007941 */ /* 0x000fea0003800000 */
.L_x_1755:
[----:B------:R-:W-:Y:S01]  /*79f0*/  UIMAD UR16, UR17, 0x1800, UR4 ;  /* 0x00001800111078a4 */ /* 0x000fe2000f8e0204 */
[----:B------:R-:W-:Y:S06]  /*7a00*/  BAR.SYNC.DEFER_BLOCKING 0xe, 0xa0 ;  /* 0x0382800000007b1d */ /* 0x000fec0000010000 */
[----:B------:R-:W-:Y:S01]  /*7a10*/  UMOV UR18, UR14 ;  /* 0x0000000e00127c82 */ /* 0x000fe20008000000 */
[----:B------:R-:W-:Y:S01]  /*7a20*/  UMOV UR19, UR5 ;  /* 0x0000000500137c82 */ /* 0x000fe20008000000 */
[----:B------:R-:W-:Y:S01]  /*7a30*/  BSSY B0, `(.L_x_1757) ;  /* 0x000000d000007945 */ /* 0x000fe20003800000 */
[----:B------:R-:W-:-:S03]  /*7a40*/  UIMAD.WIDE UR18, UR16, 0x4, UR18 ;  /* 0x00000004101278a5 */ /* 0x000fc6000f8e0212 */
[----:B------:R-:W-:Y:S09]  /*7a50*/  @!P0 BRA `(.L_x_1758) ;  /* 0x0000000000288947 */ /* 0x000ff20003800000 */
        /* <DEDUP_REMOVED lines=10> */
.L_x_1758:
[----:B------:R-:W-:Y:S05]  /*7b00*/  BSYNC B0 ;  /* 0x0000000000007941 */ /* 0x000fea0003800000 */
.L_x_1757:
[----:B------:R-:W-:Y:S06]  /*7b10*/  BAR.ARV 0xa, 0xa0 ;  /* 0x0282800000007b1d */ /* 0x000fec0000002000 */
[----:B------:R-:W-:Y:S04]  /*7b20*/  BSSY B0, `(.L_x_1759) ;  /* 0x0000003000007945 */ /* 0x000fe80003800000 */
[----:B------:R-:W-:Y:S05]  /*7b30*/  @!P0 BRA `(.L_x_1760) ;  /* 0x0000000000048947 */ /* 0x000fea0003800000 */
[----:B------:R-:W-:-:S04]  /*7b40*/  DEPBAR.LE SB0, 0x0 ;  /* 0x000080000000791a */ /* 0x000fc80000000000 */
.L_x_1760:
[----:B------:R-:W-:Y:S05]  /*7b50*/  BSYNC B0 ;  /* 0x0000000000007941 */ /* 0x000fea0003800000 */
.L_x_1759:
        /* <DEDUP_REMOVED lines=19> */
.L_x_1762:
[----:B------:R-:W-:Y:S05]  /*7c90*/  BSYNC B0 ;  /* 0x0000000000007941 */ /* 0x000fea0003800000 */
.L_x_1761:
        /* <DEDUP_REMOVED lines=9> */
.L_x_1765:
[----:B------:R-:W2:Y:S04]  /*7d30*/  LDG.E.STRONG.GPU R0, desc[UR46][R2.64] ;  /* 0x0000002e02007981 */ /* 0x000ea8000c1ef900 */
[----:B--2---:R-:W-:Y:S01]  /*7d40*/  CCTL.IVALL ;  /* 0x00000000ff00798f */ /* 0x004fe20002000000 */
[----:B------:R-:W-:Y:S05]  /*7d50*/  YIELD ;  /* 0x0000000000007946 */ /* 0x000fea0003800000 */
[----:B------:R-:W-:-:S13]  /*7d60*/  ISETP.NE.AND P1, PT, R0, UR22, PT ;  /* 0x0000001600007c0c */ /* 0x000fda000bf25270 */
[----:B------:R-:W-:Y:S05]  /*7d70*/  @P1 BRA `(.L_x_1765) ;  /* 0xfffffffc00ec1947 */ /* 0x000fea000383ffff */
.L_x_1764:
[----:B------:R-:W-:Y:S05]  /*7d80*/  BSYNC B0 ;  /* 0x0000000000007941 */ /* 0x000fea0003800000 */
.L_x_1763:
[----:B------:R-:W-:-:S03]  /*7d90*/  UMOV UR12, 0xffffffff ;  /* 0xffffffff000c7882 */ /* 0x000fc60000000000 */
[----:B------:R-:W-:Y:S05]  /*7da0*/  BRA.DIV UR12, `(.L_x_1766) ;  /* 0x0000003a0ccc7947 */ /* 0x000fea000b800000 */
[----:B------:R-:W-:Y:S01]  /*7db0*/  NOP ;  /* 0x0000000000007918 */ /* 0x000fe20000000000 */
.L_x_1830:
        /* <DEDUP_REMOVED lines=15> */
.L_x_1768:
[----:B------:R-:W-:Y:S05]  /*7eb0*/  BSYNC B0 ;  /* 0x0000000000007941 */ /* 0x000fea0003800000 */
.L_x_1767:
        /* <DEDUP_REMOVED lines=15> */
.L_x_1770:
[----:B------:R-:W-:Y:S05]  /*7fb0*/  BSYNC B0 ;  /* 0x0000000000007941 */ /* 0x000fea0003800000 */
.L_x_1769:
[----:B------:R-:W-:Y:S06]  /*7fc0*/  BAR.ARV 0xa, 0xa0 ;  /* 0x0282800000007b1d */ /* 0x000fec0000002000 */
[----:B------:R-:W-:Y:S04]  /*7fd0*/  BSSY B0, `(.L_x_1771) ;  /* 0x0000003000007945 */ /* 0x000fe80003800000 */
[----:B------:R-:W-:Y:S05]  /*7fe0*/  @!P0 BRA `(.L_x_1772) ;  /* 0x0000000000048947 */ /* 0x000fea0003800000 */
[----:B------:R-:W-:-:S04]  /*7ff0*/  DEPBAR.LE SB0, 0x0 ;  /* 0x000080000000791a */ /* 0x000fc80000000000 */
.L_x_1772:
[----:B------:R-:W-:Y:S05]  /*8000*/  BSYNC B0 ;  /* 0x0000000000007941 */ /* 0x000fea0003800000 */
.L_x_1771:
        /* <DEDUP_REMOVED lines=19> */
.L_x_1774:
[----:B------:R-:W-:Y:S05]  /*8140*/  BSYNC B0 ;  /* 0x0000000000007941 */ /* 0x000fea0003800000 */
.L_x_1773:
[----:B------:R-:W-:Y:S02]  /*8150*/  UIADD3 UR9, UR9, 0x2, URZ ;  /* 0x0000000209097890 */ /* 0x000fe4000fffe03f */
[----:B------:R-:W-:Y:S02]  /*8160*/  UIADD3 UR4, UR4, 0x3000, URZ ;  /* 0x0000300004047890 */ /* 0x000fe4000fffe03f */
[----:B------:R-:W-:-:S06]  /*8170*/  UISETP.GE.AND UP0, UPT, UR9, UR11, UPT ;  /* 0x0000000b0900728c */ /* 0x000fcc000bf06270 */
[----:B------:R-:W-:-:S13]  /*8180*/  PLOP3.LUT P1, PT, PT, PT, UP0, 0x80, 0x0 ;  /* 0x000000000000781c */ /* 0x000fda0003f2f008 */
[----:B------:R-:W-:Y:S05]  /*8190*/  @!P1 BRA `(.L_x_1775) ;  /* 0xfffffff400749947 */ /* 0x000fea000383ffff */
.L_x_1736:
        /* <DEDUP_REMOVED lines=41> */
.L_x_1778:
[----:B------:R-:W-:Y:S05]  /*8430*/  BSYNC B0 ;  /* 0x0000000000007941 */ /* 0x000fea0003800000 */
.L_x_1777:
[----:B------:R-:W-:Y:S05]  /*8440*/  BRA `(.L_x_1779) ;  /* 0x0000000000047947 */ /* 0x000fea0003800000 */
.L_x_1776:
[----:B------:R-:W-:-:S05]  /*8450*/  UMOV UR4, UR9 ;  /* 0x0000000900047c82 */ /* 0x000fca0008000000 */
.L_x_1779:
        /* <DEDUP_REMOVED lines=11> */
.L_x_1784:
        /* <DEDUP_REMOVED lines=24> */
.L_x_1781:
[----:B------:R-:W-:Y:S05]  /*8690*/  BSYNC B0 ;  /* 0x0000000000007941 */ /* 0x000fea0003800000 */
.L_x_1780:
        /* <DEDUP_REMOVED lines=24> */
.L_x_1783:
[----:B------:R-:W-:Y:S05]  /*8820*/  BSYNC B0 ;  /* 0x0000000000007941 */ /* 0x000fea0003800000 */
.L_x_1782:
[----:B------:R-:W-:Y:S02]  /*8830*/  UIADD3 UR7, UR7, 0x2, URZ ;  /* 0x0000000207077890 */ /* 0x000fe4000fffe03f */
[----:B------:R-:W-:Y:S02]  /*8840*/  ULEA UR5, UR19, UR5, 0x1 ;  /* 0x0000000513057291 */ /* 0x000fe4000f8e083f */
[----:B------:R-:W-:Y:S02]  /*8850*/  ULEA UR6, UR19, UR6, 0x1 ;  /* 0x0000000613067291 */ /* 0x000fe4000f8e083f */
[----:B------:R-:W-:-:S13]  /*8860*/  ISETP.NE.AND P0, PT, RZ, UR7, PT ;  /* 0x00000007ff007c0c */ /* 0x000fda000bf05270 */
[----:B------:R-:W-:Y:S05]  /*8870*/  @!P0 BRA `(.L_x_1687) ;  /* 0x0000002c00748947 */ /* 0x000fea0003800000 */
[----:B------:R-:W-:Y:S05]  /*8880*/  BRA `(.L_x_1784) ;  /* 0xfffffffc00207947 */ /* 0x000fea000383ffff */
.L_x_1728:
        /* <DEDUP_REMOVED lines=14> */
.L_x_1785:
        /* <DEDUP_REMOVED lines=14> */
.L_x_1787:
[----:B------:R-:W-:-:S05]  /*8a50*/  ULDC UR4, c[0x0][0x8bc] ;  /* 0x00022f0000047ab9 */ /* 0x000fca0000000800 */
.L_x_1786:
        /* <DEDUP_REMOVED lines=59> */
.L_x_1789:
        /* <DEDUP_REMOVED lines=13> */
.L_x_1790:
        /* <DEDUP_REMOVED lines=8> */
.L_x_1791:
        /* <DEDUP_REMOVED lines=21> */
.L_x_1792:
        /* <DEDUP_REMOVED lines=50> */
.L_x_1831:
        /* <DEDUP_REMOVED lines=15> */
.L_x_1795:
        /* <DEDUP_REMOVED lines=127> */
.L_x_1806:
[----:B-123--:R-:W-:-:S04]  /*9cb0*/  SHF.L.U32 R18, R10, 0x1f, RZ ;  /* 0x0000001f0a127819 */ /* 0x00efc800000006ff */
[----:B------:R-:W2:Y:S02]  /*9cc0*/  SYNCS.PHASECHK.TRANS64.TRYWAIT P1, [R15+URZ+0x26840], R18 ;  /* 0x026840120f0075a7 */ /* 0x000ea4000802017f */
[----:B--2---:R-:W-:Y:S05]  /*9cd0*/  @!P1 BRA `(.L_x_1798) ;  /* 0x0000001c00309947 */ /* 0x004fea0003800000 */
.L_x_1832:
        /* <DEDUP_REMOVED lines=8> */
.L_x_1799:
        /* <DEDUP_REMOVED lines=44> */
.L_x_1833:
        /* <DEDUP_REMOVED lines=8> */
.L_x_1801:
        /* <DEDUP_REMOVED lines=44> */
.L_x_1834:
        /* <DEDUP_REMOVED lines=8> */
.L_x_1803:
        /* <DEDUP_REMOVED lines=38> */
.L_x_1836:
        /* <DEDUP_REMOVED lines=8> */
.L_x_1805:
        /* <DEDUP_REMOVED lines=44> */
.L_x_1797:
[----:B------:R-:W4:Y:S02]  /*a980*/  LDL.LU R4, [R1+0x4] ;  /* 0x0000040001047983 */ /* 0x000f240000300800 */
[----:B----4-:R-:W-:Y:S02]  /*a990*/  ISETP.NE.AND P1, PT, R4, RZ, PT ;  /* 0x000000ff0400720c */ /* 0x010fe40003f25270 */
[----:B------:R4:W5:Y:S11]  /*a9a0*/  LDL R4, [R1] ;  /* 0x0000000001047983 */ /* 0x0009760000100800 */
[----:B----4-:R-:W-:Y:S05]  /*a9b0*/  @!P1 BRA `(.L_x_1796) ;  /* 0x0000000400949947 */ /* 0x010fea0003800000 */
[----:B------:R-:W-:-:S04]  /*a9c0*/  SHF.L.U32 R12, R10, 0x1f, RZ ;  /* 0x0000001f0a0c7819 */ /* 0x000fc800000006ff */
[----:B------:R-:W4:Y:S02]  /*a9d0*/  SYNCS.PHASECHK.TRANS64.TRYWAIT P1, [R15+URZ+0x26840], R12 ;  /* 0x0268400c0f0075a7 */ /* 0x000f24000802017f */
[----:B----4-:R-:W-:Y:S05]  /*a9e0*/  @!P1 BRA `(.L_x_1807) ;  /* 0x0000001000409947 */ /* 0x010fea0003800000 */
.L_x_1837:
        /* <DEDUP_REMOVED lines=8> */
.L_x_1808:
        /* <DEDUP_REMOVED lines=41> */
.L_x_1838:
        /* <DEDUP_REMOVED lines=8> */
.L_x_1810:
        /* <DEDUP_REMOVED lines=41> */
.L_x_1796:
[----:B------:R-:W1:Y:S01]  /*b010*/  S2R R0, SR_TID.X ;  /* 0x0000000000007919 */ /* 0x000e620000002100 */
[----:B------:R-:W-:Y:S01]  /*b020*/  IMAD R3, R16, 0x8, R15 ;  /* 0x0000000810037824 */ /* 0x000fe200078e020f */
[----:B-1----:R-:W-:Y:S02]  /*b030*/  LOP3.LUT R2, R0, 0x7f, RZ, 0xc0, !PT ;  /* 0x0000007f00027812 */ /* 0x002fe400078ec0ff */
[----:B------:R-:W-:Y:S02]  /*b040*/  SHF.L.U32 R0, R10, 0x1f, RZ ;  /* 0x0000001f0a007819 */ /* 0x000fe400000006ff */
[----:B------:R-:W-:Y:S02]  /*b050*/  ISETP.NE.AND P1, PT, R2, RZ, PT ;  /* 0x000000ff0200720c */ /* 0x000fe40003f25270 */
[----:B------:R-:W1:Y:S02]  /*b060*/  SYNCS.PHASECHK.TRANS64.TRYWAIT P0, [R3+URZ+0x26840], R0 ;  /* 0x02684000030075a7 */ /* 0x000e64000800017f */
[----:B-1----:R-:W-:Y:S09]  /*b070*/  @!P0 BRA `(.L_x_1811) ;  /* 0x0000000800c48947 */ /* 0x002ff20003800000 */
.L_x_1839:
[----:B------:R-:W-:Y:S05]  /*b080*/  @P1 BRA `(.L_x_1812) ;  /* 0x0000000000181947 */ /* 0x000fea0003800000 */
[----:B------:R-:W1:Y:S01]  /*b090*/  S2R R2, SR_TID.X ;  /* 0x0000000000027919 */ /* 0x000e620000002100 */
[----:B------:R-:W-:-:S04]  /*b0a0*/  IMAD.MOV.U32 R0, RZ, RZ, 0x3100 ;  /* 0x00003100ff007424 */ /* 0x000fc800078e00ff */
[----:B------:R1:W-:Y:S02]  /*b0b0*/  SYNCS.ARRIVE.TRANS64 RZ, [R3+URZ+0x26830], R0 ;  /* 0x0268300003ff79a7 */ /* 0x0003e4000800003f */
[----:B-1----:R-:W-:-:S13]  /*b0c0*/  LOP3.LUT P0, RZ, R2, 0x1f, RZ, 0xc0, !PT ;  /* 0x0000001f02ff7812 */ /* 0x002fda000780c0ff */
[----:B------:R-:W-:Y:S05]  /*b0d0*/  @!P0 BRA `(.L_x_1812) ;  /* 0x0000000000048947 */ /* 0x000fea0003800000 */
[----:B------:R-:W-:Y:S01]  /*b0e0*/  BPT.TRAP 0x1 ;  /* 0x000000040000795c */ /* 0x000fe20000300000 */
.L_x_1812:
        /* <DEDUP_REMOVED lines=48> */
.L_x_1793:
[----:B------:R-:W-:Y:S05]  /*b3f0*/  BSYNC B0 ;  /* 0x0000000000007941 */ /* 0x000fea0003800000 */
.L_x_1788:
[----:B------:R-:W-:-:S03]  /*b400*/  UMOV UR8, 0xffffffff ;  /* 0xffffffff00087882 */ /* 0x000fc60000000000 */
[----:B------:R-:W-:Y:S05]  /*b410*/  BRA.DIV UR8, `(.L_x_1813) ;  /* 0x0000000608f07947 */ /* 0x000fea000b800000 */
[----:B------:R-:W-:-:S13]  /*b420*/  ELECT P6, URZ, PT ;  /* 0x00000000003f782f */ /* 0x000fda00038c0000 */
.L_x_1842:
[----:B------:R-:W-:Y:S05]  /*b430*/  @!P6 BRA `(.L_x_1687) ;  /* 0x000000000084e947 */ /* 0x000fea0003800000 */
[----:B------:R-:W-:-:S06]  /*b440*/  ULOP3.LUT UR8, UR38, 0x2, URZ, 0xfc, !UPT ;  /* 0x0000000226087892 */ /* 0x000fcc000f8efc3f */
[----:B------:R-:W-:-:S05]  /*b450*/  IMAD.U32 R2, RZ, RZ, UR8 ;  /* 0x00000008ff027e24 */ /* 0x000fca000f8e00ff */
[----:B------:R-:W-:-:S13]  /*b460*/  ISETP.NE.AND P2, PT, R2, 0x3, PT ;  /* 0x000000030200780c */ /* 0x000fda0003f45270 */
[----:B------:R-:W-:Y:S05]  /*b470*/  @!P2 BRA `(.L_x_1814) ;  /* 0x000000000004a947 */ /* 0x000fea0003800000 */
[----:B---3--:R-:W-:Y:S01]  /*b480*/  BPT.TRAP 0x1 ;  /* 0x000000040000795c */ /* 0x008fe20000300000 */
.L_x_1814:
        /* <DEDUP_REMOVED lines=15> */
.L_x_1843:
[----:B------:R-:W2:Y:S02]  /*b580*/  SYNCS.PHASECHK.TRANS64.TRYWAIT P0, [R3+URZ], R2 ;  /* 0x00000002030075a7 */ /* 0x000ea4000800017f */
[----:B--2---:R-:W-:Y:S05]  /*b590*/  @!P0 BRA `(.L_x_1816) ;  /* 0x0000000400c48947 */ /* 0x004fea0003800000 */
.L_x_1844:
[----:B------:R-:W-:Y:S05]  /*b5a0*/  @!P2 BRA `(.L_x_1817) ;  /* 0x000000000004a947 */ /* 0x000fea0003800000 */
[----:B---3--:R-:W-:Y:S01]  /*b5b0*/  BPT.TRAP 0x1 ;  /* 0x000000040000795c */ /* 0x008fe20000300000 */
.L_x_1817:
[----:B--2---:R-:W-:-:S04]  /*b5c0*/  VIADD R3, R8, 0x26840 ;  /* 0x0002684008037836 */ /* 0x004fc80000000000 */
[----:B------:R-:W-:-:S04]  /*b5d0*/  IMAD R5, R0, 0x8, R3 ;  /* 0x0000000800057824 */ /* 0x000fc800078e0203 */
[----:B------:R-:W2:Y:S02]  /*b5e0*/  SYNCS.PHASECHK.TRANS64.TRYWAIT P0, [R5+URZ], R4 ;  /* 0x00000004050075a7 */ /* 0x000ea4000800017f */
[----:B--2---:R-:W-:Y:S05]  /*b5f0*/  @!P0 BRA `(.L_x_1818) ;  /* 0x0000000400c08947 */ /* 0x004fea0003800000 */
.L_x_1845:
[----:B------:R-:W-:-:S07]  /*b600*/  IMAD R3, R6, 0x8, R3 ;  /* 0x0000000806037824 */ /* 0x000fce00078e0203 */
.L_x_1819:
[----:B----4-:R4:W1:Y:S02]  /*b610*/  SYNCS.PHASECHK.TRANS64.TRYWAIT P0, [R3+URZ], R2 ;  /* 0x00000002030075a7 */ /* 0x010864000800017f */
[----:B-1----:R-:W-:Y:S05]  /*b620*/  @!P0 NANOSLEEP.SYNCS 0x989680 ;  /* 0x009896800000895d */ /* 0x002fea0003900000 */
[----:B------:R-:W1:Y:S02]  /*b630*/  @!P0 SYNCS.PHASECHK.TRANS64 P0, [R3+URZ], R2 ;  /* 0x00000002030085a7 */ /* 0x000e64000800007f */
[----:B-1----:R-:W-:Y:S05]  /*b640*/  @!P0 BRA `(.L_x_1819) ;  /* 0xfffffffc00f08947 */ /* 0x002fea000383ffff */
.L_x_1687:
[----:B---3--:R-:W-:Y:S05]  /*b650*/  BSYNC B6 ;  /* 0x0000000000067941 */ /* 0x008fea0003800000 */
.L_x_1681:
[----:B------:R-:W-:Y:S05]  /*b660*/  EXIT ;  /* 0x000000000000794d */ /* 0x000fea0003800000 */
.L_x_1698:
[----:B------:R-:W-:Y:S02]  /*b670*/  IMAD.MOV.U32 R13, RZ, RZ, R16 ;  /* 0x000000ffff0d7224 */ /* 0x000fe400078e0010 */
[----:B------:R-:W-:Y:S02]  /*b680*/  IMAD.MOV.U32 R12, RZ, RZ, RZ ;  /* 0x000000ffff0c7224 */ /* 0x000fe400078e00ff */
[----:B------:R-:W-:Y:S02]  /*b690*/  IMAD.MOV.U32 R11, RZ, RZ, 0x1f ;  /* 0x0000001fff0b7424 */ /* 0x000fe400078e00ff */
[----:B------:R-:W-:-:S07]  /*b6a0*/  IMAD.MOV.U32 R15, RZ, RZ, -0x1 ;  /* 0xffffffffff0f7424 */ /* 0x000fce00078e00ff */
[----:B------:R-:W-:Y:S05]  /*b6b0*/  WARPSYNC.COLLECTIVE R15, `(.L_x_1820) ;  /* 0x000000000f087348 */ /* 0x000fea0003c00000 */
[----:B------:R1:W2:Y:S02]  /*b6c0*/  SHFL.IDX P6, R14, R13, R12, R11 ;  /* 0x0000000c0d0e7389 */ /* 0x0002a400000c000b */
[----:B-12---:R-:W-:Y:S01]  /*b6d0*/  ENDCOLLECTIVE ;  /* 0x000000000000791b */ /* 0x006fe20003800000 */
.L_x_1820:
[----:B------:R-:W-:Y:S05]  /*b6e0*/  BRA `(.L_x_1821) ;  /* 0xffffff5c00847947 */ /* 0x000fea000383ffff */
.L_x_1700:
[----:B--2---:R2:W3:Y:S02]  /*b6f0*/  SYNCS.PHASECHK.TRANS64.TRYWAIT P0, [R18+URZ+0x26800], R5 ;  /* 0x02680005120075a7 */ /* 0x0044e4000800017f */
[----:B---3--:R-:W-:Y:S05]  /*b700*/  @!P0 NANOSLEEP.SYNCS 0x989680 ;  /* 0x009896800000895d */ /* 0x008fea0003900000 */
[----:B------:R-:W3:Y:S02]  /*b710*/  @!P0 SYNCS.PHASECHK.TRANS64 P0, [R18+URZ+0x26800], R5 ;  /* 0x02680005120085a7 */ /* 0x000ee4000800007f */
[----:B---3--:R-:W-:Y:S05]  /*b720*/  @!P0 BRA `(.L_x_1700) ;  /* 0xfffffffc00f08947 */ /* 0x008fea000383ffff */
[----:B------:R-:W-:Y:S05]  /*b730*/  BRA `(.L_x_1699) ;  /* 0xffffff5c00ac7947 */ /* 0x000fea000383ffff */
.L_x_1705:
[----:B--2---:R-:W-:-:S04]  /*b740*/  IMAD.U32 R7, RZ, RZ, UR7 ;  /* 0x00000007ff077e24 */ /* 0x004fc8000f8e00ff */
[----:B------:R2:W3:Y:S03]  /*b750*/  SYNCS.PHASECHK.TRANS64.TRYWAIT P0, [R7+URZ+0x26810], R16 ;  /* 0x02681010070075a7 */ /* 0x0004e6000800017f */
[----:B---3--:R-:W-:Y:S05]  /*b760*/  @!P0 NANOSLEEP.SYNCS 0x989680 ;  /* 0x009896800000895d */ /* 0x008fea0003900000 */
[----:B------:R-:W3:Y:S02]  /*b770*/  @!P0 SYNCS.PHASECHK.TRANS64 P0, [R7+URZ+0x26810], R16 ;  /* 0x02681010070085a7 */ /* 0x000ee4000800007f */
[----:B---3--:R-:W-:Y:S05]  /*b780*/  @!P0 BRA `(.L_x_1705) ;  /* 0xfffffffc00ec8947 */ /* 0x008fea000383ffff */
[----:B------:R-:W-:Y:S05]  /*b790*/  BRA `(.L_x_1704) ;  /* 0xffffff6800007947 */ /* 0x000fea000383ffff */
.L_x_1709:
[----:B------:R-:W-:-:S04]  /*b7a0*/  IMAD.U32 R121, RZ, RZ, UR7 ;  /* 0x00000007ff797e24 */ /* 0x000fc8000f8e00ff */
[----:B------:R1:W1:Y:S03]  /*b7b0*/  SYNCS.PHASECHK.TRANS64.TRYWAIT P0, [R121+URZ+0x26830], R16 ;  /* 0x02683010790075a7 */ /* 0x000266000800017f */
[----:B-1----:R-:W-:Y:S05]  /*b7c0*/  @!P0 NANOSLEEP.SYNCS 0x989680 ;  /* 0x009896800000895d */ /* 0x002fea0003900000 */
[----:B------:R-:W1:Y:S02]  /*b7d0*/  @!P0 SYNCS.PHASECHK.TRANS64 P0, [R121+URZ+0x26830], R16 ;  /* 0x02683010790085a7 */ /* 0x000e64000800007f */
[----:B-1----:R-:W-:Y:S05]  /*b7e0*/  @!P0 BRA `(.L_x_1709) ;  /* 0xfffffffc00ec8947 */ /* 0x002fea000383ffff */
[----:B------:R-:W-:Y:S05]  /*b7f0*/  BRA `(.L_x_1708) ;  /* 0xffffff6c00087947 */ /* 0x000fea000383ffff */
.L_x_1741:
[----:B------:R-:W-:Y:S01]  /*b800*/  BSSY B0, `(.L_x_1822) ;  /* 0x0000005000007945 */ /* 0x000fe20003800000 */
[----:B------:R-:W-:-:S07]  /*b810*/  IMAD.MOV.U32 R15, RZ, RZ, -0x1 ;  /* 0xffffffffff0f7424 */ /* 0x000fce00078e00ff */
[----:B------:R-:W-:Y:S05]  /*b820*/  WARPSYNC.COLLECTIVE R15, `(.L_x_1823) ;  /* 0x000000000f087348 */ /* 0x000fea0003c00000 */
[----:B------:R-:W-:Y:S01]  /*b830*/  NOP ;  /* 0x0000000000007918 */ /* 0x000fe20000000000 */
[----:B------:R-:W-:Y:S01]  /*b840*/  ENDCOLLECTIVE ;  /* 0x000000000000791b */ /* 0x000fe20003800000 */
.L_x_1823:
[----:B------:R-:W-:Y:S05]  /*b850*/  BSYNC B0 ;  /* 0x0000000000007941 */ /* 0x000fea0003800000 */
.L_x_1822:
[----:B------:R-:W-:Y:S05]  /*b860*/  BRA `(.L_x_1824) ;  /* 0xffffffb800607947 */ /* 0x000fea000383ffff */
.L_x_1754:
[----:B------:R-:W-:Y:S01]  /*b870*/  BSSY B0, `(.L_x_1825) ;  /* 0x0000005000007945 */ /* 0x000fe20003800000 */
[----:B------:R-:W-:-:S07]  /*b880*/  IMAD.MOV.U32 R15, RZ, RZ, -0x1 ;  /* 0xffffffffff0f7424 */ /* 0x000fce00078e00ff */
[----:B------:R-:W-:Y:S05]  /*b890*/  WARPSYNC.COLLECTIVE R15, `(.L_x_1826) ;  /* 0x000000000f087348 */ /* 0x000fea0003c00000 */
[----:B------:R-:W-:Y:S01]  /*b8a0*/  NOP ;  /* 0x0000000000007918 */ /* 0x000fe20000000000 */
[----:B------:R-:W-:Y:S01]  /*b8b0*/  ENDCOLLECTIVE ;  /* 0x000000000000791b */ /* 0x000fe20003800000 */
.L_x_1826:
[----:B------:R-:W-:Y:S05]  /*b8c0*/  BSYNC B0 ;  /* 0x0000000000007941 */ /* 0x000fea0003800000 */
.L_x_1825:
[----:B------:R-:W-:Y:S05]  /*b8d0*/  BRA `(.L_x_1827) ;  /* 0xffffffbc00f47947 */ /* 0x000fea000383ffff */
.L_x_1766:
[----:B------:R-:W-:Y:S01]  /*b8e0*/  BSSY B0, `(.L_x_1828) ;  /* 0x0000005000007945 */ /* 0x000fe20003800000 */
[----:B------:R-:W-:-:S07]  /*b8f0*/  IMAD.MOV.U32 R15, RZ, RZ, -0x1 ;  /* 0xffffffffff0f7424 */ /* 0x000fce00078e00ff */
[----:B------:R-:W-:Y:S05]  /*b900*/  WARPSYNC.COLLECTIVE R15, `(.L_x_1829) ;  /* 0x000000000f087348 */ /* 0x000fea0003c00000 */
[----:B------:R-:W-:Y:S01]  /*b910*/  NOP ;  /* 0x0000000000007918 */ /* 0x000fe20000000000 */
[----:B------:R-:W-:Y:S01]  /*b920*/  ENDCOLLECTIVE ;  /* 0x000000000000791b */ /* 0x000fe20003800000 */
.L_x_1829:
[----:B------:R-:W-:Y:S05]  /*b930*/  BSYNC B0 ;  /* 0x0000000000007941 */ /* 0x000fea0003800000 */
.L_x_1828:
[----:B------:R-:W-:Y:S05]  /*b940*/  BRA `(.L_x_1830) ;  /* 0xffffffc4001c7947 */ /* 0x000fea000383ffff */
.L_x_1794:
[----:B-1----:R1:W2:Y:S02]  /*b950*/  SYNCS.PHASECHK.TRANS64.TRYWAIT P0, [R15+URZ+0x26820], R0 ;  /* 0x026820000f0075a7 */ /* 0x0022a4000800017f */
[----:B--2---:R-:W-:Y:S05]  /*b960*/  @!P0 NANOSLEEP.SYNCS 0x989680 ;  /* 0x009896800000895d */ /* 0x004fea0003900000 */
[----:B------:R-:W2:Y:S02]  /*b970*/  @!P0 SYNCS.PHASECHK.TRANS64 P0, [R15+URZ+0x26820], R0 ;  /* 0x026820000f0085a7 */ /* 0x000ea4000800007f */
[----:B--2---:R-:W-:Y:S05]  /*b980*/  @!P0 BRA `(.L_x_1794) ;  /* 0xfffffffc00f08947 */ /* 0x004fea000383ffff */
[----:B------:R-:W-:Y:S05]  /*b990*/  BRA `(.L_x_1831) ;  /* 0xffffffd8008c7947 */ /* 0x000fea000383ffff */
.L_x_1798:
[----:B--2---:R2:W3:Y:S02]  /*b9a0*/  SYNCS.PHASECHK.TRANS64.TRYWAIT P1, [R15+URZ+0x26840], R18 ;  /* 0x026840120f0075a7 */ /* 0x0044e4000802017f */
[----:B---3--:R-:W-:Y:S05]  /*b9b0*/  @!P1 NANOSLEEP.SYNCS 0x989680 ;  /* 0x009896800000995d */ /* 0x008fea0003900000 */
[----:B------:R-:W3:Y:S02]  /*b9c0*/  @!P1 SYNCS.PHASECHK.TRANS64 P1, [R15+URZ+0x26840], R18 ;  /* 0x026840120f0095a7 */ /* 0x000ee4000802007f */
[----:B---3--:R-:W-:Y:S05]  /*b9d0*/  @!P1 BRA `(.L_x_1798) ;  /* 0xfffffffc00f09947 */ /* 0x008fea000383ffff */
[----:B------:R-:W-:Y:S05]  /*b9e0*/  BRA `(.L_x_1832) ;  /* 0xffffffe000bc7947 */ /* 0x000fea000383ffff */
.L_x_1800:
[----:B-1----:R1:W3:Y:S02]  /*b9f0*/  SYNCS.PHASECHK.TRANS64.TRYWAIT P1, [R15+URZ+0x26828], R18 ;  /* 0x026828120f0075a7 */ /* 0x0022e4000802017f */
[----:B---3--:R-:W-:Y:S05]  /*ba00*/  @!P1 NANOSLEEP.SYNCS 0x989680 ;  /* 0x009896800000995d */ /* 0x008fea0003900000 */
[----:B------:R-:W3:Y:S02]  /*ba10*/  @!P1 SYNCS.PHASECHK.TRANS64 P1, [R15+URZ+0x26828], R18 ;  /* 0x026828120f0095a7 */ /* 0x000ee4000802007f */
[----:B---3--:R-:W-:Y:S05]  /*ba20*/  @!P1 BRA `(.L_x_1800) ;  /* 0xfffffffc00f09947 */ /* 0x008fea000383ffff */
[----:B------:R-:W-:Y:S05]  /*ba30*/  BRA `(.L_x_1833) ;  /* 0xffffffe400787947 */ /* 0x000fea000383ffff */
.L_x_1802:
[----:B---3--:R3:W4:Y:S02]  /*ba40*/  SYNCS.PHASECHK.TRANS64.TRYWAIT P1, [R15+URZ+0x26848], R18 ;  /* 0x026848120f0075a7 */ /* 0x008724000802017f */
[----:B----4-:R-:W-:Y:S05]  /*ba50*/  @!P1 NANOSLEEP.SYNCS 0x989680 ;  /* 0x009896800000995d */ /* 0x010fea0003900000 */
[----:B------:R-:W4:Y:S02]  /*ba60*/  @!P1 SYNCS.PHASECHK.TRANS64 P1, [R15+URZ+0x26848], R18 ;  /* 0x026848120f0095a7 */ /* 0x000f24000802007f */
[----:B----4-:R-:W-:Y:S05]  /*ba70*/  @!P1 BRA `(.L_x_1802) ;  /* 0xfffffffc00f09947 */ /* 0x010fea000383ffff */
[----:B------:R-:W-:Y:S05]  /*ba80*/  BRA `(.L_x_1834) ;  /* 0xffffffe800347947 */ /* 0x000fea000383ffff */
.L_x_1804:
[----:B------:R-:W-:-:S07]  /*ba90*/  SHF.L.U32 R4, R10, 0x1f, RZ ;  /* 0x0000001f0a047819 */ /* 0x000fce00000006ff */
.L_x_1835:
[----:B----4-:R4:W1:Y:S02]  /*baa0*/  SYNCS.PHASECHK.TRANS64.TRYWAIT P1, [R15+URZ+0x26820], R4 ;  /* 0x026820040f0075a7 */ /* 0x010864000802017f */
[----:B-1----:R-:W-:Y:S05]  /*bab0*/  @!P1 NANOSLEEP.SYNCS 0x989680 ;  /* 0x009896800000995d */ /* 0x002fea0003900000 */
[----:B------:R-:W1:Y:S02]  /*bac0*/  @!P1 SYNCS.PHASECHK.TRANS64 P1, [R15+URZ+0x26820], R4 ;  /* 0x026820040f0095a7 */ /* 0x000e64000802007f */
[----:B-1----:R-:W-:Y:S05]  /*bad0*/  @!P1 BRA `(.L_x_1835) ;  /* 0xfffffffc00f09947 */ /* 0x002fea000383ffff */
[----:B------:R-:W-:Y:S05]  /*bae0*/  BRA `(.L_x_1836) ;  /* 0xffffffe800d47947 */ /* 0x000fea000383ffff */
.L_x_1807:
[----:B----4-:R4:W1:Y:S02]  /*baf0*/  SYNCS.PHASECHK.TRANS64.TRYWAIT P1, [R15+URZ+0x26840], R12 ;  /* 0x0268400c0f0075a7 */ /* 0x010864000802017f */
[----:B-1----:R-:W-:Y:S05]  /*bb00*/  @!P1 NANOSLEEP.SYNCS 0x989680 ;  /* 0x009896800000995d */ /* 0x002fea0003900000 */
[----:B------:R-:W1:Y:S02]  /*bb10*/  @!P1 SYNCS.PHASECHK.TRANS64 P1, [R15+URZ+0x26840], R12 ;  /* 0x0268400c0f0095a7 */ /* 0x000e64000802007f */
[----:B-1----:R-:W-:Y:S05]  /*bb20*/  @!P1 BRA `(.L_x_1807) ;  /* 0xfffffffc00f09947 */ /* 0x002fea000383ffff */
[----:B------:R-:W-:Y:S05]  /*bb30*/  BRA `(.L_x_1837) ;  /* 0xffffffec00ac7947 */ /* 0x000fea000383ffff */
.L_x_1809:
[----:B-1----:R1:W2:Y:S02]  /*bb40*/  SYNCS.PHASECHK.TRANS64.TRYWAIT P1, [R15+URZ+0x26828], R12 ;  /* 0x0268280c0f0075a7 */ /* 0x0022a4000802017f */
[----:B--2---:R-:W-:Y:S05]  /*bb50*/  @!P1 NANOSLEEP.SYNCS 0x989680 ;  /* 0x009896800000995d */ /* 0x004fea0003900000 */
[----:B------:R-:W2:Y:S02]  /*bb60*/  @!P1 SYNCS.PHASECHK.TRANS64 P1, [R15+URZ+0x26828], R12 ;  /* 0x0268280c0f0095a7 */ /* 0x000ea4000802007f */
[----:B--2---:R-:W-:Y:S05]  /*bb70*/  @!P1 BRA `(.L_x_1809) ;  /* 0xfffffffc00f09947 */ /* 0x004fea000383ffff */
[----:B------:R-:W-:Y:S05]  /*bb80*/  BRA `(.L_x_1838) ;  /* 0xfffffff0005c7947 */ /* 0x000fea000383ffff */
.L_x_1811:
[----:B------:R1:W1:Y:S02]  /*bb90*/  SYNCS.PHASECHK.TRANS64.TRYWAIT P0, [R3+URZ+0x26840], R0 ;  /* 0x02684000030075a7 */ /* 0x000264000800017f */
[----:B-1----:R-:W-:Y:S05]  /*bba0*/  @!P0 NANOSLEEP.SYNCS 0x989680 ;  /* 0x009896800000895d */ /* 0x002fea0003900000 */
[----:B------:R-:W1:Y:S02]  /*bbb0*/  @!P0 SYNCS.PHASECHK.TRANS64 P0, [R3+URZ+0x26840], R0 ;  /* 0x02684000030085a7 */ /* 0x000e64000800007f */
[----:B-1----:R-:W-:Y:S05]  /*bbc0*/  @!P0 BRA `(.L_x_1811) ;  /* 0xfffffffc00f08947 */ /* 0x002fea000383ffff */
[----:B------:R-:W-:Y:S05]  /*bbd0*/  BRA `(.L_x_1839) ;  /* 0xfffffff400287947 */ /* 0x000fea000383ffff */
.L_x_1813:
[----:B------:R-:W-:Y:S01]  /*bbe0*/  BSSY B0, `(.L_x_1840) ;  /* 0x0000006000007945 */ /* 0x000fe20003800000 */
[----:B------:R-:W-:-:S07]  /*bbf0*/  IMAD.MOV.U32 R15, RZ, RZ, -0x1 ;  /* 0xffffffffff0f7424 */ /* 0x000fce00078e00ff */
[----:B---3--:R-:W-:Y:S05]  /*bc00*/  WARPSYNC.COLLECTIVE R15, `(.L_x_1841) ;  /* 0x000000000f0c7348 */ /* 0x008fea0003c00000 */
[----:B------:R-:W-:Y:S02]  /*bc10*/  ELECT P6, UR62, PT ;  /* 0x00000000003e782f */ /* 0x000fe400038c0000 */
[----:B------:R-:W-:Y:S01]  /*bc20*/  MOV R14, UR62 ;  /* 0x0000003e000e7c02 */ /* 0x000fe20008000f00 */
[----:B---3--:R-:W-:Y:S10]  /*bc30*/  ENDCOLLECTIVE ;  /* 0x000000000000791b */ /* 0x008ff40003800000 */
.L_x_1841:
[----:B------:R-:W-:Y:S05]  /*bc40*/  BSYNC B0 ;  /* 0x0000000000007941 */ /* 0x000fea0003800000 */
.L_x_1840:
[----:B------:R-:W-:Y:S05]  /*bc50*/  BRA `(.L_x_1842) ;  /* 0xfffffff400f47947 */ /* 0x000fea000383ffff */
.L_x_1815:
[----:B-1----:R1:W2:Y:S02]  /*bc60*/  SYNCS.PHASECHK.TRANS64.TRYWAIT P0, [R7+URZ], R4 ;  /* 0x00000004070075a7 */ /* 0x0022a4000800017f */
[----:B--2---:R-:W-:Y:S05]  /*bc70*/  @!P0 NANOSLEEP.SYNCS 0x989680 ;  /* 0x009896800000895d */ /* 0x004fea0003900000 */
[----:B------:R-:W2:Y:S02]  /*bc80*/  @!P0 SYNCS.PHASECHK.TRANS64 P0, [R7+URZ], R4 ;  /* 0x00000004070085a7 */ /* 0x000ea4000800007f */
[----:B--2---:R-:W-:Y:S05]  /*bc90*/  @!P0 BRA `(.L_x_1815) ;  /* 0xfffffffc00f08947 */ /* 0x004fea000383ffff */
[----:B------:R-:W-:Y:S05]  /*bca0*/  BRA `(.L_x_1843) ;  /* 0xfffffff800347947 */ /* 0x000fea000383ffff */
.L_x_1816:
[----:B--2---:R2:W4:Y:S02]  /*bcb0*/  SYNCS.PHASECHK.TRANS64.TRYWAIT P0, [R3+URZ], R2 ;  /* 0x00000002030075a7 */ /* 0x004524000800017f */
[----:B----4-:R-:W-:Y:S05]  /*bcc0*/  @!P0 NANOSLEEP.SYNCS 0x989680 ;  /* 0x009896800000895d */ /* 0x010fea0003900000 */
[----:B------:R-:W4:Y:S02]  /*bcd0*/  @!P0 SYNCS.PHASECHK.TRANS64 P0, [R3+URZ], R2 ;  /* 0x00000002030085a7 */ /* 0x000f24000800007f */
[----:B----4-:R-:W-:Y:S05]  /*bce0*/  @!P0 BRA `(.L_x_1816) ;  /* 0xfffffffc00f08947 */ /* 0x010fea000383ffff */
[----:B------:R-:W-:Y:S05]  /*bcf0*/  BRA `(.L_x_1844) ;  /* 0xfffffff800287947 */ /* 0x000fea000383ffff */
.L_x_1818:
[----:B--2---:R2:W4:Y:S02]  /*bd00*/  SYNCS.PHASECHK.TRANS64.TRYWAIT P0, [R5+URZ], R4 ;  /* 0x00000004050075a7 */ /* 0x004524000800017f */
[----:B----4-:R-:W-:Y:S05]  /*bd10*/  @!P0 NANOSLEEP.SYNCS 0x989680 ;  /* 0x009896800000895d */ /* 0x010fea0003900000 */
[----:B------:R-:W4:Y:S02]  /*bd20*/  @!P0 SYNCS.PHASECHK.TRANS64 P0, [R5+URZ], R4 ;  /* 0x00000004050085a7 */ /* 0x000f24000800007f */
[----:B----4-:R-:W-:Y:S05]  /*bd30*/  @!P0 BRA `(.L_x_1818) ;  /* 0xfffffffc00f08947 */ /* 0x010fea000383ffff */
[----:B------:R-:W-:Y:S05]  /*bd40*/  BRA `(.L_x_1845) ;  /* 0xfffffff8002c7947 */ /* 0x000fea000383ffff */
.L_x_1846:
        /* <DEDUP_REMOVED lines=11> */
.L_x_3308:


//--------------------- .text._ZN7cutlass13device_kernelIN5flash11enable_sm90INS1_16FlashAttnBwdSm90INS1_25CollectiveMainloopBwdSm90ILi2ELi2ELi2EN4cute5tupleIJNS5_1CILi1EEES8_S8_EEENS6_IJNS7_ILi64EEENS7_ILi128EEENS7_ILi96EEEEEENS_6half_tEfNS_4arch4Sm90ELb0ELb1ELb0ELb1ELb0ELb1ELb0ELb0ELi2ELi1ELi2ELi1ELb1EEENS1_24CollectiveEpilogueBwdGQAISD_fSG_Li256ELb1ELb0EEENS1_19SingleTileSchedulerILb1ELb0ELb0ELi128EEEEEEEEEvNT_6ParamsE --------------------------
	.section	.text._ZN7cutlass13device_kernelIN5flash11enable_sm90INS1_16FlashAttnBwdSm90INS1_25CollectiveMainloopBwdSm90ILi2ELi2ELi2EN4cute5tupleIJNS5_1CILi1EEES8_S8_EEENS6_IJNS7_ILi64EEENS7_ILi128EEENS7_ILi96EEEEEENS_6half_tEfNS_4arch4Sm90ELb0ELb1ELb0ELb1ELb0ELb1ELb0ELb0ELi2ELi1ELi2ELi1ELb1EEENS1_24CollectiveEpilogueBwdGQAISD_fSG_Li256ELb1ELb0EEENS1_19SingleTileSchedulerILb1ELb0ELb0ELi128EEEEEEEEEvNT_6ParamsE,"ax",@progbits
	.align	128
.text._ZN7cutlass13device_kernelIN5flash11enable_sm90INS1_16FlashAttnBwdSm90INS1_25CollectiveMainloopBwdSm90ILi2ELi2ELi2EN4cute5tupleIJNS5_1CILi1EEES8_S8_EEENS6_IJNS7_ILi64EEENS7_ILi128EEENS7_ILi96EEEEEENS_6half_tEfNS_4arch4Sm90ELb0ELb1ELb0ELb1ELb0ELb1ELb0ELb0ELi2ELi1ELi2ELi1ELb1EEENS1_24CollectiveEpilogueBwdGQAISD_fSG_Li256ELb1ELb0EEENS1_19SingleTileSchedulerILb1ELb0ELb0ELi128EEEEEEEEEvNT_6ParamsE:
        .type           _ZN7cutlass13device_kernelIN5flash11enable_sm90INS1_16FlashAttnBwdSm90INS1_25CollectiveMainloopBwdSm90ILi2ELi2ELi2EN4cute5tupleIJNS5_1CILi1EEES8_S8_EEENS6_IJNS7_ILi64EEENS7_ILi128EEENS7_ILi96EEEEEENS_6half_tEfNS_4arch4Sm90ELb0ELb1ELb0ELb1ELb0ELb1ELb0ELb0ELi2ELi1ELi2ELi1ELb1EEENS1_24CollectiveEpilogueBwdGQAISD_fSG_Li256ELb1ELb0EEENS1_19SingleTileSchedulerILb1ELb0ELb0ELi128EEEEEEEEEvNT_6ParamsE,@function
        .size           _ZN7cutlass13device_kernelIN5flash11enable_sm90INS1_16FlashAttnBwdSm90INS1_25CollectiveMainloopBwdSm90ILi2ELi2ELi2EN4cute5tupleIJNS5_1CILi1EEES8_S8_EEENS6_IJNS7_ILi64EEENS7_ILi128EEENS7_ILi96EEEEEENS_6half_tEfNS_4arch4Sm90ELb0ELb1ELb0ELb1ELb0ELb1ELb0ELb0ELi2ELi1ELi2ELi1ELb1EEENS1_24CollectiveEpilogueBwdGQAISD_fSG_Li256ELb1ELb0EEENS1_19SingleTileSchedulerILb1ELb0ELb0ELi128EEEEEEEEEvNT_6ParamsE,(.L_x_3309 - _ZN7cutlass13device_kernelIN5flash11enable_sm90INS1_16FlashAttnBwdSm90INS1_25CollectiveMainloopBwdSm90ILi2ELi2ELi2EN4cute5tupleIJNS5_1CILi1EEES8_S8_EEENS6_IJNS7_ILi64EEENS7_ILi128EEENS7_ILi96EEEEEENS_6half_tEfNS_4arch4Sm90ELb0ELb1ELb0ELb1ELb0ELb1ELb0ELb0ELi2ELi1ELi2ELi1ELb1EEENS1_24CollectiveEpilogueBwdGQAISD_fSG_Li256ELb1ELb0EEENS1_19SingleTileSchedulerILb1ELb0ELb0ELi128EEEEEEEEEvNT_6ParamsE)
        .other          _ZN7cutlass13device_kernelIN5flash11enable_sm90INS1_16FlashAttnBwdSm90INS1_25CollectiveMainloopBwdSm90ILi2ELi2ELi2EN4cute5tupleIJNS5_1CILi1EEES8_S8_EEENS6_IJNS7_ILi64EEENS7_ILi128EEENS7_ILi96EEEEEENS_6half_tEfNS_4arch4Sm90ELb0ELb1ELb0ELb1ELb0ELb1ELb0ELb0ELi2ELi1ELi2ELi1ELb1EEENS1_24CollectiveEpilogueBwdGQAISD_fSG_Li256ELb1ELb0EEENS1_19SingleTileSchedulerILb1ELb0ELb0ELi128EEEEEEEEEvNT_6ParamsE,@"STO_CUDA_ENTRY STV_DEFAULT"
_ZN7cutlass13device_kernelIN5flash11enable_sm90INS1_16FlashAttnBwdSm90INS1_25CollectiveMainloopBwdSm90ILi2ELi2ELi2EN4cute5tupleIJNS5_1CILi1EEES8_S8_EEENS6_IJNS7_ILi64EEENS7_ILi128EEENS7_ILi96EEEEEENS_6half_tEfNS_4arch4Sm90ELb0ELb1ELb0ELb1ELb0ELb1ELb0ELb0ELi2ELi1ELi2ELi1ELb1EEENS1_24CollectiveEpilogueBwdGQAISD_fSG_Li256ELb1ELb0EEENS1_19SingleTileSchedulerILb1ELb0ELb0ELi128EEEEEEEEEvNT_6ParamsE:
        /* <DEDUP_REMOVED lines=24> */
.L_x_1848:
[----:B------:R-:W-:Y:S05]  /*0180*/  BSYNC B0 ;  /* 0x0000000000007941 */ /* 0x000fea0003800000 */
.L_x_1847:
        /* <DEDUP_REMOVED lines=37> */
.L_x_1849:
        /* <DEDUP_REMOVED lines=22> */
.L_x_1850:
[----:B------:R-:W-:Y:S01]  /*0540*/  PLOP3.LUT P0, PT, PT, PT, UP0, 0x80, 0x0 ;  /* 0x000000000000781c */ /* 0x000fe20003f0f008 */
[----:B------:R-:W-:Y:S01]  /*0550*/  NOP ;  /* 0x0000000000007918 */ /* 0x000fe20000000000 */
[----:B------:R-:W-:Y:S01]  /*0560*/  ULDC.64 UR46, c[0x0][0x208] ;  /* 0x00008200002e7ab9 */ /* 0x000fe20000000a00 */
[----:B------:R-:W-:Y:S01]  /*0570*/  BSSY B6, `(.L_x_1851) ;  /* 0x00008f4000067945 */ /* 0x000fe20003800000 */
[----:B-12-4-:R-:W-:Y:S09]  /*0580*/  BAR.SYNC.DEFER_BLOCKING 0x0 ;  /* 0x0000000000007b1d */ /* 0x016ff20000010000 */
[----:B------:R-:W-:Y:S05]  /*0590*/  @!P0 BRA `(.L_x_1852) ;  /* 0x0000004c00a08947 */ /* 0x000fea0003800000 */
.L_x_1853:
        /* <DEDUP_REMOVED lines=22> */
.L_x_1854:
        /* <DEDUP_REMOVED lines=14> */
.L_x_1856:
[----:B------:R-:W-:-:S05]  /*07e0*/  ULDC UR4, c[0x0][0x8c4] ;  /* 0x0002310000047ab9 */ /* 0x000fca0000000800 */
.L_x_1855:
        /* <DEDUP_REMOVED lines=19> */
.L_x_1858:
        /* <DEDUP_REMOVED lines=14> */
.L_x_1859:
        /* <DEDUP_REMOVED lines=11> */
.L_x_1860:
        /* <DEDUP_REMOVED lines=13> */
.L_x_1861:
        /* <DEDUP_REMOVED lines=66> */
.L_x_1862:
        /* <DEDUP_REMOVED lines=28> */
.L_x_1865:
        /* <DEDUP_REMOVED lines=15> */
.L_x_1864:
        /* <DEDUP_REMOVED lines=22> */
.L_x_1867:
        /* <DEDUP_REMOVED lines=15> */
.L_x_1866:
[----:B------:R-:W-:Y:S01]  /*14a0*/  SHF.R.S32.HI R25, RZ, 0x1f, R22 ;  /* 0x0000001fff197819 */ /* 0x000fe20000011416 */
[----:B------:R-:W-:-:S03]  /*14b0*/  UMOV UR4, 0xffffffff ;  /* 0xffffffff00047882 */ /* 0x000fc60000000000 */
[----:B------:R-:W-:-:S04]  /*14c0*/  LEA.HI R0, R25, R22, RZ, 0x7 ;  /* 0x0000001619007211 */ /* 0x000fc800078f38ff */
[----:B------:R-:W-:Y:S01]  /*14d0*/  SHF.R.S32.HI R16, RZ, 0x7, R0 ;  /* 0x00000007ff107819 */ /* 0x000fe20000011400 */
[----:B------:R-:W-:Y:S06]  /*14e0*/  BRA.DIV UR4, `(.L_x_1868) ;  /* 0x0000007e04f87947 */ /* 0x000fec000b800000 */
[----:B------:R1:W2:Y:S02]  /*14f0*/  SHFL.IDX PT, R14, R16, RZ, 0x1f ;  /* 0x00001fff100e7589 */ /* 0x0002a400000e0000 */
.L_x_1952:
        /* <DEDUP_REMOVED lines=15> */
.L_x_1869:
        /* <DEDUP_REMOVED lines=19> */
.L_x_1871:
        /* <DEDUP_REMOVED lines=122> */
.L_x_1882:
[----:B------:R-:W-:-:S06]  /*1ec0*/  UISETP.NE.AND UP0, UPT, UR9, 0x3, UPT ;  /* 0x000000030900788c */ /* 0x000fcc000bf05270 */
[----:B------:R-:W-:-:S13]  /*1ed0*/  PLOP3.LUT P6, PT, PT, PT, UP0, 0x80, 0x0 ;  /* 0x000000000000781c */ /* 0x000fda0003fcf008 */
[----:B-1----:R-:W-:Y:S05]  /*1ee0*/  @!P6 BRA `(.L_x_1872) ;  /* 0x000000000004e947 */ /* 0x002fea0003800000 */
[----:B------:R-:W-:Y:S01]  /*1ef0*/  BPT.TRAP 0x1 ;  /* 0x000000040000795c */ /* 0x000fe20000300000 */
.L_x_1872:
[----:B------:R-:W-:Y:S01]  /*1f00*/  R2UR UR7, R18 ;  /* 0x00000000120772ca */ /* 0x000fe200000e0000 */
[----:B------:R-:W-:-:S05]  /*1f10*/  IMAD.U32 R16, RZ, RZ, UR4 ;  /* 0x00000004ff107e24 */ /* 0x000fca000f8e00ff */
[----:B------:R-:W-:-:S07]  /*1f20*/  SHF.L.U32 R16, R16, 0x1f, RZ ;  /* 0x0000001f10107819 */ /* 0x000fce00000006ff */
[----:B------:R-:W-:-:S09]  /*1f30*/  ULEA UR7, UR5, UR7, 0x3 ;  /* 0x0000000705077291 */ /* 0x000fd2000f8e183f */
[----:B------:R1:W2:Y:S01]  /*1f40*/  SYNCS.PHASECHK.TRANS64.TRYWAIT P0, [UR7+0x26810], R16 ;  /* 0x02681010ff0075a7 */ /* 0x0002a20008000147 */
[----:B------:R-:W-:Y:S05]  /*1f50*/  @!P6 BRA `(.L_x_1873) ;  /* 0x000000000004e947 */ /* 0x000fea0003800000 */
[----:B------:R-:W-:Y:S01]  /*1f60*/  BPT.TRAP 0x1 ;  /* 0x000000040000795c */ /* 0x000fe20000300000 */
.L_x_1873:
[----:B--2---:R-:W-:Y:S05]  /*1f70*/  @P0 BRA `(.L_x_1874) ;  /* 0x0000000000080947 */ /* 0x004fea0003800000 */
[----:B------:R-:W2:Y:S02]  /*1f80*/  SYNCS.PHASECHK.TRANS64.TRYWAIT P0, [UR7+0x26810], R16 ;  /* 0x02681010ff0075a7 */ /* 0x000ea40008000147 */
[----:B--2---:R-:W-:Y:S05]  /*1f90*/  @!P0 BRA `(.L_x_1875) ;  /* 0x0000007400808947 */ /* 0x004fea0003800000 */
.L_x_1874:
        /* <DEDUP_REMOVED lines=66> */
.L_x_1876:
[----:B------:R1:W1:Y:S01]  /*23c0*/  SYNCS.PHASECHK.TRANS64.TRYWAIT P0, [UR7+0x26830], R16 ;  /* 0x02683010ff0075a7 */ /* 0x0002620008000147 */
[----:B------:R-:W-:Y:S05]  /*23d0*/  @!P6 BRA `(.L_x_1877) ;  /* 0x000000000004e947 */ /* 0x000fea0003800000 */
[----:B------:R-:W-:Y:S01]  /*23e0*/  BPT.TRAP 0x1 ;  /* 0x000000040000795c */ /* 0x000fe20000300000 */
.L_x_1877:
[----:B-1----:R-:W-:Y:S05]  /*23f0*/  @P0 BRA `(.L_x_1878) ;  /* 0x0000000000080947 */ /* 0x002fea0003800000 */
[----:B------:R-:W1:Y:S02]  /*2400*/  SYNCS.PHASECHK.TRANS64.TRYWAIT P0, [UR7+0x26830], R16 ;  /* 0x02683010ff0075a7 */ /* 0x000e640008000147 */
[----:B-1----:R-:W-:Y:S05]  /*2410*/  @!P0 BRA `(.L_x_1879) ;  /* 0x0000007000788947 */ /* 0x002fea0003800000 */
.L_x_1878:
        /* <DEDUP_REMOVED lines=16> */
[----:B-1----:R-:W-:Y:S01]  /*2520*/  IMAD.IADD R217, R212, 0x1, -R218 ;  /* 0x00000001d4d97824 */ /* 0x002fe200078e0ada */
[--C-:B------:R-:W-:Y:S02]  /*2530*/  IADD3 R216, RZ, -R218, -R213.reuse ;  /* 0x800000daffd87210 */ /* 0x100fe40007ffe8d5 */
[----:B------:R-:W-:Y:S01]  /*2540*/  UIMAD UR11, UR5, 0x300, UR11 ;  /* 0x00000300050b78a4 */ /* 0x000fe2000f8e020b */
[----:B------:R-:W-:Y:S01]  /*2550*/  IADD3 R213, -R218, 0x8, -R213 ;  /* 0x00000008dad57810 */ /* 0x000fe20007ffe9d5 */
        /* <DEDUP_REMOVED lines=50> */
[----:B------:R-:W-:Y:S01]  /*2880*/  MUFU.EX2 R16, R16 ;  /* 0x0000001000107308 */ /* 0x000fe20000000800 */
        /* <DEDUP_REMOVED lines=9> */
[----:B------:R-:W-:Y:S02]  /*2920*/  IADD3 R156, R212, 0x8, -R218 ;  /* 0x00000008d49c7810 */ /* 0x000fe40007ffe8da */
[----:B------:R-:W-:Y:S01]  /*2930*/  ISETP.GT.OR P0, PT, R216, 0x29, !P1 ;  /* 0x00000029d800780c */ /* 0x000fe20004f04670 */
[----:B------:R-:W-:Y:S01]  /*2940*/  FFMA.FTZ R168, R157, UR6, -R6 ;  /* 0x000000069da87c23 */ /* 0x000fe20008010806 */
[----:B------:R-:W-:Y:S01]  /*2950*/  ISETP.GE.AND P1, PT, R217, 0x30, PT ;  /* 0x00000030d900780c */ /* 0x000fe20003f26270 */
[----:B------:R-:W-:Y:S01]  /*2960*/  MUFU.EX2 R160, R160 ;  /* 0x000000a000a07308 */ /* 0x000fe20000000800 */
[----:B------:R-:W-:Y:S02]  /*2970*/  SEL R156, R156, 0x40, !P2 ;  /* 0x000000409c9c7807 */ /* 0x000fe40005000000 */
[----:B------:R-:W-:Y:S01]  /*2980*/  FSEL R172, R173, -INF , !P0 ;  /* 0xff800000adac7808 */ /* 0x000fe20004000000 */
[----:B------:R-:W-:Y:S02]  /*2990*/  WARPGROUP.DEPBAR.LE gsb0, 0x0 ;  /* 0x00008000000079c5 */ /* 0x000fe40000010000 */
[----:B------:R-:W-:Y:S01]  /*29a0*/  WARPGROUP.ARRIVE ;  /* 0x00000000000079c5 */ /* 0x000fe20000000000 */
[----:B------:R-:W-:Y:S01]  /*29b0*/  ISETP.GT.OR P0, PT, R216, 0x30, !P1 ;  /* 0x00000030d800780c */ /* 0x000fe20004f04670 */
[----:B------:R-:W-:Y:S01]  /*29c0*/  FFMA.FTZ R173, R172, UR6, -R7 ;  /* 0x00000006acad7c23 */ /* 0x000fe20008010807 */
[----:B------:R-:W-:Y:S01]  /*29d0*/  SEL R212, R213, 0x40, P3 ;  /* 0x00000040d5d47807 */ /* 0x000fe20001800000 */
[----:B------:R-:W-:Y:S01]  /*29e0*/  MUFU.EX2 R168, R168 ;  /* 0x000000a800a87308 */ /* 0x000fe20000000800 */
        /* <DEDUP_REMOVED lines=9> */
[----:B------:R-:W-:Y:S01]  /*2a80*/  MUFU.EX2 R173, R173 ;  /* 0x000000ad00ad7308 */ /* 0x000fe20000000800 */
[----:B------:R-:W-:Y:S02]  /*2a90*/  ISETP.GT.OR P0, PT, R212, 0x1, !P1 ;  /* 0x00000001d400780c */ /* 0x000fe40004f04670 */
[----:B------:R-:W-:Y:S01]  /*2aa0*/  ISETP.GE.AND P1, PT, R156, 0x8, PT ;  /* 0x000000089c00780c */ /* 0x000fe20003f26270 */
[----:B------:R-:W-:Y:S01]  /*2ab0*/  FFMA.FTZ R157, R157, UR6, -R20 ;  /* 0x000000069d9d7c23 */ /* 0x000fe20008010814 */
[----:B------:R-:W-:Y:S02]  /*2ac0*/  FSEL R20, R155, -INF , !P0 ;  /* 0xff8000009b147808 */ /* 0x000fe40004000000 */
[----:B------:R-:W-:Y:S01]  /*2ad0*/  ISETP.GT.OR P0, PT, R212, 0x8, !P1 ;  /* 0x00000008d400780c */ /* 0x000fe20004f04670 */
[----:B------:R1:W-:Y:S01]  /*2ae0*/  MUFU.EX2 R176, R157 ;  /* 0x0000009d00b07308 */ /* 0x0003e20000000800 */
[----:B------:R-:W-:Y:S01]  /*2af0*/  ISETP.GE.AND P1, PT, R156, 0x9, PT ;  /* 0x000000099c00780c */ /* 0x000fe20003f26270 */
[----:B------:R-:W-:Y:S01]  /*2b00*/  FFMA.FTZ R213, R20, UR6, -R21 ;  /* 0x0000000614d57c23 */ /* 0x000fe20008010815 */
[----:B------:R-:W-:-:S02]  /*2b10*/  FSEL R21, R158, -INF , !P0 ;  /* 0xff8000009e157808 */ /* 0x000fc40004000000 */
[----:B------:R-:W-:Y:S02]  /*2b20*/  ISETP.GT.OR P0, PT, R212, 0x9, !P1 ;  /* 0x00000009d400780c */ /* 0x000fe40004f04670 */
[C---:B------:R-:W-:Y:S01]  /*2b30*/  ISETP.GE.AND P3, PT, R156.reuse, 0x11, PT ;  /* 0x000000119c00780c */ /* 0x040fe20003f66270 */
[----:B------:R-:W-:Y:S01]  /*2b40*/  FFMA.FTZ R210, R21, UR6, -R210 ;  /* 0x0000000615d27c23 */ /* 0x000fe200080108d2 */
[----:B------:R-:W-:Y:S01]  /*2b50*/  ISETP.GE.AND P2, PT, R156, 0x10, PT ;  /* 0x000000109c00780c */ /* 0x000fe20003f46270 */
[----:B------:R-:W-:Y:S01]  /*2b60*/  MUFU.EX2 R213, R213 ;  /* 0x000000d500d57308 */ /* 0x000fe20000000800 */
[----:B------:R-:W-:Y:S02]  /*2b70*/  FSEL R20, R159, -INF , !P0 ;  /* 0xff8000009f147808 */ /* 0x000fe40004000000 */
[C---:B------:R-:W-:Y:S02]  /*2b80*/  ISETP.GT.OR P0, PT, R212.reuse, 0x11, !P3 ;  /* 0x00000011d400780c */ /* 0x040fe40005f04670 */
[----:B------:R-:W-:Y:S01]  /*2b90*/  ISETP.GT.OR P1, PT, R212, 0x10, !P2 ;  /* 0x00000010d400780c */ /* 0x000fe20005724670 */
[----:B------:R-:W-:Y:S01]  /*2ba0*/  FFMA.FTZ R211, R20, UR6, -R211 ;  /* 0x0000000614d37c23 */ /* 0x000fe200080108d3 */
[----:B------:R-:W-:Y:S01]  /*2bb0*/  ISETP.GE.AND P2, PT, R156, 0x19, PT ;  /* 0x000000199c00780c */ /* 0x000fe20003f46270 */
[----:B------:R-:W-:Y:S01]  /*2bc0*/  MUFU.EX2 R210, R210 ;  /* 0x000000d200d27308 */ /* 0x000fe20000000800 */
[----:B------:R-:W-:-:S02]  /*2bd0*/  FSEL R20, R163, -INF , !P0 ;  /* 0xff800000a3147808 */ /* 0x000fc40004000000 */
[----:B------:R-:W-:Y:S02]  /*2be0*/  ISETP.GE.AND P3, PT, R156, 0x20, PT ;  /* 0x000000209c00780c */ /* 0x000fe40003f66270 */
[----:B------:R-:W-:Y:S01]  /*2bf0*/  ISETP.GT.OR P2, PT, R212, 0x19, !P2 ;  /* 0x00000019d400780c */ /* 0x000fe20005744670 */
[----:B------:R-:W-:Y:S01]  /*2c00*/  FFMA.FTZ R209, R20, UR6, -R209 ;  /* 0x0000000614d17c23 */ /* 0x000fe200080108d1 */
[----:B------:R-:W-:Y:S01]  /*2c10*/  ISETP.GE.AND P0, PT, R156, 0x18, PT ;  /* 0x000000189c00780c */ /* 0x000fe20003f06270 */
[----:B------:R3:W-:Y:S01]  /*2c20*/  MUFU.EX2 R163, R211 ;  /* 0x000000d300a37308 */ /* 0x0007e20000000800 */
[----:B------:R-:W-:Y:S02]  /*2c30*/  FSEL R21, R162, -INF , !P1 ;  /* 0xff800000a2157808 */ /* 0x000fe40004800000 */
[C---:B------:R-:W-:Y:S02]  /*2c40*/  ISETP.GT.OR P3, PT, R212.reuse, 0x20, !P3 ;  /* 0x00000020d400780c */ /* 0x040fe40005f64670 */
[----:B------:R-:W-:Y:S01]  /*2c50*/  ISETP.GE.AND P1, PT, R217, 0x31, PT ;  /* 0x00000031d900780c */ /* 0x000fe20003f26270 */
[----:B------:R-:W-:Y:S01]  /*2c60*/  FFMA.FTZ R162, R21, UR6, -R208 ;  /* 0x0000000615a27c23 */ /* 0x000fe200080108d0 */
[----:B------:R-:W-:Y:S01]  /*2c70*/  FSEL R20, R167, -INF , !P2 ;  /* 0xff800000a7147808 */ /* 0x000fe20005000000 */
[----:B------:R-:W-:Y:S01]  /*2c80*/  MUFU.EX2 R165, R165 ;  /* 0x000000a500a57308 */ /* 0x000fe20000000800 */
[----:B------:R-:W-:-:S02]  /*2c90*/  ISETP.GT.OR P0, PT, R212, 0x18, !P0 ;  /* 0x00000018d400780c */ /* 0x000fc40004704670 */
[----:B------:R-:W-:Y:S01]  /*2ca0*/  ISETP.GE.AND P2, PT, R156, 0x21, PT ;  /* 0x000000219c00780c */ /* 0x000fe20003f46270 */
[----:B-1----:R-:W-:Y:S01]  /*2cb0*/  FFMA.FTZ R157, R20, UR6, -R15 ;  /* 0x00000006149d7c23 */ /* 0x002fe2000801080f */
[----:B------:R-:W-:Y:S02]  /*2cc0*/  FSEL R155, R170, -INF , !P3 ;  /* 0xff800000aa9b7808 */ /* 0x000fe40005800000 */
[----:B------:R-:W-:Y:S01]  /*2cd0*/  ISETP.GT.OR P3, PT, R216, 0x31, !P1 ;  /* 0x00000031d800780c */ /* 0x000fe20004f64670 */
[----:B------:R1:W-:Y:S01]  /*2ce0*/  MUFU.EX2 R167, R209 ;  /* 0x000000d100a77308 */ /* 0x0003e20000000800 */
[C---:B------:R-:W-:Y:S01]  /*2cf0*/  ISETP.GE.AND P1, PT, R156.reuse, 0x28, PT ;  /* 0x000000289c00780c */ /* 0x040fe20003f26270 */
[----:B------:R-:W-:Y:S01]  /*2d00*/  FFMA.FTZ R170, R155, UR6, -R8 ;  /* 0x000000069baa7c23 */ /* 0x000fe20008010808 */
[----:B------:R-:W-:Y:S02]  /*2d10*/  ISETP.GE.AND P5, PT, R156, 0x29, PT ;  /* 0x000000299c00780c */ /* 0x000fe40003fa6270 */
[----:B------:R-:W-:-:S02]  /*2d20*/  FSEL R21, R166, -INF , !P0 ;  /* 0xff800000a6157808 */ /* 0x000fc40004000000 */
[C---:B------:R-:W-:Y:S01]  /*2d30*/  ISETP.GT.OR P2, PT, R212.reuse, 0x21, !P2 ;  /* 0x00000021d400780c */ /* 0x040fe20005744670 */
[----:B------:R-:W4:Y:S01]  /*2d40*/  MUFU.EX2 R170, R170 ;  /* 0x000000aa00aa7308 */ /* 0x000f220000000800 */
[C---:B------:R-:W-:Y:S01]  /*2d50*/  ISETP.GT.OR P1, PT, R212.reuse, 0x28, !P1 ;  /* 0x00000028d400780c */ /* 0x040fe20004f24670 */
[----:B------:R-:W-:Y:S01]  /*2d60*/  FFMA.FTZ R166, R21, UR6, -R14 ;  /* 0x0000000615a67c23 */ /* 0x000fe2000801080e */
[----:B------:R-:W-:Y:S02]  /*2d70*/  ISETP.GT.OR P5, PT, R212, 0x29, !P5 ;  /* 0x00000029d400780c */ /* 0x000fe40006fa4670 */
[----:B------:R-:W-:Y:S02]  /*2d80*/  FSEL R8, R171, -INF , !P2 ;  /* 0xff800000ab087808 */ /* 0x000fe40005000000 */
[----:B------:R-:W-:Y:S01]  /*2d90*/  FSEL R218, R177, -INF , !P3 ;  /* 0xff800000b1da7808 */ /* 0x000fe20005800000 */
[----:B------:R-:W-:Y:S01]  /*2da0*/  MUFU.EX2 R162, R162 ;  /* 0x000000a200a27308 */ /* 0x000fe20000000800 */
[----:B------:R-:W-:Y:S01]  /*2db0*/  FSEL R159, R174, -INF , !P1 ;  /* 0xff800000ae9f7808 */ /* 0x000fe20004800000 */
[----:B------:R-:W-:Y:S01]  /*2dc0*/  FFMA.FTZ R171, R8, UR6, -R9 ;  /* 0x0000000608ab7c23 */ /* 0x000fe20008010809 */
[----:B------:R-:W-:-:S02]  /*2dd0*/  WARPGROUP.DEPBAR.LE gsb0, 0x0 ;  /* 0x00008000000079c5 */ /* 0x000fc40000010000 */
[----:B------:R-:W-:Y:S01]  /*2de0*/  WARPGROUP.ARRIVE ;  /* 0x00000000000079c5 */ /* 0x000fe20000000000 */
[----:B------:R-:W-:Y:S01]  /*2df0*/  FSEL R158, R175, -INF , !P5 ;  /* 0xff800000af9e7808 */ /* 0x000fe20006800000 */
[----:B------:R-:W-:Y:S01]  /*2e00*/  FFMA.FTZ R208, R159, UR6, -R6 ;  /* 0x000000069fd07c23 */ /* 0x000fe20008010806 */
[----:B------:R-:W-:Y:S01]  /*2e10*/  ISETP.GE.AND P0, PT, R217, 0x39, PT ;  /* 0x00000039d900780c */ /* 0x000fe20003f06270 */
[----:B------:R5:W-:Y:S01]  /*2e20*/  MUFU.EX2 R177, R157 ;  /* 0x0000009d00b17308 */ /* 0x000be20000000800 */
[C---:B------:R-:W-:Y:S01]  /*2e30*/  ISETP.GE.AND P3, PT, R156.reuse, 0x30, PT ;  /* 0x000000309c00780c */ /* 0x040fe20003f66270 */
[----:B------:R-:W-:Y:S01]  /*2e40*/  HGMMA.64x64x16.F32 R120, R188, gdesc[UR12], R120, gsb0 ;  /* 0x00e0000cbc787df0 */ /* 0x000fe20008000878 */
[----:B------:R-:W-:Y:S01]  /*2e50*/  UIADD3 UR14, UR11, 0x102, URZ ;  /* 0x000001020b0e7890 */ /* 0x000fe2000fffe03f */
[C---:B------:R-:W-:Y:S01]  /*2e60*/  ISETP.GE.AND P2, PT, R156.reuse, 0x31, PT ;  /* 0x000000319c00780c */ /* 0x040fe20003f46270 */
[----:B------:R-:W-:Y:S01]  /*2e70*/  UMOV UR15, 0x80000020 ;  /* 0x80000020000f7882 */ /* 0x000fe20000000000 */
[----:B------:R-:W-:Y:S01]  /*2e80*/  ISETP.GE.AND P1, PT, R156, 0x38, PT ;  /* 0x000000389c00780c */ /* 0x000fe20003f26270 */
[----:B------:R-:W-:Y:S01]  /*2e90*/  FFMA.FTZ R218, R218, UR6, -R13 ;  /* 0x00000006dada7c23 */ /* 0x000fe2000801080d */
[----:B------:R-:W-:Y:S01]  /*2ea0*/  ISETP.GE.AND P5, PT, R156, 0x39, PT ;  /* 0x000000399c00780c */ /* 0x000fe20003fa6270 */
[----:B------:R-:W2:Y:S01]  /*2eb0*/  MUFU.EX2 R171, R171 ;  /* 0x000000ab00ab7308 */ /* 0x000ea20000000800 */
[----:B------:R-:W-:-:S02]  /*2ec0*/  ISETP.GT.OR P4, PT, R216, 0x38, !P4 ;  /* 0x00000038d800780c */ /* 0x000fc40006784670 */
[----:B------:R-:W-:Y:S01]  /*2ed0*/  ISETP.GT.OR P0, PT, R216, 0x39, !P0 ;  /* 0x00000039d800780c */ /* 0x000fe20004704670 */
[----:B------:R-:W-:Y:S01]  /*2ee0*/  FFMA.FTZ R216, R158, UR6, -R7 ;  /* 0x000000069ed87c23 */ /* 0x000fe20008010807 */
[C---:B------:R-:W-:Y:S02]  /*2ef0*/  ISETP.GT.OR P3, PT, R212.reuse, 0x30, !P3 ;  /* 0x00000030d400780c */ /* 0x040fe40005f64670 */
[C---:B------:R-:W-:Y:S01]  /*2f00*/  ISETP.GT.OR P2, PT, R212.reuse, 0x31, !P2 ;  /* 0x00000031d400780c */ /* 0x040fe20005744670 */
[----:B------:R-:W2:Y:S01]  /*2f10*/  MUFU.EX2 R166, R166 ;  /* 0x000000a600a67308 */ /* 0x000ea20000000800 */
[C---:B------:R-:W-:Y:S02]  /*2f20*/  ISETP.GT.OR P1, PT, R212.reuse, 0x38, !P1 ;  /* 0x00000038d400780c */ /* 0x040fe40004f24670 */
[----:B------:R-:W-:Y:S02]  /*2f30*/  ISETP.GT.OR P5, PT, R212, 0x39, !P5 ;  /* 0x00000039d400780c */ /* 0x000fe40006fa4670 */
[----:B------:R-:W-:-:S02]  /*2f40*/  FSEL R212, R181, -INF , !P0 ;  /* 0xff800000b5d47808 */ /* 0x000fc40004000000 */
[----:B------:R-:W-:Y:S01]  /*2f50*/  FSEL R181, R178, -INF , !P3 ;  /* 0xff800000b2b57808 */ /* 0x000fe20005800000 */
[----:B------:R-:W2:Y:S01]  /*2f60*/  MUFU.EX2 R164, R164 ;  /* 0x000000a400a47308 */ /* 0x000ea20000000800 */
[----:B------:R-:W-:Y:S02]  /*2f70*/  FSEL R178, R179, -INF , !P2 ;  /* 0xff800000b3b27808 */ /* 0x000fe40005000000 */
[----:B---3--:R-:W-:Y:S01]  /*2f80*/  FSEL R211, R182, -INF , !P1 ;  /* 0xff800000b6d37808 */ /* 0x008fe20004800000 */
[----:B------:R-:W-:Y:S01]  /*2f90*/  FFMA.FTZ R217, R181, UR6, -R12 ;  /* 0x00000006b5d97c23 */ /* 0x000fe2000801080c */
[----:B-1----:R-:W-:Y:S01]  /*2fa0*/  FSEL R209, R180, -INF , !P4 ;  /* 0xff800000b4d17808 */ /* 0x002fe20006000000 */
[----:B------:R-:W-:Y:S01]  /*2fb0*/  FFMA.FTZ R219, R178, UR6, -R13 ;  /* 0x00000006b2db7c23 */ /* 0x000fe2000801080d */
[----:B------:R-:W-:Y:S01]  /*2fc0*/  FSEL R182, R183, -INF , !P5 ;  /* 0xff800000b7b67808 */ /* 0x000fe20006800000 */
[--C-:B------:R-:W-:Y:S01]  /*2fd0*/  FFMA.FTZ R178, R211, UR6, -R10.reuse ;  /* 0x00000006d3b27c23 */ /* 0x100fe2000801080a */
[--C-:B------:R-:W-:Y:S01]  /*2fe0*/  FFMA.FTZ R13, R212, UR6, -R11.reuse ;  /* 0x00000006d40d7c23 */ /* 0x100fe2000801080b */
[----:B------:R-:W-:Y:S01]  /*2ff0*/  FFMA.FTZ R180, R209, UR6, -R10 ;  /* 0x00000006d1b47c23 */ /* 0x000fe2000801080a */
[----:B------:R-:W1:Y:S01]  /*3000*/  MUFU.EX2 R169, R169 ;  /* 0x000000a900a97308 */ /* 0x000e620000000800 */
[----:B------:R-:W-:-:S07]  /*3010*/  FFMA.FTZ R12, R182, UR6, -R11 ;  /* 0x00000006b60c7c23 */ /* 0x000fce000801080b */
[----:B------:R-:W3:Y:S08]  /*3020*/  MUFU.EX2 R208, R208 ;  /* 0x000000d000d07308 */ /* 0x000ef00000000800 */
[----:B------:R-:W3:Y:S08]  /*3030*/  MUFU.EX2 R179, R216 ;  /* 0x000000d800b37308 */ /* 0x000ef00000000800 */
[----:B------:R-:W3:Y:S08]  /*3040*/  MUFU.EX2 R172, R172 ;  /* 0x000000ac00ac7308 */ /* 0x000ef00000000800 */
[----:B------:R-:W-:Y:S08]  /*3050*/  MUFU.EX2 R10, R217 ;  /* 0x000000d9000a7308 */ /* 0x000ff00000000800 */
[----:B------:R-:W3:Y:S01]  /*3060*/  MUFU.EX2 R11, R218 ;  /* 0x000000da000b7308 */ /* 0x000ee20000000800 */
[----:B------:R-:W-:-:S02]  /*3070*/  WARPGROUP.DEPBAR.LE gsb0, 0x0 ;  /* 0x00008000000079c5 */ /* 0x000fc40000010000 */
[----:B------:R-:W-:-:S05]  /*3080*/  WARPGROUP.ARRIVE ;  /* 0x00000000000079c5 */ /* 0x000fca0000000000 */
[----:B------:R-:W-:Y:S01]  /*3090*/  MUFU.EX2 R180, R180 ;  /* 0x000000b400b47308 */ /* 0x000fe20000000800 */
[----:B------:R-:W-:Y:S01]  /*30a0*/  HGMMA.64x64x16.F32 R120, R200, gdesc[UR12], R120, gsb0 ;  /* 0x00e0000cc8787df0 */ /* 0x000fe20008000878 */
[----:B------:R-:W-:Y:S01]  /*30b0*/  UIADD3 UR14, UR11, 0x200, URZ ;  /* 0x000002000b0e7890 */ /* 0x000fe2000fffe03f */
[----:B------:R-:W-:-:S05]  /*30c0*/  UMOV UR15, 0x80000020 ;  /* 0x80000020000f7882 */ /* 0x000fca0000000000 */
[----:B------:R-:W-:Y:S01]  /*30d0*/  MUFU.EX2 R178, R178 ;  /* 0x000000b200b27308 */ /* 0x000fe20000000800 */
[----:B------:R-:W-:-:S07]  /*30e0*/  UMOV UR11, 0x80000020 ;  /* 0x80000020000b7882 */ /* 0x000fce0000000000 */
[----:B------:R-:W-:Y:S08]  /*30f0*/  MUFU.EX2 R13, R13 ;  /* 0x0000000d000d7308 */ /* 0x000ff00000000800 */
[----:B------:R-:W-:Y:S01]  /*3100*/  MUFU.EX2 R12, R12 ;  /* 0x0000000c000c7308 */ /* 0x000fe20000000800 */
        /* <DEDUP_REMOVED lines=13> */
[----:B------:R-:W4:Y:S04]  /*31e0*/  LDS.64 R20, [R214+0x1e200] ;  /* 0x01e20000d6147984 */ /* 0x000f280000000a00 */
[----:B------:R-:W2:Y:S04]  /*31f0*/  LDS.64 R14, [R214+0x1e220] ;  /* 0x01e22000d60e7984 */ /* 0x000ea80000000a00 */
[----:B------:R-:W1:Y:S04]  /*3200*/  LDS.64 R154, [R214+0x1e240] ;  /* 0x01e24000d69a7984 */ /* 0x000e680000000a00 */
[----:B-----5:R-:W5:Y:S04]  /*3210*/  LDS.64 R156, [R214+0x1e260] ;  /* 0x01e26000d69c7984 */ /* 0x020f680000000a00 */
[----:B------:R-:W3:Y:S04]  /*3220*/  LDS.64 R8, [R214+0x1e280] ;  /* 0x01e28000d6087984 */ /* 0x000ee80000000a00 */
[----:B------:R-:W3:Y:S04]  /*3230*/  LDS.64 R6, [R214+0x1e2a0] ;  /* 0x01e2a000d6067984 */ /* 0x000ee80000000a00 */
[----:B------:R-:W3:Y:S04]  /*3240*/  LDS.64 R174, [R214+0x1e2e0] ;  /* 0x01e2e000d6ae7984 */ /* 0x000ee80000000a00 */
[----:B------:R-:W3:Y:S01]  /*3250*/  LDS.64 R158, [R214+0x1e2c0] ;  /* 0x01e2c000d69e7984 */ /* 0x000ee20000000a00 */
[--C-:B----4-:R-:W-:Y:S01]  /*3260*/  FADD.FTZ R181, R120, -R20.reuse ;  /* 0x8000001478b57221 */ /* 0x110fe20000010000 */
[----:B------:R-:W-:Y:S01]  /*3270*/  FADD.FTZ R183, R122, -R20 ;  /* 0x800000147ab77221 */ /* 0x000fe20000010000 */
[--C-:B------:R-:W-:Y:S01]  /*3280*/  FADD.FTZ R20, R121, -R21.reuse ;  /* 0x8000001579147221 */ /* 0x100fe20000010000 */
[----:B------:R-:W-:Y:S01]  /*3290*/  FADD.FTZ R120, R123, -R21 ;  /* 0x800000157b787221 */ /* 0x000fe20000010000 */
[--C-:B--2---:R-:W-:Y:S01]  /*32a0*/  FADD.FTZ R21, R124, -R14.reuse ;  /* 0x8000000e7c157221 */ /* 0x104fe20000010000 */
[----:B------:R-:W-:Y:S01]  /*32b0*/  FADD.FTZ R123, R126, -R14 ;  /* 0x8000000e7e7b7221 */ /* 0x000fe20000010000 */
[--C-:B------:R-:W-:Y:S01]  /*32c0*/  FADD.FTZ R14, R125, -R15.reuse ;  /* 0x8000000f7d0e7221 */ /* 0x100fe20000010000 */
[----:B------:R-:W-:Y:S01]  /*32d0*/  FADD.FTZ R124, R127, -R15 ;  /* 0x8000000f7f7c7221 */ /* 0x000fe20000010000 */
[--C-:B-1----:R-:W-:Y:S01]  /*32e0*/  FADD.FTZ R121, R128, -R154.reuse ;  /* 0x8000009a80797221 */ /* 0x102fe20000010000 */
[----:B------:R-:W-:Y:S01]  /*32f0*/  FADD.FTZ R126, R131, -R155 ;  /* 0x8000009b837e7221 */ /* 0x000fe20000010000 */
[----:B------:R-:W1:Y:S01]  /*3300*/  MUFU.EX2 R15, R219 ;  /* 0x000000db000f7308 */ /* 0x000e620000000800 */
[----:B------:R-:W-:Y:S01]  /*3310*/  FADD.FTZ R125, R130, -R154 ;  /* 0x8000009a827d7221 */ /* 0x000fe20000010000 */
[--C-:B-----5:R-:W-:Y:S01]  /*3320*/  FADD.FTZ R128, R133, -R157.reuse ;  /* 0x8000009d85807221 */ /* 0x120fe20000010000 */
[----:B------:R-:W-:Y:S01]  /*3330*/  FADD.FTZ R127, R132, -R156 ;  /* 0x8000009c847f7221 */ /* 0x000fe20000010000 */
[----:B------:R-:W-:Y:S01]  /*3340*/  FADD.FTZ R130, R135, -R157 ;  /* 0x8000009d87827221 */ /* 0x000fe20000010000 */
[----:B------:R-:W-:Y:S01]  /*3350*/  FADD.FTZ R122, R129, -R155 ;  /* 0x8000009b817a7221 */ /* 0x000fe20000010000 */
[--C-:B---3--:R-:W-:Y:S01]  /*3360*/  FADD.FTZ R133, R136, -R8.reuse ;  /* 0x8000000888857221 */ /* 0x108fe20000010000 */
[----:B------:R-:W-:Y:S01]  /*3370*/  FADD.FTZ R131, R138, -R8 ;  /* 0x800000088a837221 */ /* 0x000fe20000010000 */
[--C-:B------:R-:W-:Y:S01]  /*3380*/  FADD.FTZ R8, R139, -R9.reuse ;  /* 0x800000098b087221 */ /* 0x100fe20000010000 */
[----:B------:R-:W-:Y:S01]  /*3390*/  FADD.FTZ R132, R137, -R9 ;  /* 0x8000000989847221 */ /* 0x000fe20000010000 */
[--C-:B------:R-:W-:Y:S01]  /*33a0*/  FADD.FTZ R9, R140, -R6.reuse ;  /* 0x800000068c097221 */ /* 0x100fe20000010000 */
[----:B------:R-:W-:Y:S01]  /*33b0*/  FADD.FTZ R135, R142, -R6 ;  /* 0x800000068e877221 */ /* 0x000fe20000010000 */
[----:B------:R-:W-:Y:S01]  /*33c0*/  FADD.FTZ R6, R141, -R7 ;  /* 0x800000078d067221 */ /* 0x000fe20000010000 */
[----:B------:R-:W-:Y:S01]  /*33d0*/  FMUL.FTZ R131, R170, R131 ;  /* 0x00000083aa837220 */ /* 0x000fe20000410000 */
[----:B------:R-:W-:Y:S01]  /*33e0*/  FMUL.FTZ R8, R171, R8 ;  /* 0x00000008ab087220 */ /* 0x000fe20000410000 */
[----:B------:R-:W-:Y:S01]  /*33f0*/  FADD.FTZ R140, R149, -R175 ;  /* 0x800000af958c7221 */ /* 0x000fe20000010000 */
[----:B------:R-:W-:Y:S01]  /*3400*/  FMUL.FTZ R9, R168, R9 ;  /* 0x00000009a8097220 */ /* 0x000fe20000410000 */
[----:B------:R-:W-:Y:S01]  /*3410*/  FMUL.FTZ R6, R173, R6 ;  /* 0x00000006ad067220 */ /* 0x000fe20000410000 */
[----:B------:R-:W-:Y:S01]  /*3420*/  FADD.FTZ R129, R134, -R156 ;  /* 0x8000009c86817221 */ /* 0x000fe20000010000 */
[----:B------:R-:W-:Y:S01]  /*3430*/  F2FP.F16.F32.PACK_AB R149, R8, R131 ;  /* 0x000000830895723e */ /* 0x000fe200000000ff */
[----:B------:R-:W-:-:S02]  /*3440*/  IMAD.U32 R8, RZ, RZ, UR5 ;  /* 0x00000005ff087e24 */ /* 0x000fc4000f8e00ff */
[----:B------:R-:W-:Y:S01]  /*3450*/  FADD.FTZ R134, R143, -R7 ;  /* 0x800000078f867221 */ /* 0x000fe20000010000 */
        /* <DEDUP_REMOVED lines=257> */
.L_x_1880:
        /* <DEDUP_REMOVED lines=44> */
.L_x_1881:
        /* <DEDUP_REMOVED lines=62> */
.L_x_1863:
[----:B------:R-:W-:Y:S05]  /*4b10*/  @P0 BRA `(.L_x_1857) ;  /* 0x0000004800640947 */ /* 0x000fea0003800000 */
[----:B------:R-:W-:Y:S01]  /*4b20*/  ULDC.64 UR4, c[0x0][0x878] ;  /* 0x00021e0000047ab9 */ /* 0x000fe20000000a00 */
[----:B------:R-:W2:Y:S01]  /*4b30*/  S2R R4, SR_TID.X ;  /* 0x0000000000047919 */ /* 0x000ea20000002100 */
[----:B------:R-:W-:Y:S01]  /*4b40*/  UISETP.NE.U32.AND UP0, UPT, UR4, URZ, UPT ;  /* 0x0000003f0400728c */ /* 0x000fe2000bf05070 */
[----:B------:R-:W3:Y:S08]  /*4b50*/  S2UR UR10, SR_CTAID.Y ;  /* 0x00000000000a79c3 */ /* 0x000ef00000002600 */
        /* <DEDUP_REMOVED lines=9> */
[----:B-1----:R-:W-:Y:S01]  /*4bf0*/  IMAD.U32 R3, RZ, RZ, UR5 ;  /* 0x00000005ff037e24 */ /* 0x002fe2000f8e00ff */
[----:B------:R-:W1:Y:S01]  /*4c00*/  S2UR UR11, SR_CgaCtaId ;  /* 0x00000000000b79c3 */ /* 0x000e620000008800 */
[----:B------:R-:W-:-:S03]  /*4c10*/  ULDC UR5, c[0x0][0x850] ;  /* 0x0002140000057ab9 */ /* 0x000fc60000000800 */
[----:B------:R2:W4:Y:S01]  /*4c20*/  @P0 LDG.E R2, desc[UR46][R2.64] ;  /* 0x0000002e02020981 */ /* 0x000522000c1e1900 */
[----:B------:R-:W-:Y:S01]  /*4c30*/  UISETP.NE.AND UP1, UPT, UR5, 0x1, UPT ;  /* 0x000000010500788c */ /* 0x000fe2000bf25270 */
[----:B------:R-:W-:Y:S01]  /*4c40*/  BSSY B0, `(.L_x_1883) ;  /* 0x0000059000007945 */ /* 0x000fe20003800000 */
[----:B--2---:R-:W-:-:S09]  /*4c50*/  VIADD R3, R4, 0xffffff80 ;  /* 0xffffff8004037836 */ /* 0x004fd20000000000 */
        /* <DEDUP_REMOVED lines=13> */
[----:B---3--:R-:W-:Y:S01]  /*4d30*/  UIMAD.WIDE.U32 UR4, UR10, UR4, URZ ;  /* 0x000000040a0472a5 */ /* 0x008fe2000f8e003f */
[----:B------:R-:W-:Y:S01]  /*4d40*/  IMAD.SHL.U32 R0, R0, 0x4, RZ ;  /* 0x0000000400007824 */ /* 0x000fe200078e00ff */
[----:B------:R-:W-:-:S02]  /*4d50*/  @UP0 ULEA.HI UR7, UR7, UR6, URZ, 0x7 ;  /* 0x0000000607070291 */ /* 0x000fc4000f8f383f */
[----:B------:R-:W-:Y:S02]  /*4d60*/  @UP1 USHF.R.U32.HI UR10, URZ, UR16, UR5 ;  /* 0x000000103f0a1299 */ /* 0x000fe40008011605 */
[----:B------:R-:W-:Y:S02]  /*4d70*/  @UP0 USHF.R.S32.HI UR7, URZ, 0x7, UR7 ;  /* 0x000000073f070899 */ /* 0x000fe40008011407 */
[----:B-1----:R-:W-:Y:S02]  /*4d80*/  ULEA UR4, UR11, UR9, 0x18 ;  /* 0x000000090b047291 */ /* 0x002fe4000f8ec03f */
        /* <DEDUP_REMOVED lines=61> */
.L_x_1885:
[----:B------:R-:W-:Y:S01]  /*5160*/  @P0 ELECT P1, URZ, PT ;  /* 0x00000000003f082f */ /* 0x000fe20003820000 */
[----:B------:R2:W-:-:S12]  /*5170*/  UBLKRED.G.S.ADD.F32.RN [UR6], [UR4], UR5, desc[UR8] ;  /* 0x00000806040073bb */ /* 0x0005d800080a1405 */
[----:B------:R-:W-:Y:S02]  /*5180*/  @P1 PLOP3.LUT P0, PT, P1, PT, PT, 0x8, 0x0 ;  /* 0x000000000000181c */ /* 0x000fe40000f0e170 */
[----:B------:R-:W-:-:S11]  /*5190*/  PLOP3.LUT P1, PT, PT, PT, PT, 0x8, 0x0 ;  /* 0x000000000000781c */ /* 0x000fd60003f2e170 */
[----:B--2---:R-:W-:Y:S05]  /*51a0*/  @P0 BRA.U.ANY `(.L_x_1885) ;  /* 0xfffffffd00ec0947 */ /* 0x004fea000393ffff */
[----:B------:R0:W-:Y:S01]  /*51b0*/  UTMACMDFLUSH ;  /* 0x00000000000079b7 */ /* 0x0001e20000000000 */
[----:B------:R-:W-:-:S04]  /*51c0*/  DEPBAR.LE SB0, 0x0 ;  /* 0x000080000000791a */ /* 0x000fc80000000000 */
.L_x_1884:
[----:B------:R-:W-:Y:S05]  /*51d0*/  BSYNC B0 ;  /* 0x0000000000007941 */ /* 0x000fea0003800000 */
.L_x_1883:
        /* <DEDUP_REMOVED lines=28> */
.L_x_1886:
        /* <DEDUP_REMOVED lines=8> */
.L_x_1852:
        /* <DEDUP_REMOVED lines=21> */
.L_x_1888:
        /* <DEDUP_REMOVED lines=13> */
.L_x_1890:
[----:B------:R-:W-:-:S05]  /*5640*/  ULDC UR4, c[0x0][0x8c4] ;  /* 0x0002310000047ab9 */ /* 0x000fca0000000800 */
.L_x_1889:
        /* <DEDUP_REMOVED lines=44> */
.L_x_1891:
        /* <DEDUP_REMOVED lines=13> */
.L_x_1892:
        /* <DEDUP_REMOVED lines=12> */
.L_x_1893:
[----:B------:R-:W-:Y:S01]  /*5aa0*/  UIADD3 UR7, -UR6, UR8, UR14 ;  /* 0x0000000806077290 */ /* 0x000fe2000fffe10e */
[----:B------:R-:W-:Y:S01]  /*5ab0*/  ISETP.LE.AND P0, PT, RZ, UR10, PT ;  /* 0x0000000aff007c0c */ /* 0x000fe2000bf03270 */
[----:B------:R-:W-:Y:S02]  /*5ac0*/  ULDC UR9, c[0x0][0x74c] ;  /* 0x0001d30000097ab9 */ /* 0x000fe40000000800 */
[----:B------:R-:W-:-:S04]  /*5ad0*/  UIADD3 UR7, UR7, -UR9, URZ ;  /* 0x8000000907077290 */ /* 0x000fc8000fffe03f */
        /* <DEDUP_REMOVED lines=18> */
.L_x_1894:
[----:B------:R-:W-:-:S06]  /*5c00*/  UISETP.GT.AND UP1, UPT, UR12, UR7, UPT ;  /* 0x000000070c00728c */ /* 0x000fcc000bf24270 */
[----:B------:R-:W-:-:S13]  /*5c10*/  PLOP3.LUT P0, PT, PT, PT, UP1, 0x80, 0x0 ;  /* 0x000000000000781c */ /* 0x000fda0003f0f018 */
[----:B------:R-:W-:Y:S05]  /*5c20*/  @!P0 BRA `(.L_x_1857) ;  /* 0x0000003800208947 */ /* 0x000fea0003800000 */
[----:B------:R-:W-:Y:S01]  /*5c30*/  ULDC.64 UR14, c[0x0][0x2d8] ;  /* 0x0000b600000e7ab9 */ /* 0x000fe20000000a00 */
[----:B------:R-:W-:Y:S01]  /*5c40*/  ULDC.64 UR28, c[0x0][0x2e0] ;  /* 0x0000b800001c7ab9 */ /* 0x000fe20000000a00 */
[----:B------:R-:W-:Y:S02]  /*5c50*/  UIMAD UR6, UR11, UR14, URZ ;  /* 0x0000000e0b0672a4 */ /* 0x000fe4000f8e023f */
[----:B------:R-:W-:Y:S02]  /*5c60*/  USHF.R.S32.HI UR11, URZ, 0x1f, UR13 ;  /* 0x0000001f3f0b7899 */ /* 0x000fe4000801140d */
[----:B------:R-:W-:Y:S02]  /*5c70*/  UIMAD UR15, UR16, UR15, UR6 ;  /* 0x0000000f100f72a4 */ /* 0x000fe4000f8e0206 */
[----:B------:R-:W-:Y:S02]  /*5c80*/  UIADD3 UR6, -UR7, UR12, URZ ;  /* 0x0000000c07067290 */ /* 0x000fe4000fffe13f */
[----:B------:R-:W-:-:S02]  /*5c90*/  UIMAD.WIDE.U32 UR8, UR16, UR14, URZ ;  /* 0x0000000e100872a5 */ /* 0x000fc4000f8e003f */
[----:B------:R-:W-:Y:S02]  /*5ca0*/  ULOP3.LUT UR6, UR6, 0x1, URZ, 0xc0, !UPT ;  /* 0x0000000106067892 */ /* 0x000fe4000f8ec03f */
[----:B------:R-:W-:Y:S02]  /*5cb0*/  USEL UR13, UR13, URZ, !UP0 ;  /* 0x0000003f0d0d7287 */ /* 0x000fe4000c000000 */
[----:B------:R-:W-:Y:S02]  /*5cc0*/  USEL UR14, UR11, URZ, !UP0 ;  /* 0x0000003f0b0e7287 */ /* 0x000fe4000c000000 */
[----:B------:R-:W-:Y:S02]  /*5cd0*/  UISETP.NE.U32.AND UP0, UPT, UR6, 0x1, UPT ;  /* 0x000000010600788c */ /* 0x000fe4000bf05070 */
[----:B------:R-:W-:Y:S02]  /*5ce0*/  UIADD3 UR10, UP1, UR4, UR8, URZ ;  /* 0x00000008040a7290 */ /* 0x000fe4000ff3e03f */
[----:B------:R-:W-:-:S02]  /*5cf0*/  UIADD3 UR15, UR9, UR15, URZ ;  /* 0x0000000f090f7290 */ /* 0x000fc4000fffe03f */
[----:B------:R-:W-:Y:S01]  /*5d00*/  PLOP3.LUT P1, PT, PT, PT, UP0, 0x80, 0x0 ;  /* 0x000000000000781c */ /* 0x000fe20003f2f008 */
[----:B------:R-:W-:Y:S02]  /*5d10*/  UIMAD UR14, UR14, UR28, URZ ;  /* 0x0000001c0e0e72a4 */ /* 0x000fe4000f8e023f */
[----:B------:R-:W-:Y:S02]  /*5d20*/  UIADD3.X UR11, UR5, UR15, URZ, UP1, !UPT ;  /* 0x0000000f050b7290 */ /* 0x000fe40008ffe43f */
[----:B------:R-:W-:Y:S02]  /*5d30*/  UIMAD UR14, UR13, UR29, UR14 ;  /* 0x0000001d0d0e72a4 */ /* 0x000fe4000f8e020e */
[----:B------:R-:W-:Y:S01]  /*5d40*/  UIMAD.WIDE.U32 UR10, UR13, UR28, UR10 ;  /* 0x0000001c0d0a72a5 */ /* 0x000fe2000f8e000a */
[----:B------:R-:W-:-:S03]  /*5d50*/  ELECT P0, URZ, PT ;  /* 0x00000000003f782f */ /* 0x000fc60003800000 */
[----:B------:R-:W-:Y:S02]  /*5d60*/  UIADD3 UR27, UR11, UR14, URZ ;  /* 0x0000000e0b1b7290 */ /* 0x000fe4000fffe03f */
[----:B------:R-:W-:Y:S10]  /*5d70*/  @P1 BRA `(.L_x_1895) ;  /* 0x0000000000bc1947 */ /* 0x000ff40003800000 */
        /* <DEDUP_REMOVED lines=18> */
.L_x_1897:
[----:B------:R-:W-:Y:S05]  /*5ea0*/  BSYNC B0 ;  /* 0x0000000000007941 */ /* 0x000fea0003800000 */
.L_x_1896:
        /* <DEDUP_REMOVED lines=19> */
.L_x_1899:
[----:B------:R-:W-:Y:S05]  /*5fe0*/  BSYNC B0 ;  /* 0x0000000000007941 */ /* 0x000fea0003800000 */
.L_x_1898:
[----:B------:R-:W-:Y:S06]  /*5ff0*/  BAR.ARV 0xa, 0xa0 ;  /* 0x0282800000007b1d */ /* 0x000fec0000002000 */
[----:B------:R-:W-:Y:S04]  /*6000*/  BSSY B0, `(.L_x_1900) ;  /* 0x0000003000007945 */ /* 0x000fe80003800000 */
[----:B------:R-:W-:Y:S05]  /*6010*/  @!P0 BRA `(.L_x_1901) ;  /* 0x0000000000048947 */ /* 0x000fea0003800000 */
[----:B------:R-:W-:-:S04]  /*6020*/  DEPBAR.LE SB0, 0x0 ;  /* 0x000080000000791a */ /* 0x000fc80000000000 */
.L_x_1901:
[----:B------:R-:W-:Y:S05]  /*6030*/  BSYNC B0 ;  /* 0x0000000000007941 */ /* 0x000fea0003800000 */
.L_x_1900:
[----:B------:R-:W-:Y:S06]  /*6040*/  BAR.ARV 0xb, 0xa0 ;  /* 0x02c2800000007b1d */ /* 0x000fec0000002000 */
[----:B------:R-:W-:Y:S01]  /*6050*/  UIADD3 UR18, UR7, 0x1, URZ ;  /* 0x0000000107127890 */ /* 0x000fe2000fffe03f */
[----:B------:R-:W-:Y:S11]  /*6060*/  BRA `(.L_x_1902) ;  /* 0x0000000000047947 */ /* 0x000ff60003800000 */
.L_x_1895:
[----:B------:R-:W-:-:S05]  /*6070*/  UMOV UR18, UR7 ;  /* 0x0000000700127c82 */ /* 0x000fca0008000000 */
.L_x_1902:
[----:B------:R-:W-:-:S04]  /*6080*/  UIADD3 UR6, UR7, 0x1, URZ ;  /* 0x0000000107067890 */ /* 0x000fc8000fffe03f */
[----:B------:R-:W-:-:S06]  /*6090*/  UISETP.NE.AND UP0, UPT, UR12, UR6, UPT ;  /* 0x000000060c00728c */ /* 0x000fcc000bf05270 */
[----:B------:R-:W-:-:S13]  /*60a0*/  PLOP3.LUT P1, PT, PT, PT, UP0, 0x80, 0x0 ;  /* 0x000000000000781c */ /* 0x000fda0003f2f008 */
[----:B------:R-:W-:Y:S05]  /*60b0*/  @!P1 BRA `(.L_x_1857) ;  /* 0x0000003000fc9947 */ /* 0x000fea0003800000 */
[----:B------:R-:W-:Y:S01]  /*60c0*/  UMOV UR16, UR8 ;  /* 0x0000000800107c82 */ /* 0x000fe20008000000 */
[----:B------:R-:W-:Y:S01]  /*60d0*/  UMOV UR17, UR15 ;  /* 0x0000000f00117c82 */ /* 0x000fe20008000000 */
[----:B------:R-:W-:Y:S01]  /*60e0*/  ULDC.64 UR20, c[0x0][0x2c0] ;  /* 0x0000b00000147ab9 */ /* 0x000fe20000000a00 */
[----:B------:R-:W-:Y:S02]  /*60f0*/  UIMAD.WIDE.U32 UR16, UR13, UR28, UR16 ;  /* 0x0000001c0d1072a5 */ /* 0x000fe4000f8e0010 */
[----:B------:R-:W-:Y:S02]  /*6100*/  UIMAD UR19, UR18, 0x1800, URZ ;  /* 0x00001800121378a4 */ /* 0x000fe4000f8e023f */
[----:B------:R-:W-:Y:S01]  /*6110*/  UIADD3 UR25, UP0, UR4, UR16, URZ ;  /* 0x0000001004197290 */ /* 0x000fe2000ff1e03f */
[----:B------:R-:W-:Y:S01]  /*6120*/  UMOV UR6, URZ ;  /* 0x0000003f00067c82 */ /* 0x000fe20008000000 */
[----:B------:R-:W-:Y:S02]  /*6130*/  ULDC.64 UR30, c[0x0][0x2c0] ;  /* 0x0000b000001e7ab9 */ /* 0x000fe40000000a00 */
[----:B------:R-:W-:-:S02]  /*6140*/  UIADD3.X UR16, UR5, UR14, UR17, UP0, !UPT ;  /* 0x0000000e05107290 */ /* 0x000fc400087fe411 */
[----:B------:R-:W-:Y:S01]  /*6150*/  ULEA UR24, UP0, UR25, UR20, 0x2 ;  /* 0x0000001419187291 */ /* 0x000fe2000f80103f */
[----:B------:R-:W-:-:S03]  /*6160*/  UMOV UR26, UR19 ;  /* 0x00000013001a7c82 */ /* 0x000fc60008000000 */
[----:B------:R-:W-:Y:S02]  /*6170*/  ULEA.HI.X UR25, UR25, UR21, UR16, 0x2, UP0 ;  /* 0x0000001519197291 */ /* 0x000fe400080f1410 */
[----:B------:R-:W-:Y:S02]  /*6180*/  UIADD3 UR20, UP0, UR24, 0x3000, URZ ;  /* 0x0000300018147890 */ /* 0x000fe4000ff1e03f */
[----:B------:R-:W-:Y:S02]  /*6190*/  UIADD3 UR22, UP1, UR24, 0x6000, URZ ;  /* 0x0000600018167890 */ /* 0x000fe4000ff3e03f */
[----:B------:R-:W-:Y:S02]  /*61a0*/  UIADD3 UR24, UP2, UR24, 0x9000, URZ ;  /* 0x0000900018187890 */ /* 0x000fe4000ff5e03f */
[----:B------:R-:W-:Y:S02]  /*61b0*/  UIADD3.X UR21, URZ, UR25, URZ, UP0, !UPT ;  /* 0x000000193f157290 */ /* 0x000fe400087fe43f */
[----:B------:R-:W-:-:S02]  /*61c0*/  UIADD3.X UR23, URZ, UR25, URZ, UP1, !UPT ;  /* 0x000000193f177290 */ /* 0x000fc40008ffe43f */
[----:B------:R-:W-:-:S12]  /*61d0*/  UIADD3.X UR25, URZ, UR25, URZ, UP2, !UPT ;  /* 0x000000193f197290 */ /* 0x000fd800097fe43f */
.L_x_1915:
        /* <DEDUP_REMOVED lines=20> */
.L_x_1904:
[----:B------:R-:W-:Y:S05]  /*6320*/  BSYNC B0 ;  /* 0x0000000000007941 */ /* 0x000fea0003800000 */
.L_x_1903:
        /* <DEDUP_REMOVED lines=13> */
.L_x_1906:
[----:B------:R-:W-:Y:S05]  /*6400*/  BSYNC B0 ;  /* 0x0000000000007941 */ /* 0x000fea0003800000 */
.L_x_1905:
[----:B------:R-:W-:Y:S06]  /*6410*/  BAR.ARV 0xa, 0xa0 ;  /* 0x0282800000007b1d */ /* 0x000fec0000002000 */
[----:B------:R-:W-:Y:S04]  /*6420*/  BSSY B0, `(.L_x_1907) ;  /* 0x0000003000007945 */ /* 0x000fe80003800000 */
[----:B------:R-:W-:Y:S05]  /*6430*/  @!P0 BRA `(.L_x_1908) ;  /* 0x0000000000048947 */ /* 0x000fea0003800000 */
[----:B------:R-:W-:-:S04]  /*6440*/  DEPBAR.LE SB0, 0x0 ;  /* 0x000080000000791a */ /* 0x000fc80000000000 */
.L_x_1908:
[----:B------:R-:W-:Y:S05]  /*6450*/  BSYNC B0 ;  /* 0x0000000000007941 */ /* 0x000fea0003800000 */
.L_x_1907:
        /* <DEDUP_REMOVED lines=13> */
.L_x_1910:
[----:B------:R-:W-:Y:S05]  /*6530*/  BSYNC B0 ;  /* 0x0000000000007941 */ /* 0x000fea0003800000 */
.L_x_1909:
        /* <DEDUP_REMOVED lines=13> */
.L_x_1912:
[----:B------:R-:W-:Y:S05]  /*6610*/  BSYNC B0 ;  /* 0x0000000000007941 */ /* 0x000fea0003800000 */
.L_x_1911:
[----:B------:R-:W-:Y:S01]  /*6620*/  UIADD3 UR18, UR18, 0x2, URZ ;  /* 0x0000000212127890 */ /* 0x000fe2000fffe03f */
[----:B------:R-:W-:Y:S06]  /*6630*/  BAR.ARV 0xa, 0xa0 ;  /* 0x0282800000007b1d */ /* 0x000fec0000002000 */
[----:B------:R-:W-:Y:S01]  /*6640*/  UISETP.GE.AND UP0, UPT, UR18, UR12, UPT ;  /* 0x0000000c1200728c */ /* 0x000fe2000bf06270 */
[----:B------:R-:W-:Y:S04]  /*6650*/  BSSY B0, `(.L_x_1913) ;  /* 0x0000003000007945 */ /* 0x000fe80003800000 */
[----:B------:R-:W-:Y:S06]  /*6660*/  @!P0 BRA `(.L_x_1914) ;  /* 0x0000000000048947 */ /* 0x000fec0003800000 */
[----:B------:R-:W-:-:S04]  /*6670*/  DEPBAR.LE SB0, 0x0 ;  /* 0x000080000000791a */ /* 0x000fc80000000000 */
.L_x_1914:
[----:B------:R-:W-:Y:S05]  /*6680*/  BSYNC B0 ;  /* 0x0000000000007941 */ /* 0x000fea0003800000 */
.L_x_1913:
[----:B------:R-:W-:Y:S06]  /*6690*/  BAR.ARV 0xb, 0xa0 ;  /* 0x02c2800000007b1d */ /* 0x000fec0000002000 */
[----:B------:R-:W-:Y:S01]  /*66a0*/  PLOP3.LUT P1, PT, PT, PT, UP0, 0x80, 0x0 ;  /* 0x000000000000781c */ /* 0x000fe20003f2f008 */
[----:B------:R-:W-:Y:S02]  /*66b0*/  UIADD3 UR26, UR26, 0x3000, URZ ;  /* 0x000030001a1a7890 */ /* 0x000fe4000fffe03f */
[----:B------:R-:W-:-:S10]  /*66c0*/  UIADD3 UR6, UR6, 0x3000, URZ ;  /* 0x0000300006067890 */ /* 0x000fd4000fffe03f */
[----:B------:R-:W-:Y:S05]  /*66d0*/  @!P1 BRA `(.L_x_1915) ;  /* 0xfffffff800c09947 */ /* 0x000fea000383ffff */
[----:B------:R-:W-:Y:S05]  /*66e0*/  BRA `(.L_x_1857) ;  /* 0x0000002c00707947 */ /* 0x000fea0003800000 */
.L_x_1887:
        /* <DEDUP_REMOVED lines=14> */
.L_x_1916:
        /* <DEDUP_REMOVED lines=14> */
.L_x_1918:
[----:B------:R-:W-:-:S05]  /*68b0*/  ULDC UR4, c[0x0][0x8c4] ;  /* 0x0002310000047ab9 */ /* 0x000fca0000000800 */
.L_x_1917:
        /* <DEDUP_REMOVED lines=59> */
.L_x_1920:
        /* <DEDUP_REMOVED lines=13> */
.L_x_1921:
        /* <DEDUP_REMOVED lines=8> */
.L_x_1922:
        /* <DEDUP_REMOVED lines=21> */
.L_x_1923:
        /* <DEDUP_REMOVED lines=50> */
.L_x_1953:
        /* <DEDUP_REMOVED lines=15> */
.L_x_1926:
        /* <DEDUP_REMOVED lines=127> */
.L_x_1937:
[----:B-123--:R-:W-:-:S04]  /*7b10*/  SHF.L.U32 R18, R10, 0x1f, RZ ;  /* 0x0000001f0a127819 */ /* 0x00efc800000006ff */
[----:B------:R-:W2:Y:S02]  /*7b20*/  SYNCS.PHASECHK.TRANS64.TRYWAIT P1, [R15+URZ+0x26840], R18 ;  /* 0x026840120f0075a7 */ /* 0x000ea4000802017f */
[----:B--2---:R-:W-:Y:S05]  /*7b30*/  @!P1 BRA `(.L_x_1929) ;  /* 0x0000001800dc9947 */ /* 0x004fea0003800000 */
.L_x_1954:
        /* <DEDUP_REMOVED lines=8> */
.L_x_1930:
        /* <DEDUP_REMOVED lines=44> */
.L_x_1955:
        /* <DEDUP_REMOVED lines=8> */
.L_x_1932:
        /* <DEDUP_REMOVED lines=44> */
.L_x_1956:
        /* <DEDUP_REMOVED lines=8> */
.L_x_1934:
        /* <DEDUP_REMOVED lines=38> */
.L_x_1958:
        /* <DEDUP_REMOVED lines=8> */
.L_x_1936:
        /* <DEDUP_REMOVED lines=44> */
.L_x_1928:
[----:B------:R-:W4:Y:S02]  /*87e0*/  LDL.LU R4, [R1+0x4] ;  /* 0x0000040001047983 */ /* 0x000f240000300800 */
[----:B----4-:R-:W-:Y:S02]  /*87f0*/  ISETP.NE.AND P1, PT, R4, RZ, PT ;  /* 0x000000ff0400720c */ /* 0x010fe40003f25270 */
[----:B------:R4:W5:Y:S11]  /*8800*/  LDL R4, [R1] ;  /* 0x0000000001047983 */ /* 0x0009760000100800 */
[----:B----4-:R-:W-:Y:S05]  /*8810*/  @!P1 BRA `(.L_x_1927) ;  /* 0x0000000400949947 */ /* 0x010fea0003800000 */
[----:B------:R-:W-:-:S04]  /*8820*/  SHF.L.U32 R12, R10, 0x1f, RZ ;  /* 0x0000001f0a0c7819 */ /* 0x000fc800000006ff */
[----:B------:R-:W4:Y:S02]  /*8830*/  SYNCS.PHASECHK.TRANS64.TRYWAIT P1, [R15+URZ+0x26840], R12 ;  /* 0x0268400c0f0075a7 */ /* 0x000f24000802017f */
[----:B----4-:R-:W-:Y:S05]  /*8840*/  @!P1 BRA `(.L_x_1938) ;  /* 0x0000000c00ec9947 */ /* 0x010fea0003800000 */
.L_x_1959:
        /* <DEDUP_REMOVED lines=8> */
.L_x_1939:
        /* <DEDUP_REMOVED lines=41> */
.L_x_1960:
        /* <DEDUP_REMOVED lines=8> */
.L_x_1941:
        /* <DEDUP_REMOVED lines=41> */
.L_x_1927:
[----:B------:R-:W1:Y:S01]  /*8e70*/  S2R R0, SR_TID.X ;  /* 0x0000000000007919 */ /* 0x000e620000002100 */
[----:B------:R-:W-:Y:S01]  /*8e80*/  IMAD R3, R16, 0x8, R15 ;  /* 0x0000000810037824 */ /* 0x000fe200078e020f */
[----:B-1----:R-:W-:Y:S02]  /*8e90*/  LOP3.LUT R2, R0, 0x7f, RZ, 0xc0, !PT ;  /* 0x0000007f00027812 */ /* 0x002fe400078ec0ff */
[----:B------:R-:W-:Y:S02]  /*8ea0*/  SHF.L.U32 R0, R10, 0x1f, RZ ;  /* 0x0000001f0a007819 */ /* 0x000fe400000006ff */
[----:B------:R-:W-:Y:S02]  /*8eb0*/  ISETP.NE.AND P1, PT, R2, RZ, PT ;  /* 0x000000ff0200720c */ /* 0x000fe40003f25270 */
[----:B------:R-:W1:Y:S02]  /*8ec0*/  SYNCS.PHASECHK.TRANS64.TRYWAIT P0, [R3+URZ+0x26840], R0 ;  /* 0x02684000030075a7 */ /* 0x000e64000800017f */
[----:B-1----:R-:W-:Y:S09]  /*8ed0*/  @!P0 BRA `(.L_x_1942) ;  /* 0x0000000800708947 */ /* 0x002ff20003800000 */
.L_x_1961:
[----:B------:R-:W-:Y:S05]  /*8ee0*/  @P1 BRA `(.L_x_1943) ;  /* 0x0000000000181947 */ /* 0x000fea0003800000 */
[----:B------:R-:W1:Y:S01]  /*8ef0*/  S2R R2, SR_TID.X ;  /* 0x0000000000027919 */ /* 0x000e620000002100 */
[----:B------:R-:W-:-:S04]  /*8f00*/  IMAD.MOV.U32 R0, RZ, RZ, 0x3100 ;  /* 0x00003100ff007424 */ /* 0x000fc800078e00ff */
[----:B------:R1:W-:Y:S02]  /*8f10*/  SYNCS.ARRIVE.TRANS64 RZ, [R3+URZ+0x26830], R0 ;  /* 0x0268300003ff79a7 */ /* 0x0003e4000800003f */
[----:B-1----:R-:W-:-:S13]  /*8f20*/  LOP3.LUT P0, RZ, R2, 0x1f, RZ, 0xc0, !PT ;  /* 0x0000001f02ff7812 */ /* 0x002fda000780c0ff */
[----:B------:R-:W-:Y:S05]  /*8f30*/  @!P0 BRA `(.L_x_1943) ;  /* 0x0000000000048947 */ /* 0x000fea0003800000 */
[----:B------:R-:W-:Y:S01]  /*8f40*/  BPT.TRAP 0x1 ;  /* 0x000000040000795c */ /* 0x000fe20000300000 */
.L_x_1943:
        /* <DEDUP_REMOVED lines=48> */
.L_x_1924:
[----:B------:R-:W-:Y:S05]  /*9250*/  BSYNC B0 ;  /* 0x0000000000007941 */ /* 0x000fea0003800000 */
.L_x_1919:
[----:B------:R-:W-:-:S03]  /*9260*/  UMOV UR8, 0xffffffff ;  /* 0xffffffff00087882 */ /* 0x000fc60000000000 */
[----:B------:R-:W-:Y:S05]  /*9270*/  BRA.DIV UR8, `(.L_x_1944) ;  /* 0x00000006089c7947 */ /* 0x000fea000b800000 */
[----:B------:R-:W-:-:S13]  /*9280*/  ELECT P6, URZ, PT ;  /* 0x00000000003f782f */ /* 0x000fda00038c0000 */
.L_x_1964:
[----:B------:R-:W-:Y:S05]  /*9290*/  @!P6 BRA `(.L_x_1857) ;  /* 0x000000000084e947 */ /* 0x000fea0003800000 */
[----:B------:R-:W-:-:S06]  /*92a0*/  ULOP3.LUT UR8, UR38, 0x2, URZ, 0xfc, !UPT ;  /* 0x0000000226087892 */ /* 0x000fcc000f8efc3f */
[----:B------:R-:W-:-:S05]  /*92b0*/  IMAD.U32 R2, RZ, RZ, UR8 ;  /* 0x00000008ff027e24 */ /* 0x000fca000f8e00ff */
[----:B------:R-:W-:-:S13]  /*92c0*/  ISETP.NE.AND P2, PT, R2, 0x3, PT ;  /* 0x000000030200780c */ /* 0x000fda0003f45270 */
[----:B------:R-:W-:Y:S05]  /*92d0*/  @!P2 BRA `(.L_x_1945) ;  /* 0x000000000004a947 */ /* 0x000fea0003800000 */
[----:B---3--:R-:W-:Y:S01]  /*92e0*/  BPT.TRAP 0x1 ;  /* 0x000000040000795c */ /* 0x008fe20000300000 */
.L_x_1945:
        /* <DEDUP_REMOVED lines=15> */
.L_x_1965:
[----:B------:R-:W2:Y:S02]  /*93e0*/  SYNCS.PHASECHK.TRANS64.TRYWAIT P0, [R3+URZ], R2 ;  /* 0x00000002030075a7 */ /* 0x000ea4000800017f */
[----:B--2---:R-:W-:Y:S05]  /*93f0*/  @!P0 BRA `(.L_x_1947) ;  /* 0x0000000400708947 */ /* 0x004fea0003800000 */
.L_x_1966:
[----:B------:R-:W-:Y:S05]  /*9400*/  @!P2 BRA `(.L_x_1948) ;  /* 0x000000000004a947 */ /* 0x000fea0003800000 */
[----:B---3--:R-:W-:Y:S01]  /*9410*/  BPT.TRAP 0x1 ;  /* 0x000000040000795c */ /* 0x008fe20000300000 */
.L_x_1948:
[----:B--2---:R-:W-:-:S04]  /*9420*/  VIADD R3, R8, 0x26840 ;  /* 0x0002684008037836 */ /* 0x004fc80000000000 */
[----:B------:R-:W-:-:S04]  /*9430*/  IMAD R5, R0, 0x8, R3 ;  /* 0x0000000800057824 */ /* 0x000fc800078e0203 */
[----:B------:R-:W2:Y:S02]  /*9440*/  SYNCS.PHASECHK.TRANS64.TRYWAIT P0, [R5+URZ], R4 ;  /* 0x00000004050075a7 */ /* 0x000ea4000800017f */
[----:B--2---:R-:W-:Y:S05]  /*9450*/  @!P0 BRA `(.L_x_1949) ;  /* 0x00000004006c8947 */ /* 0x004fea0003800000 */
.L_x_1967:
[----:B------:R-:W-:-:S07]  /*9460*/  IMAD R3, R6, 0x8, R3 ;  /* 0x0000000806037824 */ /* 0x000fce00078e0203 */
.L_x_1950:
[----:B----4-:R4:W1:Y:S02]  /*9470*/  SYNCS.PHASECHK.TRANS64.TRYWAIT P0, [R3+URZ], R2 ;  /* 0x00000002030075a7 */ /* 0x010864000800017f */
[----:B-1----:R-:W-:Y:S05]  /*9480*/  @!P0 NANOSLEEP.SYNCS 0x989680 ;  /* 0x009896800000895d */ /* 0x002fea0003900000 */
[----:B------:R-:W1:Y:S02]  /*9490*/  @!P0 SYNCS.PHASECHK.TRANS64 P0, [R3+URZ], R2 ;  /* 0x00000002030085a7 */ /* 0x000e64000800007f */
[----:B-1----:R-:W-:Y:S05]  /*94a0*/  @!P0 BRA `(.L_x_1950) ;  /* 0xfffffffc00f08947 */ /* 0x002fea000383ffff */
.L_x_1857:
[----:B---3--:R-:W-:Y:S05]  /*94b0*/  BSYNC B6 ;  /* 0x0000000000067941 */ /* 0x008fea0003800000 */
.L_x_1851:
[----:B------:R-:W-:Y:S05]  /*94c0*/  EXIT ;  /* 0x000000000000794d */ /* 0x000fea0003800000 */
.L_x_1868:
[----:B------:R-:W-:Y:S02]  /*94d0*/  IMAD.MOV.U32 R13, RZ, RZ, R16 ;  /* 0x000000ffff0d7224 */ /* 0x000fe400078e0010 */
[----:B------:R-:W-:Y:S02]  /*94e0*/  IMAD.MOV.U32 R12, RZ, RZ, RZ ;  /* 0x000000ffff0c7224 */ /* 0x000fe400078e00ff */
[----:B------:R-:W-:Y:S02]  /*94f0*/  IMAD.MOV.U32 R11, RZ, RZ, 0x1f ;  /* 0x0000001fff0b7424 */ /* 0x000fe400078e00ff */
[----:B------:R-:W-:-:S07]  /*9500*/  IMAD.MOV.U32 R15, RZ, RZ, -0x1 ;  /* 0xffffffffff0f7424 */ /* 0x000fce00078e00ff */
[----:B------:R-:W-:Y:S05]  /*9510*/  WARPSYNC.COLLECTIVE R15, `(.L_x_1951) ;  /* 0x000000000f087348 */ /* 0x000fea0003c00000 */
[----:B------:R1:W2:Y:S02]  /*9520*/  SHFL.IDX P6, R14, R13, R12, R11 ;  /* 0x0000000c0d0e7389 */ /* 0x0002a400000c000b */
[----:B-12---:R-:W-:Y:S01]  /*9530*/  ENDCOLLECTIVE ;  /* 0x000000000000791b */ /* 0x006fe20003800000 */
.L_x_1951:
[----:B------:R-:W-:Y:S05]  /*9540*/  BRA `(.L_x_1952) ;  /* 0xffffff7c00ec7947 */ /* 0x000fea000383ffff */
.L_x_1870:
[----:B--2---:R2:W3:Y:S02]  /*9550*/  SYNCS.PHASECHK.TRANS64.TRYWAIT P0, [R18+URZ+0x26800], R5 ;  /* 0x02680005120075a7 */ /* 0x0044e4000800017f */
[----:B---3--:R-:W-:Y:S05]  /*9560*/  @!P0 NANOSLEEP.SYNCS 0x989680 ;  /* 0x009896800000895d */ /* 0x008fea0003900000 */
[----:B------:R-:W3:Y:S02]  /*9570*/  @!P0 SYNCS.PHASECHK.TRANS64 P0, [R18+URZ+0x26800], R5 ;  /* 0x02680005120085a7 */ /* 0x000ee4000800007f */
[----:B---3--:R-:W-:Y:S05]  /*9580*/  @!P0 BRA `(.L_x_1870) ;  /* 0xfffffffc00f08947 */ /* 0x008fea000383ffff */
[----:B------:R-:W-:Y:S05]  /*9590*/  BRA `(.L_x_1869) ;  /* 0xffffff8000147947 */ /* 0x000fea000383ffff */
.L_x_1875:
[----:B--2---:R-:W-:-:S04]  /*95a0*/  IMAD.U32 R7, RZ, RZ, UR7 ;  /* 0x00000007ff077e24 */ /* 0x004fc8000f8e00ff */
[----:B------:R2:W3:Y:S03]  /*95b0*/  SYNCS.PHASECHK.TRANS64.TRYWAIT P0, [R7+URZ+0x26810], R16 ;  /* 0x02681010070075a7 */ /* 0x0004e6000800017f */
[----:B---3--:R-:W-:Y:S05]  /*95c0*/  @!P0 NANOSLEEP.SYNCS 0x989680 ;  /* 0x009896800000895d */ /* 0x008fea0003900000 */
[----:B------:R-:W3:Y:S02]  /*95d0*/  @!P0 SYNCS.PHASECHK.TRANS64 P0, [R7+URZ+0x26810], R16 ;  /* 0x02681010070085a7 */ /* 0x000ee4000800007f */
[----:B---3--:R-:W-:Y:S05]  /*95e0*/  @!P0 BRA `(.L_x_1875) ;  /* 0xfffffffc00ec8947 */ /* 0x008fea000383ffff */
[----:B------:R-:W-:Y:S05]  /*95f0*/  BRA `(.L_x_1874) ;  /* 0xffffff8800687947 */ /* 0x000fea000383ffff */
.L_x_1879:
[----:B------:R-:W-:-:S04]  /*9600*/  IMAD.U32 R121, RZ, RZ, UR7 ;  /* 0x00000007ff797e24 */ /* 0x000fc8000f8e00ff */
[----:B------:R1:W1:Y:S03]  /*9610*/  SYNCS.PHASECHK.TRANS64.TRYWAIT P0, [R121+URZ+0x26830], R16 ;  /* 0x02683010790075a7 */ /* 0x000266000800017f */
[----:B-1----:R-:W-:Y:S05]  /*9620*/  @!P0 NANOSLEEP.SYNCS 0x989680 ;  /* 0x009896800000895d */ /* 0x002fea0003900000 */
[----:B------:R-:W1:Y:S02]  /*9630*/  @!P0 SYNCS.PHASECHK.TRANS64 P0, [R121+URZ+0x26830], R16 ;  /* 0x02683010790085a7 */ /* 0x000e64000800007f */
[----:B-1----:R-:W-:Y:S05]  /*9640*/  @!P0 BRA `(.L_x_1879) ;  /* 0xfffffffc00ec8947 */ /* 0x002fea000383ffff */
[----:B------:R-:W-:Y:S05]  /*9650*/  BRA `(.L_x_1878) ;  /* 0xffffff8c00707947 */ /* 0x000fea000383ffff */
.L_x_1925:
[----:B-1----:R1:W2:Y:S02]  /*9660*/  SYNCS.PHASECHK.TRANS64.TRYWAIT P0, [R15+URZ+0x26820], R0 ;  /* 0x026820000f0075a7 */ /* 0x0022a4000800017f */
[----:B--2---:R-:W-:Y:S05]  /*9670*/  @!P0 NANOSLEEP.SYNCS 0x989680 ;  /* 0x009896800000895d */ /* 0x004fea0003900000 */
[----:B------:R-:W2:Y:S02]  /*9680*/  @!P0 SYNCS.PHASECHK.TRANS64 P0, [R15+URZ+0x26820], R0 ;  /* 0x026820000f0085a7 */ /* 0x000ea4000800007f */
[----:B--2---:R-:W-:Y:S05]  /*9690*/  @!P0 BRA `(.L_x_1925) ;  /* 0xfffffffc00f08947 */ /* 0x004fea000383ffff */
[----:B------:R-:W-:Y:S05]  /*96a0*/  BRA `(.L_x_1953) ;  /* 0xffffffd800e07947 */ /* 0x000fea000383ffff */
.L_x_1929:
[----:B--2---:R2:W3:Y:S02]  /*96b0*/  SYNCS.PHASECHK.TRANS64.TRYWAIT P1, [R15+URZ+0x26840], R18 ;  /* 0x026840120f0075a7 */ /* 0x0044e4000802017f */
[----:B---3--:R-:W-:Y:S05]  /*96c0*/  @!P1 NANOSLEEP.SYNCS 0x989680 ;  /* 0x009896800000995d */ /* 0x008fea0003900000 */
[----:B------:R-:W3:Y:S02]  /*96d0*/  @!P1 SYNCS.PHASECHK.TRANS64 P1, [R15+URZ+0x26840], R18 ;  /* 0x026840120f0095a7 */ /* 0x000ee4000802007f */
[----:B---3--:R-:W-:Y:S05]  /*96e0*/  @!P1 BRA `(.L_x_1929) ;  /* 0xfffffffc00f09947 */ /* 0x008fea000383ffff */
[----:B------:R-:W-:Y:S05]  /*96f0*/  BRA `(.L_x_1954) ;  /* 0xffffffe400107947 */ /* 0x000fea000383ffff */
.L_x_1931:
[----:B-1----:R1:W3:Y:S02]  /*9700*/  SYNCS.PHASECHK.TRANS64.TRYWAIT P1, [R15+URZ+0x26828], R18 ;  /* 0x026828120f0075a7 */ /* 0x0022e4000802017f */
[----:B---3--:R-:W-:Y:S05]  /*9710*/  @!P1 NANOSLEEP.SYNCS 0x989680 ;  /* 0x009896800000995d */ /* 0x008fea0003900000 */
[----:B------:R-:W3:Y:S02]  /*9720*/  @!P1 SYNCS.PHASECHK.TRANS64 P1, [R15+URZ+0x26828], R18 ;  /* 0x026828120f0095a7 */ /* 0x000ee4000802007f */
[----:B---3--:R-:W-:Y:S05]  /*9730*/  @!P1 BRA `(.L_x_1931) ;  /* 0xfffffffc00f09947 */ /* 0x008fea000383ffff */
[----:B------:R-:W-:Y:S05]  /*9740*/  BRA `(.L_x_1955) ;  /* 0xffffffe400cc7947 */ /* 0x000fea000383ffff */
.L_x_1933:
[----:B---3--:R3:W4:Y:S02]  /*9750*/  SYNCS.PHASECHK.TRANS64.TRYWAIT P1, [R15+URZ+0x26848], R18 ;  /* 0x026848120f0075a7 */ /* 0x008724000802017f */
[----:B----4-:R-:W-:Y:S05]  /*9760*/  @!P1 NANOSLEEP.SYNCS 0x989680 ;  /* 0x009896800000995d */ /* 0x010fea0003900000 */
[----:B------:R-:W4:Y:S02]  /*9770*/  @!P1 SYNCS.PHASECHK.TRANS64 P1, [R15+URZ+0x26848], R18 ;  /* 0x026848120f0095a7 */ /* 0x000f24000802007f */
[----:B----4-:R-:W-:Y:S05]  /*9780*/  @!P1 BRA `(.L_x_1933) ;  /* 0xfffffffc00f09947 */ /* 0x010fea000383ffff */
[----:B------:R-:W-:Y:S05]  /*9790*/  BRA `(.L_x_1956) ;  /* 0xffffffe800887947 */ /* 0x000fea000383ffff */
.L_x_1935:
[----:B------:R-:W-:-:S07]  /*97a0*/  SHF.L.U32 R4, R10, 0x1f, RZ ;  /* 0x0000001f0a047819 */ /* 0x000fce00000006ff */
.L_x_1957:
[----:B----4-:R4:W1:Y:S02]  /*97b0*/  SYNCS.PHASECHK.TRANS64.TRYWAIT P1, [R15+URZ+0x26820], R4 ;  /* 0x026820040f0075a7 */ /* 0x010864000802017f */
[----:B-1----:R-:W-:Y:S05]  /*97c0*/  @!P1 NANOSLEEP.SYNCS 0x989680 ;  /* 0x009896800000995d */ /* 0x002fea0003900000 */
[----:B------:R-:W1:Y:S02]  /*97d0*/  @!P1 SYNCS.PHASECHK.TRANS64 P1, [R15+URZ+0x26820], R4 ;  /* 0x026820040f0095a7 */ /* 0x000e64000802007f */
[----:B-1----:R-:W-:Y:S05]  /*97e0*/  @!P1 BRA `(.L_x_1957) ;  /* 0xfffffffc00f09947 */ /* 0x002fea000383ffff */
[----:B------:R-:W-:Y:S05]  /*97f0*/  BRA `(.L_x_1958) ;  /* 0xffffffec00287947 */ /* 0x000fea000383ffff */
.L_x_1938:
[----:B----4-:R4:W1:Y:S02]  /*9800*/  SYNCS.PHASECHK.TRANS64.TRYWAIT P1, [R15+URZ+0x26840], R12 ;  /* 0x0268400c0f0075a7 */ /* 0x010864000802017f */
[----:B-1----:R-:W-:Y:S05]  /*9810*/  @!P1 NANOSLEEP.SYNCS 0x989680 ;  /* 0x009896800000995d */ /* 0x002fea0003900000 */
[----:B------:R-:W1:Y:S02]  /*9820*/  @!P1 SYNCS.PHASECHK.TRANS64 P1, [R15+URZ+0x26840], R12 ;  /* 0x0268400c0f0095a7 */ /* 0x000e64000802007f */
[----:B-1----:R-:W-:Y:S05]  /*9830*/  @!P1 BRA `(.L_x_1938) ;  /* 0xfffffffc00f09947 */ /* 0x002fea000383ffff */
[----:B------:R-:W-:Y:S05]  /*9840*/  BRA `(.L_x_1959) ;  /* 0xfffffff000007947 */ /* 0x000fea000383ffff */
.L_x_1940:
[----:B-1----:R1:W2:Y:S02]  /*9850*/  SYNCS.PHASECHK.TRANS64.TRYWAIT P1, [R15+URZ+0x26828], R12 ;  /* 0x0268280c0f0075a7 */ /* 0x0022a4000802017f */
[----:B--2---:R-:W-:Y:S05]  /*9860*/  @!P1 NANOSLEEP.SYNCS 0x989680 ;  /* 0x009896800000995d */ /* 0x004fea0003900000 */
[----:B------:R-:W2:Y:S02]  /*9870*/  @!P1 SYNCS.PHASECHK.TRANS64 P1, [R15+URZ+0x26828], R12 ;  /* 0x0268280c0f0095a7 */ /* 0x000ea4000802007f */
[----:B--2---:R-:W-:Y:S05]  /*9880*/  @!P1 BRA `(.L_x_1940) ;  /* 0xfffffffc00f09947 */ /* 0x004fea000383ffff */
[----:B------:R-:W-:Y:S05]  /*9890*/  BRA `(.L_x_1960) ;  /* 0xfffffff000b07947 */ /* 0x000fea000383ffff */
.L_x_1942:
[----:B------:R1:W1:Y:S02]  /*98a0*/  SYNCS.PHASECHK.TRANS64.TRYWAIT P0, [R3+URZ+0x26840], R0 ;  /* 0x02684000030075a7 */ /* 0x000264000800017f */
[----:B-1----:R-:W-:Y:S05]  /*98b0*/  @!P0 NANOSLEEP.SYNCS 0x989680 ;  /* 0x009896800000895d */ /* 0x002fea0003900000 */
[----:B------:R-:W1:Y:S02]  /*98c0*/  @!P0 SYNCS.PHASECHK.TRANS64 P0, [R3+URZ+0x26840], R0 ;  /* 0x02684000030085a7 */ /* 0x000e64000800007f */
[----:B-1----:R-:W-:Y:S05]  /*98d0*/  @!P0 BRA `(.L_x_1942) ;  /* 0xfffffffc00f08947 */ /* 0x002fea000383ffff */
[----:B------:R-:W-:Y:S05]  /*98e0*/  BRA `(.L_x_1961) ;  /* 0xfffffff4007c7947 */ /* 0x000fea000383ffff */
.L_x_1944:
[----:B------:R-:W-:Y:S01]  /*98f0*/  BSSY B0, `(.L_x_1962) ;  /* 0x0000006000007945 */ /* 0x000fe20003800000 */
[----:B------:R-:W-:-:S07]  /*9900*/  IMAD.MOV.U32 R15, RZ, RZ, -0x1 ;  /* 0xffffffffff0f7424 */ /* 0x000fce00078e00ff */
[----:B---3--:R-:W-:Y:S05]  /*9910*/  WARPSYNC.COLLECTIVE R15, `(.L_x_1963) ;  /* 0x000000000f0c7348 */ /* 0x008fea0003c00000 */
[----:B------:R-:W-:Y:S02]  /*9920*/  ELECT P6, UR62, PT ;  /* 0x00000000003e782f */ /* 0x000fe400038c0000 */
[----:B------:R-:W-:Y:S01]  /*9930*/  MOV R14, UR62 ;  /* 0x0000003e000e7c02 */ /* 0x000fe20008000f00 */
[----:B---3--:R-:W-:Y:S10]  /*9940*/  ENDCOLLECTIVE ;  /* 0x000000000000791b */ /* 0x008ff40003800000 */
.L_x_1963:
[----:B------:R-:W-:Y:S05]  /*9950*/  BSYNC B0 ;  /* 0x0000000000007941 */ /* 0x000fea0003800000 */
.L_x_1962:
[----:B------:R-:W-:Y:S05]  /*9960*/  BRA `(.L_x_1964) ;  /* 0xfffffff800487947 */ /* 0x000fea000383ffff */
.L_x_1946:
[----:B-1----:R1:W2:Y:S02]  /*9970*/  SYNCS.PHASECHK.TRANS64.TRYWAIT P0, [R7+URZ], R4 ;  /* 0x00000004070075a7 */ /* 0x0022a4000800017f */
[----:B--2---:R-:W-:Y:S05]  /*9980*/  @!P0 NANOSLEEP.SYNCS 0x989680 ;  /* 0x009896800000895d */ /* 0x004fea0003900000 */
[----:B------:R-:W2:Y:S02]  /*9990*/  @!P0 SYNCS.PHASECHK.TRANS64 P0, [R7+URZ], R4 ;  /* 0x00000004070085a7 */ /* 0x000ea4000800007f */
[----:B--2---:R-:W-:Y:S05]  /*99a0*/  @!P0 BRA `(.L_x_1946) ;  /* 0xfffffffc00f08947 */ /* 0x004fea000383ffff */
[----:B------:R-:W-:Y:S05]  /*99b0*/  BRA `(.L_x_1965) ;  /* 0xfffffff800887947 */ /* 0x000fea000383ffff */
.L_x_1947:
[----:B--2---:R2:W4:Y:S02]  /*99c0*/  SYNCS.PHASECHK.TRANS64.TRYWAIT P0, [R3+URZ], R2 ;  /* 0x00000002030075a7 */ /* 0x004524000800017f */
[----:B----4-:R-:W-:Y:S05]  /*99d0*/  @!P0 NANOSLEEP.SYNCS 0x989680 ;  /* 0x009896800000895d */ /* 0x010fea0003900000 */
[----:B------:R-:W4:Y:S02]  /*99e0*/  @!P0 SYNCS.PHASECHK.TRANS64 P0, [R3+URZ], R2 ;  /* 0x00000002030085a7 */ /* 0x000f24000800007f */
[----:B----4-:R-:W-:Y:S05]  /*99f0*/  @!P0 BRA `(.L_x_1947) ;  /* 0xfffffffc00f08947 */ /* 0x010fea000383ffff */
[----:B------:R-:W-:Y:S05]  /*9a00*/  BRA `(.L_x_1966) ;  /* 0xfffffff8007c7947 */ /* 0x000fea000383ffff */
.L_x_1949:
[----:B--2---:R2:W4:Y:S02]  /*9a10*/  SYNCS.PHASECHK.TRANS64.TRYWAIT P0, [R5+URZ], R4 ;  /* 0x00000004050075a7 */ /* 0x004524000800017f */
[----:B----4-:R-:W-:Y:S05]  /*9a20*/  @!P0 NANOSLEEP.SYNCS 0x989680 ;  /* 0x009896800000895d */ /* 0x010fea0003900000 */
[----:B------:R-:W4:Y:S02]  /*9a30*/  @!P0 SYNCS.PHASECHK.TRANS64 P0, [R5+URZ], R4 ;  /* 0x00000004050085a7 */ /* 0x000f24000800007f */
[----:B----4-:R-:W-:Y:S05]  /*9a40*/  @!P0 BRA `(.L_x_1949) ;  /* 0xfffffffc00f08947 */ /* 0x010fea000383ffff */
[----:B------:R-:W-:Y:S05]  /*9a50*/  BRA `(.L_x_1967) ;  /* 0xfffffff800807947 */ /* 0x000fea000383ffff */
.L_x_1968:
        /* <DEDUP_REMOVED lines=10> */
.L_x_3309:


//--------------------- .text._ZN7cutlass13device_kernelIN5flash11enable_sm90INS1_16FlashAttnBwdSm90INS1_25CollectiveMainloopBwdSm90ILi2ELi2ELi2EN4cute5tupleIJNS5_1CILi1EEES8_S8_EEENS6_IJNS7_ILi64EEENS7_ILi128EEENS7_ILi96EEEEEENS_6half_tEfNS_4arch4Sm90ELb0ELb1ELb0ELb1ELb1ELb1ELb0ELb0ELi2ELi1ELi2ELi1ELb1EEENS1_24CollectiveEpilogueBwdGQAISD_fSG_Li256ELb1ELb1EEENS1_19SingleTileSchedulerILb1ELb0ELb0ELi128EEEEEEEEEvNT_6ParamsE --------------------------
	.section	.text._ZN7cutlass13device_kernelIN5flash11enable_sm90INS1_16FlashAttnBwdSm90INS1_25CollectiveMainloopBwdSm90ILi2ELi2ELi2EN4cute5tupleIJNS5_1CILi1EEES8_S8_EEENS6_IJNS7_ILi64EEENS7_ILi128EEENS7_ILi96EEEEEENS_6half_tEfNS_4arch4Sm90ELb0ELb1ELb0ELb1ELb1ELb1ELb0ELb0ELi2ELi1ELi2ELi1ELb1EEENS1_24CollectiveEpilogueBwdGQAISD_fSG_Li256ELb1ELb1EEENS1_19SingleTileSchedulerILb1ELb0ELb0ELi128EEEEEEEEEvNT_6ParamsE,"ax",@progbits
	.align	128
.text._ZN7cutlass13device_kernelIN5flash11enable_sm90INS1_16FlashAttnBwdSm90INS1_25CollectiveMainloopBwdSm90ILi2ELi2ELi2EN4cute5tupleIJNS5_1CILi1EEES8_S8_EEENS6_IJNS7_ILi64EEENS7_ILi128EEENS7_ILi96EEEEEENS_6half_tEfNS_4arch4Sm90ELb0ELb1ELb0ELb1ELb1ELb1ELb0ELb0ELi2ELi1ELi2ELi1ELb1EEENS1_24CollectiveEpilogueBwdGQAISD_fSG_Li256ELb1ELb1EEENS1_19SingleTileSchedulerILb1ELb0ELb0ELi128EEEEEEEEEvNT_6ParamsE:
        .type           _ZN7cutlass13device_kernelIN5flash11enable_sm90INS1_16FlashAttnBwdSm90INS1_25CollectiveMainloopBwdSm90ILi2ELi2ELi2EN4cute5tupleIJNS5_1CILi1EEES8_S8_EEENS6_IJNS7_ILi64EEENS7_ILi128EEENS7_ILi96EEEEEENS_6half_tEfNS_4arch4Sm90ELb0ELb1ELb0ELb1ELb1ELb1ELb0ELb0ELi2ELi1ELi2ELi1ELb1EEENS1_24CollectiveEpilogueBwdGQAISD_fSG_Li256ELb1ELb1EEENS1_19SingleTileSchedulerILb1ELb0ELb0ELi128EEEEEEEEEvNT_6ParamsE,@function
        .size           _ZN7cutlass13device_kernelIN5flash11enable_sm90INS1_16FlashAttnBwdSm90INS1_25CollectiveMainloopBwdSm90ILi2ELi2ELi2EN4cute5tupleIJNS5_1CILi1EEES8_S8_EEENS6_IJNS7_ILi64EEENS7_ILi128EEENS7_ILi96EEEEEENS_6half_tEfNS_4arch4Sm90ELb0ELb1ELb0ELb1ELb1ELb1ELb0ELb0ELi2ELi1ELi2ELi1ELb1EEENS1_24CollectiveEpilogueBwdGQAISD_fSG_Li256ELb1ELb1EEENS1_19SingleTileSchedulerILb1ELb0ELb0ELi128EEEEEEEEEvNT_6ParamsE,(.L_x_3310 - _ZN7cutlass13device_kernelIN5flash11enable_sm90INS1_16FlashAttnBwdSm90INS1_25CollectiveMainloopBwdSm90ILi2ELi2ELi2EN4cute5tupleIJNS5_1CILi1EEES8_S8_EEENS6_IJNS7_ILi64EEENS7_ILi128EEENS7_ILi96EEEEEENS_6half_tEfNS_4arch4Sm90ELb0ELb1ELb0ELb1ELb1ELb1ELb0ELb0ELi2ELi1ELi2ELi1ELb1EEENS1_24CollectiveEpilogueBwdGQAISD_fSG_Li256ELb1ELb1EEENS1_19SingleTileSchedulerILb1ELb0ELb0ELi128EEEEEEEEEvNT_6ParamsE)
        .other          _ZN7cutlass13device_kernelIN5flash11enable_sm90INS1_16FlashAttnBwdSm90INS1_25CollectiveMainloopBwdSm90ILi2ELi2ELi2EN4cute5tupleIJNS5_1CILi1EEES8_S8_EEENS6_IJNS7_ILi64EEENS7_ILi128EEENS7_ILi96EEEEEENS_6half_tEfNS_4arch4Sm90ELb0ELb1ELb0ELb1ELb1ELb1ELb0ELb0ELi2ELi1ELi2ELi1ELb1EEENS1_24CollectiveEpilogueBwdGQAISD_fSG_Li256ELb1ELb1EEENS1_19SingleTileSchedulerILb1ELb0ELb0ELi128EEEEEEEEEvNT_6ParamsE,@"STO_CUDA_ENTRY STV_DEFAULT"
_ZN7cutlass13device_kernelIN5flash11enable_sm90INS1_16FlashAttnBwdSm90INS1_25CollectiveMainloopBwdSm90ILi2ELi2ELi2EN4cute5tupleIJNS5_1CILi1EEES8_S8_EEENS6_IJNS7_ILi64EEENS7_ILi128EEENS7_ILi96EEEEEENS_6half_tEfNS_4arch4Sm90ELb0ELb1ELb0ELb1ELb1ELb1ELb0ELb0ELi2ELi1ELi2ELi1ELb1EEENS1_24CollectiveEpilogueBwdGQAISD_fSG_Li256ELb1ELb1EEENS1_19SingleTileSchedulerILb1ELb0ELb0ELi128EEEEEEEEEvNT_6ParamsE:
        /* <DEDUP_REMOVED lines=24> */
.L_x_1970:
[----:B------:R-:W-:Y:S05]  /*0180*/  BSYNC B0 ;  /* 0x0000000000007941 */ /* 0x000fea0003800000 */
.L_x_1969:
        /* <DEDUP_REMOVED lines=37> */
.L_x_1971:
        /* <DEDUP_REMOVED lines=22> */
.L_x_1972:
[----:B------:R-:W-:Y:S01]  /*0540*/  PLOP3.LUT P0, PT, PT, PT, UP0, 0x80, 0x0 ;  /* 0x000000000000781c */ /* 0x000fe20003f0f008 */
[----:B------:R-:W-:Y:S01]  /*0550*/  NOP ;  /* 0x0000000000007918 */ /* 0x000fe20000000000 */
[----:B------:R-:W-:Y:S01]  /*0560*/  ULDC.64 UR46, c[0x0][0x208] ;  /* 0x00008200002e7ab9 */ /* 0x000fe20000000a00 */
[----:B------:R-:W-:Y:S01]  /*0570*/  BSSY B6, `(.L_x_1973) ;  /* 0x0000a33000067945 */ /* 0x000fe20003800000 */
[----:B-12-4-:R-:W-:Y:S09]  /*0580*/  BAR.SYNC.DEFER_BLOCKING 0x0 ;  /* 0x0000000000007b1d */ /* 0x016ff20000010000 */
[----:B------:R-:W-:Y:S05]  /*0590*/  @!P0 BRA `(.L_x_1974) ;  /* 0x0000005000dc8947 */ /* 0x000fea0003800000 */
.L_x_1975:
        /* <DEDUP_REMOVED lines=22> */
.L_x_1976:
        /* <DEDUP_REMOVED lines=14> */
.L_x_1978:
[----:B------:R-:W-:-:S05]  /*07e0*/  ULDC UR4, c[0x0][0x8c4] ;  /* 0x0002310000047ab9 */ /* 0x000fca0000000800 */
.L_x_1977:
        /* <DEDUP_REMOVED lines=19> */
.L_x_1980:
        /* <DEDUP_REMOVED lines=14> */
.L_x_1981:
        /* <DEDUP_REMOVED lines=11> */
.L_x_1982:
        /* <DEDUP_REMOVED lines=13> */
.L_x_1983:
        /* <DEDUP_REMOVED lines=66> */
.L_x_1984:
        /* <DEDUP_REMOVED lines=28> */
.L_x_1987:
        /* <DEDUP_REMOVED lines=15> */
.L_x_1986:
        /* <DEDUP_REMOVED lines=22> */
.L_x_1989:
        /* <DEDUP_REMOVED lines=15> */
.L_x_1988:
[----:B------:R-:W-:Y:S01]  /*14a0*/  SHF.R.S32.HI R25, RZ, 0x1f, R22 ;  /* 0x0000001fff197819 */ /* 0x000fe20000011416 */
[----:B------:R-:W-:-:S03]  /*14b0*/  UMOV UR4, 0xffffffff ;  /* 0xffffffff00047882 */ /* 0x000fc60000000000 */
[----:B------:R-:W-:-:S04]  /*14c0*/  LEA.HI R0, R25, R22, RZ, 0x7 ;  /* 0x0000001619007211 */ /* 0x000fc800078f38ff */
[----:B------:R-:W-:Y:S01]  /*14d0*/  SHF.R.S32.HI R16, RZ, 0x7, R0 ;  /* 0x00000007ff107819 */ /* 0x000fe20000011400 */
[----:B------:R-:W-:Y:S06]  /*14e0*/  BRA.DIV UR4, `(.L_x_1990) ;  /* 0x0000009204f47947 */ /* 0x000fec000b800000 */
[----:B------:R1:W2:Y:S02]  /*14f0*/  SHFL.IDX PT, R14, R16, RZ, 0x1f ;  /* 0x00001fff100e7589 */ /* 0x0002a400000e0000 */
.L_x_2114:
        /* <DEDUP_REMOVED lines=15> */
.L_x_1991:
        /* <DEDUP_REMOVED lines=19> */
.L_x_1993:
        /* <DEDUP_REMOVED lines=122> */
.L_x_2004:
[----:B------:R-:W-:-:S06]  /*1ec0*/  UISETP.NE.AND UP0, UPT, UR9, 0x3, UPT ;  /* 0x000000030900788c */ /* 0x000fcc000bf05270 */
[----:B------:R-:W-:-:S13]  /*1ed0*/  PLOP3.LUT P6, PT, PT, PT, UP0, 0x80, 0x0 ;  /* 0x000000000000781c */ /* 0x000fda0003fcf008 */
[----:B-1----:R-:W-:Y:S05]  /*1ee0*/  @!P6 BRA `(.L_x_1994) ;  /* 0x000000000004e947 */ /* 0x002fea0003800000 */
[----:B------:R-:W-:Y:S01]  /*1ef0*/  BPT.TRAP 0x1 ;  /* 0x000000040000795c */ /* 0x000fe20000300000 */
.L_x_1994:
[----:B------:R-:W-:Y:S01]  /*1f00*/  R2UR UR7, R18 ;  /* 0x00000000120772ca */ /* 0x000fe200000e0000 */
[----:B------:R-:W-:-:S05]  /*1f10*/  IMAD.U32 R16, RZ, RZ, UR4 ;  /* 0x00000004ff107e24 */ /* 0x000fca000f8e00ff */
[----:B------:R-:W-:-:S07]  /*1f20*/  SHF.L.U32 R16, R16, 0x1f, RZ ;  /* 0x0000001f10107819 */ /* 0x000fce00000006ff */
[----:B------:R-:W-:-:S09]  /*1f30*/  ULEA UR7, UR5, UR7, 0x3 ;  /* 0x0000000705077291 */ /* 0x000fd2000f8e183f */
[----:B------:R1:W2:Y:S01]  /*1f40*/  SYNCS.PHASECHK.TRANS64.TRYWAIT P0, [UR7+0x26810], R16 ;  /* 0x02681010ff0075a7 */ /* 0x0002a20008000147 */
[----:B------:R-:W-:Y:S05]  /*1f50*/  @!P6 BRA `(.L_x_1995) ;  /* 0x000000000004e947 */ /* 0x000fea0003800000 */
[----:B------:R-:W-:Y:S01]  /*1f60*/  BPT.TRAP 0x1 ;  /* 0x000000040000795c */ /* 0x000fe20000300000 */
.L_x_1995:
[----:B--2---:R-:W-:Y:S05]  /*1f70*/  @P0 BRA `(.L_x_1996) ;  /* 0x0000000000080947 */ /* 0x004fea0003800000 */
[----:B------:R-:W2:Y:S02]  /*1f80*/  SYNCS.PHASECHK.TRANS64.TRYWAIT P0, [UR7+0x26810], R16 ;  /* 0x02681010ff0075a7 */ /* 0x000ea40008000147 */
[----:B--2---:R-:W-:Y:S05]  /*1f90*/  @!P0 BRA `(.L_x_1997) ;  /* 0x00000088007c8947 */ /* 0x004fea0003800000 */
.L_x_1996:
        /* <DEDUP_REMOVED lines=66> */
.L_x_1998:
[----:B------:R1:W1:Y:S01]  /*23c0*/  SYNCS.PHASECHK.TRANS64.TRYWAIT P0, [UR7+0x26830], R16 ;  /* 0x02683010ff0075a7 */ /* 0x0002620008000147 */
[----:B------:R-:W-:Y:S05]  /*23d0*/  @!P6 BRA `(.L_x_1999) ;  /* 0x000000000004e947 */ /* 0x000fea0003800000 */
[----:B------:R-:W-:Y:S01]  /*23e0*/  BPT.TRAP 0x1 ;  /* 0x000000040000795c */ /* 0x000fe20000300000 */
.L_x_1999:
[----:B-1----:R-:W-:Y:S05]  /*23f0*/  @P0 BRA `(.L_x_2000) ;  /* 0x0000000000080947 */ /* 0x002fea0003800000 */
[----:B------:R-:W1:Y:S02]  /*2400*/  SYNCS.PHASECHK.TRANS64.TRYWAIT P0, [UR7+0x26830], R16 ;  /* 0x02683010ff0075a7 */ /* 0x000e640008000147 */
[----:B-1----:R-:W-:Y:S05]  /*2410*/  @!P0 BRA `(.L_x_2001) ;  /* 0x0000008400748947 */ /* 0x002fea0003800000 */
.L_x_2000:
        /* <DEDUP_REMOVED lines=517> */
.L_x_2002:
        /* <DEDUP_REMOVED lines=44> */
.L_x_2003:
        /* <DEDUP_REMOVED lines=62> */
.L_x_1985:
[----:B------:R-:W-:Y:S05]  /*4b10*/  @P0 BRA `(.L_x_1979) ;  /* 0x0000005c00600947 */ /* 0x000fea0003800000 */
[----:B------:R-:W-:Y:S01]  /*4b20*/  ULDC.64 UR4, c[0x0][0x878] ;  /* 0x00021e0000047ab9 */ /* 0x000fe20000000a00 */
[----:B------:R-:W2:Y:S01]  /*4b30*/  S2R R4, SR_TID.X ;  /* 0x0000000000047919 */ /* 0x000ea20000002100 */
[----:B------:R-:W-:Y:S01]  /*4b40*/  UISETP.NE.U32.AND UP0, UPT, UR4, URZ, UPT ;  /* 0x0000003f0400728c */ /* 0x000fe2000bf05070 */
[----:B------:R-:W3:Y:S01]  /*4b50*/  S2UR UR15, SR_CTAID.X ;  /* 0x00000000000f79c3 */ /* 0x000ee20000002500 */
        /* <DEDUP_REMOVED lines=12> */
[----:B-1----:R-:W-:Y:S01]  /*4c20*/  IMAD.U32 R3, RZ, RZ, UR5 ;  /* 0x00000005ff037e24 */ /* 0x002fe2000f8e00ff */
[----:B------:R-:W-:-:S04]  /*4c30*/  ULDC UR5, c[0x0][0x850] ;  /* 0x0002140000057ab9 */ /* 0x000fc80000000800 */
[----:B------:R1:W4:Y:S01]  /*4c40*/  @P0 LDG.E R2, desc[UR46][R2.64] ;  /* 0x0000002e02020981 */ /* 0x000322000c1e1900 */
[----:B------:R-:W5:Y:S01]  /*4c50*/  S2UR UR4, SR_CTAID.Y ;  /* 0x00000000000479c3 */ /* 0x000f620000002600 */
[----:B------:R-:W-:Y:S01]  /*4c60*/  UISETP.NE.AND UP1, UPT, UR5, 0x1, UPT ;  /* 0x000000010500788c */ /* 0x000fe2000bf25270 */
[----:B------:R-:W-:Y:S01]  /*4c70*/  BSSY B0, `(.L_x_2005) ;  /* 0x000005c000007945 */ /* 0x000fe20003800000 */
[----:B---3--:R-:W-:Y:S01]  /*4c80*/  UIMAD UR13, UR15, UR13, URZ ;  /* 0x0000000d0f0d72a4 */ /* 0x008fe2000f8e023f */
[C---:B--2---:R-:W-:Y:S01]  /*4c90*/  ISETP.NE.AND P1, PT, R4.reuse, 0x80, PT ;  /* 0x000000800400780c */ /* 0x044fe20003f25270 */
[----:B------:R-:W-:Y:S02]  /*4ca0*/  UIMAD UR12, UR36, UR14, URZ ;  /* 0x0000000e240c72a4 */ /* 0x000fe4000f8e023f */
[----:B------:R-:W-:Y:S01]  /*4cb0*/  UIMAD UR13, UR13, UR14, URZ ;  /* 0x0000000e0d0d72a4 */ /* 0x000fe2000f8e023f */
[----:B-1----:R-:W-:Y:S01]  /*4cc0*/  VIADD R3, R4, 0xffffff80 ;  /* 0xffffff8004037836 */ /* 0x002fe20000000000 */
[----:B------:R-:W-:-:S03]  /*4cd0*/  UIMAD UR15, UR15, 0x3000, URZ ;  /* 0x000030000f0f78a4 */ /* 0x000fc6000f8e023f */
[----:B------:R-:W-:Y:S01]  /*4ce0*/  @UP1 ULDC UR8, c[0x0][0x854] ;  /* 0x0002150000081ab9 */ /* 0x000fe20000000800 */
[----:B------:R-:W-:Y:S01]  /*4cf0*/  @UP1 ULDC UR16, c[0x0][0x858] ;  /* 0x0002160000101ab9 */ /* 0x000fe20000000800 */
[----:B------:R-:W-:Y:S01]  /*4d00*/  USHF.R.S32.HI UR14, URZ, 0x1f, UR13 ;  /* 0x0000001f3f0e7899 */ /* 0x000fe2000801140d */
[----:B------:R-:W-:Y:S01]  /*4d10*/  SHF.R.S32.HI R0, RZ, 0x1f, R3 ;  /* 0x0000001fff007819 */ /* 0x000fe20000011403 */
[----:B-----5:R-:W-:Y:S02]  /*4d20*/  UIMAD.WIDE.U32 UR8, UR4, UR8, URZ ;  /* 0x00000008040872a5 */ /* 0x020fe4000f8e003f */
        /* <DEDUP_REMOVED lines=75> */
.L_x_2007:
[----:B------:R-:W2:Y:S04]  /*51e0*/  LDG.E.STRONG.GPU R4, desc[UR46][R2.64] ;  /* 0x0000002e02047981 */ /* 0x000ea8000c1ef900 */
[----:B--2---:R-:W-:Y:S01]  /*51f0*/  CCTL.IVALL ;  /* 0x00000000ff00798f */ /* 0x004fe20002000000 */
[----:B------:R-:W-:Y:S05]  /*5200*/  YIELD ;  /* 0x0000000000007946 */ /* 0x000fea0003800000 */
[----:B------:R-:W-:-:S13]  /*5210*/  ISETP.NE.AND P0, PT, R4, UR17, PT ;  /* 0x0000001104007c0c */ /* 0x000fda000bf05270 */
[----:B------:R-:W-:Y:S05]  /*5220*/  @P0 BRA `(.L_x_2007) ;  /* 0xfffffffc00ec0947 */ /* 0x000fea000383ffff */
.L_x_2006:
[----:B------:R-:W-:Y:S05]  /*5230*/  BSYNC B0 ;  /* 0x0000000000007941 */ /* 0x000fea0003800000 */
.L_x_2005:
[----:B------:R-:W-:-:S03]  /*5240*/  UMOV UR4, 0xffffffff ;  /* 0xffffffff00047882 */ /* 0x000fc60000000000 */
[----:B------:R-:W-:Y:S05]  /*5250*/  BRA.DIV UR4, `(.L_x_2008) ;  /* 0x0000005604fc7947 */ /* 0x000fea000b800000 */
[----:B------:R-:W-:Y:S01]  /*5260*/  NOP ;  /* 0x0000000000007918 */ /* 0x000fe20000000000 */
.L_x_2117:
        /* <DEDUP_REMOVED lines=16> */
.L_x_2011:
[----:B------:R-:W-:Y:S01]  /*5370*/  @P0 ELECT P2, URZ, PT ;  /* 0x00000000003f082f */ /* 0x000fe20003840000 */
[----:B------:R2:W-:-:S12]  /*5380*/  UBLKRED.G.S.ADD.F32.RN [UR4], [UR9], UR6, desc[UR10] ;  /* 0x00000a04090073bb */ /* 0x0005d800080a1406 */
[----:B------:R-:W-:Y:S02]  /*5390*/  @P2 PLOP3.LUT P0, PT, P2, PT, PT, 0x8, 0x0 ;  /* 0x000000000000281c */ /* 0x000fe4000170e170 */
[----:B------:R-:W-:-:S11]  /*53a0*/  PLOP3.LUT P2, PT, PT, PT, PT, 0x8, 0x0 ;  /* 0x000000000000781c */ /* 0x000fd60003f4e170 */
[----:B--2---:R-:W-:Y:S05]  /*53b0*/  @P0 BRA.U.ANY `(.L_x_2011) ;  /* 0xfffffffd00ec0947 */ /* 0x004fea000393ffff */
[----:B------:R0:W-:Y:S01]  /*53c0*/  UTMACMDFLUSH ;  /* 0x00000000000079b7 */ /* 0x0001e20000000000 */
[----:B------:R-:W-:-:S04]  /*53d0*/  DEPBAR.LE SB0, 0x0 ;  /* 0x000080000000791a */ /* 0x000fc80000000000 */
.L_x_2010:
[----:B------:R-:W-:Y:S05]  /*53e0*/  BSYNC B0 ;  /* 0x0000000000007941 */ /* 0x000fea0003800000 */
.L_x_2009:
        /* <DEDUP_REMOVED lines=14> */
.L_x_2013:
[----:B------:R-:W-:Y:S05]  /*54d0*/  BSYNC B0 ;  /* 0x0000000000007941 */ /* 0x000fea0003800000 */
.L_x_2012:
        /* <DEDUP_REMOVED lines=20> */
.L_x_2016:
[----:B-12---:R-:W2:Y:S04]  /*5620*/  LDG.E.STRONG.GPU R0, desc[UR46][R2.64] ;  /* 0x0000002e02007981 */ /* 0x006ea8000c1ef900 */
[----:B--2---:R-:W-:Y:S01]  /*5630*/  CCTL.IVALL ;  /* 0x00000000ff00798f */ /* 0x004fe20002000000 */
[----:B------:R-:W-:Y:S05]  /*5640*/  YIELD ;  /* 0x0000000000007946 */ /* 0x000fea0003800000 */
[----:B------:R-:W-:-:S13]  /*5650*/  ISETP.NE.AND P0, PT, R0, UR17, PT ;  /* 0x0000001100007c0c */ /* 0x000fda000bf05270 */
[----:B------:R-:W-:Y:S05]  /*5660*/  @P0 BRA `(.L_x_2016) ;  /* 0xfffffffc00ec0947 */ /* 0x000fea000383ffff */
.L_x_2015:
[----:B------:R-:W-:Y:S05]  /*5670*/  BSYNC B0 ;  /* 0x0000000000007941 */ /* 0x000fea0003800000 */
.L_x_2014:
[----:B------:R-:W-:-:S03]  /*5680*/  UMOV UR4, 0xffffffff ;  /* 0xffffffff00047882 */ /* 0x000fc60000000000 */
[----:B------:R-:W-:Y:S05]  /*5690*/  BRA.DIV UR4, `(.L_x_2017) ;  /* 0x0000005604087947 */ /* 0x000fea000b800000 */
[----:B------:R-:W-:Y:S01]  /*56a0*/  NOP ;  /* 0x0000000000007918 */ /* 0x000fe20000000000 */
.L_x_2120:
        /* <DEDUP_REMOVED lines=16> */
.L_x_2020:
[----:B------:R-:W-:Y:S01]  /*57b0*/  @P0 ELECT P2, URZ, PT ;  /* 0x00000000003f082f */ /* 0x000fe20003840000 */
[----:B------:R3:W-:-:S12]  /*57c0*/  UBLKRED.G.S.ADD.F32.RN [UR4], [UR9], UR6, desc[UR10] ;  /* 0x00000a04090073bb */ /* 0x0007d800080a1406 */
[----:B------:R-:W-:Y:S02]  /*57d0*/  @P2 PLOP3.LUT P0, PT, P2, PT, PT, 0x8, 0x0 ;  /* 0x000000000000281c */ /* 0x000fe4000170e170 */
[----:B------:R-:W-:-:S11]  /*57e0*/  PLOP3.LUT P2, PT, PT, PT, PT, 0x8, 0x0 ;  /* 0x000000000000781c */ /* 0x000fd60003f4e170 */
[----:B---3--:R-:W-:Y:S05]  /*57f0*/  @P0 BRA.U.ANY `(.L_x_2020) ;  /* 0xfffffffd00ec0947 */ /* 0x008fea000393ffff */
[----:B------:R0:W-:Y:S01]  /*5800*/  UTMACMDFLUSH ;  /* 0x00000000000079b7 */ /* 0x0001e20000000000 */
[----:B------:R-:W-:-:S04]  /*5810*/  DEPBAR.LE SB0, 0x0 ;  /* 0x000080000000791a */ /* 0x000fc80000000000 */
.L_x_2019:
[----:B------:R-:W-:Y:S05]  /*5820*/  BSYNC B0 ;  /* 0x0000000000007941 */ /* 0x000fea0003800000 */
.L_x_2018:
        /* <DEDUP_REMOVED lines=14> */
.L_x_1974:
        /* <DEDUP_REMOVED lines=21> */
.L_x_2022:
        /* <DEDUP_REMOVED lines=13> */
.L_x_2024:
[----:B------:R-:W-:-:S05]  /*5b30*/  ULDC UR4, c[0x0][0x8c4] ;  /* 0x0002310000047ab9 */ /* 0x000fca0000000800 */
.L_x_2023:
        /* <DEDUP_REMOVED lines=44> */
.L_x_2025:
        /* <DEDUP_REMOVED lines=13> */
.L_x_2026:
        /* <DEDUP_REMOVED lines=12> */
.L_x_2027:
        /* <DEDUP_REMOVED lines=27> */
.L_x_2028:
        /* <DEDUP_REMOVED lines=39> */
.L_x_2033:
[----:B------:R-:W2:Y:S04]  /*63b0*/  LDG.E.STRONG.GPU R0, desc[UR46][R2.64] ;  /* 0x0000002e02007981 */ /* 0x000ea8000c1ef900 */
[----:B--2---:R-:W-:Y:S01]  /*63c0*/  CCTL.IVALL ;  /* 0x00000000ff00798f */ /* 0x004fe20002000000 */
[----:B------:R-:W-:Y:S05]  /*63d0*/  YIELD ;  /* 0x0000000000007946 */ /* 0x000fea0003800000 */
[----:B------:R-:W-:-:S13]  /*63e0*/  ISETP.NE.AND P1, PT, R0, UR22, PT ;  /* 0x0000001600007c0c */ /* 0x000fda000bf25270 */
[----:B------:R-:W-:Y:S05]  /*63f0*/  @P1 BRA `(.L_x_2033) ;  /* 0xfffffffc00ec1947 */ /* 0x000fea000383ffff */
.L_x_2032:
[----:B------:R-:W-:Y:S05]  /*6400*/  BSYNC B0 ;  /* 0x0000000000007941 */ /* 0x000fea0003800000 */
.L_x_2031:
[----:B------:R-:W-:-:S03]  /*6410*/  UMOV UR17, 0xffffffff ;  /* 0xffffffff00117882 */ /* 0x000fc60000000000 */
[----:B------:R-:W-:Y:S05]  /*6420*/  BRA.DIV UR17, `(.L_x_2034) ;  /* 0x0000004611c07947 */ /* 0x000fea000b800000 */
[----:B------:R-:W-:Y:S01]  /*6430*/  NOP ;  /* 0x0000000000007918 */ /* 0x000fe20000000000 */
.L_x_2123:
        /* <DEDUP_REMOVED lines=22> */
.L_x_2036:
[----:B------:R-:W-:Y:S05]  /*65a0*/  BSYNC B0 ;  /* 0x0000000000007941 */ /* 0x000fea0003800000 */
.L_x_2035:
        /* <DEDUP_REMOVED lines=20> */
.L_x_2038:
[----:B------:R-:W-:Y:S05]  /*66f0*/  BSYNC B0 ;  /* 0x0000000000007941 */ /* 0x000fea0003800000 */
.L_x_2037:
[----:B------:R-:W-:Y:S06]  /*6700*/  BAR.ARV 0xa, 0xa0 ;  /* 0x0282800000007b1d */ /* 0x000fec0000002000 */
[----:B------:R-:W-:Y:S04]  /*6710*/  BSSY B0, `(.L_x_2039) ;  /* 0x0000003000007945 */ /* 0x000fe80003800000 */
[----:B------:R-:W-:Y:S05]  /*6720*/  @!P0 BRA `(.L_x_2040) ;  /* 0x0000000000048947 */ /* 0x000fea0003800000 */
[----:B------:R-:W-:-:S04]  /*6730*/  DEPBAR.LE SB0, 0x0 ;  /* 0x000080000000791a */ /* 0x000fc80000000000 */
.L_x_2040:
[----:B------:R-:W-:Y:S05]  /*6740*/  BSYNC B0 ;  /* 0x0000000000007941 */ /* 0x000fea0003800000 */
.L_x_2039:
        /* <DEDUP_REMOVED lines=19> */
.L_x_2042:
[----:B------:R-:W-:Y:S05]  /*6880*/  BSYNC B0 ;  /* 0x0000000000007941 */ /* 0x000fea0003800000 */
.L_x_2041:
[----:B------:R-:W-:Y:S01]  /*6890*/  UIADD3 UR17, UR9, 0x1, URZ ;  /* 0x0000000109117890 */ /* 0x000fe2000fffe03f */
[----:B------:R-:W-:Y:S11]  /*68a0*/  BRA `(.L_x_2043) ;  /* 0x0000000000047947 */ /* 0x000ff60003800000 */
.L_x_2030:
[----:B------:R-:W-:-:S05]  /*68b0*/  UMOV UR17, UR9 ;  /* 0x0000000900117c82 */ /* 0x000fca0008000000 */
.L_x_2043:
        /* <DEDUP_REMOVED lines=16> */
.L_x_2068:
        /* <DEDUP_REMOVED lines=11> */
.L_x_2046:
[----:B------:R-:W2:Y:S04]  /*6a70*/  LDG.E.STRONG.GPU R0, desc[UR46][R2.64] ;  /* 0x0000002e02007981 */ /* 0x000ea8000c1ef900 */
[----:B--2---:R-:W-:Y:S01]  /*6a80*/  CCTL.IVALL ;  /* 0x00000000ff00798f */ /* 0x004fe20002000000 */
[----:B------:R-:W-:Y:S05]  /*6a90*/  YIELD ;  /* 0x0000000000007946 */ /* 0x000fea0003800000 */
[----:B------:R-:W-:-:S13]  /*6aa0*/  ISETP.NE.AND P1, PT, R0, UR22, PT ;  /* 0x0000001600007c0c */ /* 0x000fda000bf25270 */
[----:B------:R-:W-:Y:S05]  /*6ab0*/  @P1 BRA `(.L_x_2046) ;  /* 0xfffffffc00ec1947 */ /* 0x000fea000383ffff */
.L_x_2045:
[----:B------:R-:W-:Y:S05]  /*6ac0*/  BSYNC B0 ;  /* 0x0000000000007941 */ /* 0x000fea0003800000 */
.L_x_2044:
[----:B------:R-:W-:-:S03]  /*6ad0*/  UMOV UR16, 0xffffffff ;  /* 0xffffffff00107882 */ /* 0x000fc60000000000 */
[----:B------:R-:W-:Y:S05]  /*6ae0*/  BRA.DIV UR16, `(.L_x_2047) ;  /* 0x00000042102c7947 */ /* 0x000fea000b800000 */
[----:B------:R-:W-:Y:S01]  /*6af0*/  NOP ;  /* 0x0000000000007918 */ /* 0x000fe20000000000 */
.L_x_2126:
        /* <DEDUP_REMOVED lines=19> */
.L_x_2049:
[----:B------:R-:W-:Y:S05]  /*6c30*/  BSYNC B0 ;  /* 0x0000000000007941 */ /* 0x000fea0003800000 */
.L_x_2048:
        /* <DEDUP_REMOVED lines=17> */
.L_x_2051:
[----:B------:R-:W-:Y:S05]  /*6d50*/  BSYNC B0 ;  /* 0x0000000000007941 */ /* 0x000fea0003800000 */
.L_x_2050:
[----:B------:R-:W-:Y:S06]  /*6d60*/  BAR.ARV 0xa, 0xa0 ;  /* 0x0282800000007b1d */ /* 0x000fec0000002000 */
[----:B------:R-:W-:Y:S04]  /*6d70*/  BSSY B0, `(.L_x_2052) ;  /* 0x0000003000007945 */ /* 0x000fe80003800000 */
[----:B------:R-:W-:Y:S05]  /*6d80*/  @!P0 BRA `(.L_x_2053) ;  /* 0x0000000000048947 */ /* 0x000fea0003800000 */
[----:B------:R-:W-:-:S04]  /*6d90*/  DEPBAR.LE SB0, 0x0 ;  /* 0x000080000000791a */ /* 0x000fc80000000000 */
.L_x_2053:
[----:B------:R-:W-:Y:S05]  /*6da0*/  BSYNC B0 ;  /* 0x0000000000007941 */ /* 0x000fea0003800000 */
.L_x_2052:
        /* <DEDUP_REMOVED lines=19> */
.L_x_2055:
[----:B------:R-:W-:Y:S05]  /*6ee0*/  BSYNC B0 ;  /* 0x0000000000007941 */ /* 0x000fea0003800000 */
.L_x_2054:
        /* <DEDUP_REMOVED lines=9> */
.L_x_2058:
[----:B------:R-:W2:Y:S04]  /*6f80*/  LDG.E.STRONG.GPU R0, desc[UR46][R2.64] ;  /* 0x0000002e02007981 */ /* 0x000ea8000c1ef900 */
[----:B--2---:R-:W-:Y:S01]  /*6f90*/  CCTL.IVALL ;  /* 0x00000000ff00798f */ /* 0x004fe20002000000 */
[----:B------:R-:W-:Y:S05]  /*6fa0*/  YIELD ;  /* 0x0000000000007946 */ /* 0x000fea0003800000 */
[----:B------:R-:W-:-:S13]  /*6fb0*/  ISETP.NE.AND P1, PT, R0, UR22, PT ;  /* 0x0000001600007c0c */ /* 0x000fda000bf25270 */
[----:B------:R-:W-:Y:S05]  /*6fc0*/  @P1 BRA `(.L_x_2058) ;  /* 0xfffffffc00ec1947 */ /* 0x000fea000383ffff */
.L_x_2057:
[----:B------:R-:W-:Y:S05]  /*6fd0*/  BSYNC B0 ;  /* 0x0000000000007941 */ /* 0x000fea0003800000 */
.L_x_2056:
[----:B------:R-:W-:-:S03]  /*6fe0*/  UMOV UR12, 0xffffffff ;  /* 0xffffffff000c7882 */ /* 0x000fc60000000000 */
[----:B------:R-:W-:Y:S05]  /*6ff0*/  BRA.DIV UR12, `(.L_x_2059) ;  /* 0x0000003e0c047947 */ /* 0x000fea000b800000 */
[----:B------:R-:W-:Y:S01]  /*7000*/  NOP ;  /* 0x0000000000007918 */ /* 0x000fe20000000000 */
.L_x_2129:
        /* <DEDUP_REMOVED lines=15> */
.L_x_2061:
[----:B------:R-:W-:Y:S05]  /*7100*/  BSYNC B0 ;  /* 0x0000000000007941 */ /* 0x000fea0003800000 */
.L_x_2060:
        /* <DEDUP_REMOVED lines=15> */
.L_x_2063:
[----:B------:R-:W-:Y:S05]  /*7200*/  BSYNC B0 ;  /* 0x0000000000007941 */ /* 0x000fea0003800000 */
.L_x_2062:
[----:B------:R-:W-:Y:S06]  /*7210*/  BAR.ARV 0xa, 0xa0 ;  /* 0x0282800000007b1d */ /* 0x000fec0000002000 */
[----:B------:R-:W-:Y:S04]  /*7220*/  BSSY B0, `(.L_x_2064) ;  /* 0x0000003000007945 */ /* 0x000fe80003800000 */
[----:B------:R-:W-:Y:S05]  /*7230*/  @!P0 BRA `(.L_x_2065) ;  /* 0x0000000000048947 */ /* 0x000fea0003800000 */
[----:B------:R-:W-:-:S04]  /*7240*/  DEPBAR.LE SB0, 0x0 ;  /* 0x000080000000791a */ /* 0x000fc80000000000 */
.L_x_2065:
[----:B------:R-:W-:Y:S05]  /*7250*/  BSYNC B0 ;  /* 0x0000000000007941 */ /* 0x000fea0003800000 */
.L_x_2064:
        /* <DEDUP_REMOVED lines=19> */
.L_x_2067:
[----:B------:R-:W-:Y:S05]  /*7390*/  BSYNC B0 ;  /* 0x0000000000007941 */ /* 0x000fea0003800000 */
.L_x_2066:
[----:B------:R-:W-:Y:S02]  /*73a0*/  UIADD3 UR9, UR9, 0x2, URZ ;  /* 0x0000000209097890 */ /* 0x000fe4000fffe03f */
[----:B------:R-:W-:Y:S02]  /*73b0*/  UIADD3 UR4, UR4, 0x3000, URZ ;  /* 0x0000300004047890 */ /* 0x000fe4000fffe03f */
[----:B------:R-:W-:-:S06]  /*73c0*/  UISETP.GE.AND UP0, UPT, UR9, UR11, UPT ;  /* 0x0000000b0900728c */ /* 0x000fcc000bf06270 */
[----:B------:R-:W-:-:S13]  /*73d0*/  PLOP3.LUT P1, PT, PT, PT, UP0, 0x80, 0x0 ;  /* 0x000000000000781c */ /* 0x000fda0003f2f008 */
[----:B------:R-:W-:Y:S05]  /*73e0*/  @!P1 BRA `(.L_x_2068) ;  /* 0xfffffff400749947 */ /* 0x000fea000383ffff */
.L_x_2029:
        /* <DEDUP_REMOVED lines=41> */
.L_x_2071:
[----:B------:R-:W-:Y:S05]  /*7680*/  BSYNC B0 ;  /* 0x0000000000007941 */ /* 0x000fea0003800000 */
.L_x_2070:
[----:B------:R-:W-:Y:S05]  /*7690*/  BRA `(.L_x_2072) ;  /* 0x0000000000047947 */ /* 0x000fea0003800000 */
.L_x_2069:
[----:B------:R-:W-:-:S05]  /*76a0*/  UMOV UR4, UR9 ;  /* 0x0000000900047c82 */ /* 0x000fca0008000000 */
.L_x_2072:
        /* <DEDUP_REMOVED lines=11> */
.L_x_2077:
        /* <DEDUP_REMOVED lines=24> */
.L_x_2074:
[----:B------:R-:W-:Y:S05]  /*78e0*/  BSYNC B0 ;  /* 0x0000000000007941 */ /* 0x000fea0003800000 */
.L_x_2073:
        /* <DEDUP_REMOVED lines=24> */
.L_x_2076:
[----:B------:R-:W-:Y:S05]  /*7a70*/  BSYNC B0 ;  /* 0x0000000000007941 */ /* 0x000fea0003800000 */
.L_x_2075:
[----:B------:R-:W-:Y:S02]  /*7a80*/  UIADD3 UR7, UR7, 0x2, URZ ;  /* 0x0000000207077890 */ /* 0x000fe4000fffe03f */
[----:B------:R-:W-:Y:S02]  /*7a90*/  ULEA UR5, UR19, UR5, 0x1 ;  /* 0x0000000513057291 */ /* 0x000fe4000f8e083f */
[----:B------:R-:W-:Y:S02]  /*7aa0*/  ULEA UR6, UR19, UR6, 0x1 ;  /* 0x0000000613067291 */ /* 0x000fe4000f8e083f */
[----:B------:R-:W-:-:S13]  /*7ab0*/  ISETP.NE.AND P0, PT, RZ, UR7, PT ;  /* 0x00000007ff007c0c */ /* 0x000fda000bf05270 */
[----:B------:R-:W-:Y:S05]  /*7ac0*/  @!P0 BRA `(.L_x_1979) ;  /* 0x0000002c00748947 */ /* 0x000fea0003800000 */
[----:B------:R-:W-:Y:S05]  /*7ad0*/  BRA `(.L_x_2077) ;  /* 0xfffffffc00207947 */ /* 0x000fea000383ffff */
.L_x_2021:
        /* <DEDUP_REMOVED lines=14> */
.L_x_2078:
        /* <DEDUP_REMOVED lines=14> */
.L_x_2080:
[----:B------:R-:W-:-:S05]  /*7ca0*/  ULDC UR4, c[0x0][0x8c4] ;  /* 0x0002310000047ab9 */ /* 0x000fca0000000800 */
.L_x_2079:
        /* <DEDUP_REMOVED lines=59> */
.L_x_2082:
        /* <DEDUP_REMOVED lines=13> */
.L_x_2083:
        /* <DEDUP_REMOVED lines=8> */
.L_x_2084:
        /* <DEDUP_REMOVED lines=21> */
.L_x_2085:
        /* <DEDUP_REMOVED lines=50> */
.L_x_2130:
        /* <DEDUP_REMOVED lines=15> */
.L_x_2088:
        /* <DEDUP_REMOVED lines=127> */
.L_x_2099:
[----:B-123--:R-:W-:-:S04]  /*8f00*/  SHF.L.U32 R18, R10, 0x1f, RZ ;  /* 0x0000001f0a127819 */ /* 0x00efc800000006ff */
[----:B------:R-:W2:Y:S02]  /*8f10*/  SYNCS.PHASECHK.TRANS64.TRYWAIT P1, [R15+URZ+0x26840], R18 ;  /* 0x026840120f0075a7 */ /* 0x000ea4000802017f */
[----:B--2---:R-:W-:Y:S05]  /*8f20*/  @!P1 BRA `(.L_x_2091) ;  /* 0x0000001c00689947 */ /* 0x004fea0003800000 */
.L_x_2131:
        /* <DEDUP_REMOVED lines=8> */
.L_x_2092:
        /* <DEDUP_REMOVED lines=44> */
.L_x_2132:
        /* <DEDUP_REMOVED lines=8> */
.L_x_2094:
        /* <DEDUP_REMOVED lines=44> */
.L_x_2133:
        /* <DEDUP_REMOVED lines=8> */
.L_x_2096:
        /* <DEDUP_REMOVED lines=38> */
.L_x_2135:
        /* <DEDUP_REMOVED lines=8> */
.L_x_2098:
        /* <DEDUP_REMOVED lines=44> */
.L_x_2090:
[----:B------:R-:W4:Y:S02]  /*9bd0*/  LDL.LU R4, [R1+0x4] ;  /* 0x0000040001047983 */ /* 0x000f240000300800 */
[----:B----4-:R-:W-:Y:S02]  /*9be0*/  ISETP.NE.AND P1, PT, R4, RZ, PT ;  /* 0x000000ff0400720c */ /* 0x010fe40003f25270 */
[----:B------:R4:W5:Y:S11]  /*9bf0*/  LDL R4, [R1] ;  /* 0x0000000001047983 */ /* 0x0009760000100800 */
[----:B----4-:R-:W-:Y:S05]  /*9c00*/  @!P1 BRA `(.L_x_2089) ;  /* 0x0000000400949947 */ /* 0x010fea0003800000 */
[----:B------:R-:W-:-:S04]  /*9c10*/  SHF.L.U32 R12, R10, 0x1f, RZ ;  /* 0x0000001f0a0c7819 */ /* 0x000fc800000006ff */
[----:B------:R-:W4:Y:S02]  /*9c20*/  SYNCS.PHASECHK.TRANS64.TRYWAIT P1, [R15+URZ+0x26840], R12 ;  /* 0x0268400c0f0075a7 */ /* 0x000f24000802017f */
[----:B----4-:R-:W-:Y:S05]  /*9c30*/  @!P1 BRA `(.L_x_2100) ;  /* 0x0000001000789947 */ /* 0x010fea0003800000 */
.L_x_2136:
        /* <DEDUP_REMOVED lines=8> */
.L_x_2101:
        /* <DEDUP_REMOVED lines=41> */
.L_x_2137:
        /* <DEDUP_REMOVED lines=8> */
.L_x_2103:
        /* <DEDUP_REMOVED lines=41> */
.L_x_2089:
[----:B------:R-:W1:Y:S01]  /*a260*/  S2R R0, SR_TID.X ;  /* 0x0000000000007919 */ /* 0x000e620000002100 */
[----:B------:R-:W-:Y:S01]  /*a270*/  IMAD R3, R16, 0x8, R15 ;  /* 0x0000000810037824 */ /* 0x000fe200078e020f */
[----:B-1----:R-:W-:Y:S02]  /*a280*/  LOP3.LUT R2, R0, 0x7f, RZ, 0xc0, !PT ;  /* 0x0000007f00027812 */ /* 0x002fe400078ec0ff */
[----:B------:R-:W-:Y:S02]  /*a290*/  SHF.L.U32 R0, R10, 0x1f, RZ ;  /* 0x0000001f0a007819 */ /* 0x000fe400000006ff */
[----:B------:R-:W-:Y:S02]  /*a2a0*/  ISETP.NE.AND P1, PT, R2, RZ, PT ;  /* 0x000000ff0200720c */ /* 0x000fe40003f25270 */
[----:B------:R-:W1:Y:S02]  /*a2b0*/  SYNCS.PHASECHK.TRANS64.TRYWAIT P0, [R3+URZ+0x26840], R0 ;  /* 0x02684000030075a7 */ /* 0x000e64000800017f */
[----:B-1----:R-:W-:Y:S09]  /*a2c0*/  @!P0 BRA `(.L_x_2104) ;  /* 0x0000000800fc8947 */ /* 0x002ff20003800000 */
.L_x_2138:
[----:B------:R-:W-:Y:S05]  /*a2d0*/  @P1 BRA `(.L_x_2105) ;  /* 0x0000000000181947 */ /* 0x000fea0003800000 */
[----:B------:R-:W1:Y:S01]  /*a2e0*/  S2R R2, SR_TID.X ;  /* 0x0000000000027919 */ /* 0x000e620000002100 */
[----:B------:R-:W-:-:S04]  /*a2f0*/  IMAD.MOV.U32 R0, RZ, RZ, 0x3100 ;  /* 0x00003100ff007424 */ /* 0x000fc800078e00ff */
[----:B------:R1:W-:Y:S02]  /*a300*/  SYNCS.ARRIVE.TRANS64 RZ, [R3+URZ+0x26830], R0 ;  /* 0x0268300003ff79a7 */ /* 0x0003e4000800003f */
[----:B-1----:R-:W-:-:S13]  /*a310*/  LOP3.LUT P0, RZ, R2, 0x1f, RZ, 0xc0, !PT ;  /* 0x0000001f02ff7812 */ /* 0x002fda000780c0ff */
[----:B------:R-:W-:Y:S05]  /*a320*/  @!P0 BRA `(.L_x_2105) ;  /* 0x0000000000048947 */ /* 0x000fea0003800000 */
[----:B------:R-:W-:Y:S01]  /*a330*/  BPT.TRAP 0x1 ;  /* 0x000000040000795c */ /* 0x000fe20000300000 */
.L_x_2105:
        /* <DEDUP_REMOVED lines=48> */
.L_x_2086:
[----:B------:R-:W-:Y:S05]  /*a640*/  BSYNC B0 ;  /* 0x0000000000007941 */ /* 0x000fea0003800000 */
.L_x_2081:
[----:B------:R-:W-:-:S03]  /*a650*/  UMOV UR8, 0xffffffff ;  /* 0xffffffff00087882 */ /* 0x000fc60000000000 */
[----:B------:R-:W-:Y:S05]  /*a660*/  BRA.DIV UR8, `(.L_x_2106) ;  /* 0x0000000a08287947 */ /* 0x000fea000b800000 */
[----:B------:R-:W-:-:S13]  /*a670*/  ELECT P6, URZ, PT ;  /* 0x00000000003f782f */ /* 0x000fda00038c0000 */
.L_x_2141:
[----:B------:R-:W-:Y:S05]  /*a680*/  @!P6 BRA `(.L_x_1979) ;  /* 0x000000000084e947 */ /* 0x000fea0003800000 */
[----:B------:R-:W-:-:S06]  /*a690*/  ULOP3.LUT UR8, UR38, 0x2, URZ, 0xfc, !UPT ;  /* 0x0000000226087892 */ /* 0x000fcc000f8efc3f */
[----:B------:R-:W-:-:S05]  /*a6a0*/  IMAD.U32 R2, RZ, RZ, UR8 ;  /* 0x00000008ff027e24 */ /* 0x000fca000f8e00ff */
[----:B------:R-:W-:-:S13]  /*a6b0*/  ISETP.NE.AND P2, PT, R2, 0x3, PT ;  /* 0x000000030200780c */ /* 0x000fda0003f45270 */
[----:B------:R-:W-:Y:S05]  /*a6c0*/  @!P2 BRA `(.L_x_2107) ;  /* 0x000000000004a947 */ /* 0x000fea0003800000 */
[----:B---3--:R-:W-:Y:S01]  /*a6d0*/  BPT.TRAP 0x1 ;  /* 0x000000040000795c */ /* 0x008fe20000300000 */
.L_x_2107:
        /* <DEDUP_REMOVED lines=15> */
.L_x_2142:
[----:B------:R-:W2:Y:S02]  /*a7d0*/  SYNCS.PHASECHK.TRANS64.TRYWAIT P0, [R3+URZ], R2 ;  /* 0x00000002030075a7 */ /* 0x000ea4000800017f */
[----:B--2---:R-:W-:Y:S05]  /*a7e0*/  @!P0 BRA `(.L_x_2109) ;  /* 0x0000000400fc8947 */ /* 0x004fea0003800000 */
.L_x_2143:
[----:B------:R-:W-:Y:S05]  /*a7f0*/  @!P2 BRA `(.L_x_2110) ;  /* 0x000000000004a947 */ /* 0x000fea0003800000 */
[----:B---3--:R-:W-:Y:S01]  /*a800*/  BPT.TRAP 0x1 ;  /* 0x000000040000795c */ /* 0x008fe20000300000 */
.L_x_2110:
[----:B--2---:R-:W-:-:S04]  /*a810*/  VIADD R3, R8, 0x26840 ;  /* 0x0002684008037836 */ /* 0x004fc80000000000 */
[----:B------:R-:W-:-:S04]  /*a820*/  IMAD R5, R0, 0x8, R3 ;  /* 0x0000000800057824 */ /* 0x000fc800078e0203 */
[----:B------:R-:W2:Y:S02]  /*a830*/  SYNCS.PHASECHK.TRANS64.TRYWAIT P0, [R5+URZ], R4 ;  /* 0x00000004050075a7 */ /* 0x000ea4000800017f */
[----:B--2---:R-:W-:Y:S05]  /*a840*/  @!P0 BRA `(.L_x_2111) ;  /* 0x0000000400f88947 */ /* 0x004fea0003800000 */
.L_x_2144:
[----:B------:R-:W-:-:S07]  /*a850*/  IMAD R3, R6, 0x8, R3 ;  /* 0x0000000806037824 */ /* 0x000fce00078e0203 */
.L_x_2112:
[----:B----4-:R4:W1:Y:S02]  /*a860*/  SYNCS.PHASECHK.TRANS64.TRYWAIT P0, [R3+URZ], R2 ;  /* 0x00000002030075a7 */ /* 0x010864000800017f */
[----:B-1----:R-:W-:Y:S05]  /*a870*/  @!P0 NANOSLEEP.SYNCS 0x989680 ;  /* 0x009896800000895d */ /* 0x002fea0003900000 */
[----:B------:R-:W1:Y:S02]  /*a880*/  @!P0 SYNCS.PHASECHK.TRANS64 P0, [R3+URZ], R2 ;  /* 0x00000002030085a7 */ /* 0x000e64000800007f */
[----:B-1----:R-:W-:Y:S05]  /*a890*/  @!P0 BRA `(.L_x_2112) ;  /* 0xfffffffc00f08947 */ /* 0x002fea000383ffff */
.L_x_1979:
[----:B---3--:R-:W-:Y:S05]  /*a8a0*/  BSYNC B6 ;  /* 0x0000000000067941 */ /* 0x008fea0003800000 */
.L_x_1973:
[----:B------:R-:W-:Y:S05]  /*a8b0*/  EXIT ;  /* 0x000000000000794d */ /* 0x000fea0003800000 */
.L_x_1990:
[----:B------:R-:W-:Y:S02]  /*a8c0*/  IMAD.MOV.U32 R13, RZ, RZ, R16 ;  /* 0x000000ffff0d7224 */ /* 0x000fe400078e0010 */
[----:B------:R-:W-:Y:S02]  /*a8d0*/  IMAD.MOV.U32 R12, RZ, RZ, RZ ;  /* 0x000000ffff0c7224 */ /* 0x000fe400078e00ff */
[----:B------:R-:W-:Y:S02]  /*a8e0*/  IMAD.MOV.U32 R11, RZ, RZ, 0x1f ;  /* 0x0000001fff0b7424 */ /* 0x000fe400078e00ff */
[----:B------:R-:W-:-:S07]  /*a8f0*/  IMAD.MOV.U32 R15, RZ, RZ, -0x1 ;  /* 0xffffffffff0f7424 */ /* 0x000fce00078e00ff */
[----:B------:R-:W-:Y:S05]  /*a900*/  WARPSYNC.COLLECTIVE R15, `(.L_x_2113) ;  /* 0x000000000f087348 */ /* 0x000fea0003c00000 */
[----:B------:R1:W2:Y:S02]  /*a910*/  SHFL.IDX P6, R14, R13, R12, R11 ;  /* 0x0000000c0d0e7389 */ /* 0x0002a400000c000b */
[----:B-12---:R-:W-:Y:S01]  /*a920*/  ENDCOLLECTIVE ;  /* 0x000000000000791b */ /* 0x006fe20003800000 */
.L_x_2113:
[----:B------:R-:W-:Y:S05]  /*a930*/  BRA `(.L_x_2114) ;  /* 0xffffff6800f07947 */ /* 0x000fea000383ffff */
.L_x_1992:
[----:B--2---:R2:W3:Y:S02]  /*a940*/  SYNCS.PHASECHK.TRANS64.TRYWAIT P0, [R18+URZ+0x26800], R5 ;  /* 0x02680005120075a7 */ /* 0x0044e4000800017f */
[----:B---3--:R-:W-:Y:S05]  /*a950*/  @!P0 NANOSLEEP.SYNCS 0x989680 ;  /* 0x009896800000895d */ /* 0x008fea0003900000 */
[----:B------:R-:W3:Y:S02]  /*a960*/  @!P0 SYNCS.PHASECHK.TRANS64 P0, [R18+URZ+0x26800], R5 ;  /* 0x02680005120085a7 */ /* 0x000ee4000800007f */
[----:B---3--:R-:W-:Y:S05]  /*a970*/  @!P0 BRA `(.L_x_1992) ;  /* 0xfffffffc00f08947 */ /* 0x008fea000383ffff */
[----:B------:R-:W-:Y:S05]  /*a980*/  BRA `(.L_x_1991) ;  /* 0xffffff6c00187947 */ /* 0x000fea000383ffff */
.L_x_1997:
[----:B--2---:R-:W-:-:S04]  /*a990*/  IMAD.U32 R7, RZ, RZ, UR7 ;  /* 0x00000007ff077e24 */ /* 0x004fc8000f8e00ff */
[----:B------:R2:W3:Y:S03]  /*a9a0*/  SYNCS.PHASECHK.TRANS64.TRYWAIT P0, [R7+URZ+0x26810], R16 ;  /* 0x02681010070075a7 */ /* 0x0004e6000800017f */
[----:B---3--:R-:W-:Y:S05]  /*a9b0*/  @!P0 NANOSLEEP.SYNCS 0x989680 ;  /* 0x009896800000895d */ /* 0x008fea0003900000 */
[----:B------:R-:W3:Y:S02]  /*a9c0*/  @!P0 SYNCS.PHASECHK.TRANS64 P0, [R7+URZ+0x26810], R16 ;  /* 0x02681010070085a7 */ /* 0x000ee4000800007f */
[----:B---3--:R-:W-:Y:S05]  /*a9d0*/  @!P0 BRA `(.L_x_1997) ;  /* 0xfffffffc00ec8947 */ /* 0x008fea000383ffff */
[----:B------:R-:W-:Y:S05]  /*a9e0*/  BRA `(.L_x_1996) ;  /* 0xffffff74006c7947 */ /* 0x000fea000383ffff */
.L_x_2001:
[----:B------:R-:W-:-:S04]  /*a9f0*/  IMAD.U32 R121, RZ, RZ, UR7 ;  /* 0x00000007ff797e24 */ /* 0x000fc8000f8e00ff */
[----:B------:R1:W1:Y:S03]  /*aa00*/  SYNCS.PHASECHK.TRANS64.TRYWAIT P0, [R121+URZ+0x26830], R16 ;  /* 0x02683010790075a7 */ /* 0x000266000800017f */
[----:B-1----:R-:W-:Y:S05]  /*aa10*/  @!P0 NANOSLEEP.SYNCS 0x989680 ;  /* 0x009896800000895d */ /* 0x002fea0003900000 */
[----:B------:R-:W1:Y:S02]  /*aa20*/  @!P0 SYNCS.PHASECHK.TRANS64 P0, [R121+URZ+0x26830], R16 ;  /* 0x02683010790085a7 */ /* 0x000e64000800007f */
[----:B-1----:R-:W-:Y:S05]  /*aa30*/  @!P0 BRA `(.L_x_2001) ;  /* 0xfffffffc00ec8947 */ /* 0x002fea000383ffff */
[----:B------:R-:W-:Y:S05]  /*aa40*/  BRA `(.L_x_2000) ;  /* 0xffffff7800747947 */ /* 0x000fea000383ffff */
.L_x_2008:
[----:B------:R-:W-:Y:S01]  /*aa50*/  BSSY B0, `(.L_x_2115) ;  /* 0x0000005000007945 */ /* 0x000fe20003800000 */
[----:B------:R-:W-:-:S07]  /*aa60*/  IMAD.MOV.U32 R15, RZ, RZ, -0x1 ;  /* 0xffffffffff0f7424 */ /* 0x000fce00078e00ff */
[----:B-1----:R-:W-:Y:S05]  /*aa70*/  WARPSYNC.COLLECTIVE R15, `(.L_x_2116) ;  /* 0x000000000f087348 */ /* 0x002fea0003c00000 */
[----:B------:R-:W-:Y:S01]  /*aa80*/  NOP ;  /* 0x0000000000007918 */ /* 0x000fe20000000000 */
[----:B-1----:R-:W-:Y:S01]  /*aa90*/  ENDCOLLECTIVE ;  /* 0x000000000000791b */ /* 0x002fe20003800000 */
.L_x_2116:
[----:B------:R-:W-:Y:S05]  /*aaa0*/  BSYNC B0 ;  /* 0x0000000000007941 */ /* 0x000fea0003800000 */
.L_x_2115:
[----:B------:R-:W-:Y:S05]  /*aab0*/  BRA `(.L_x_2117) ;  /* 0xffffffa400ec7947 */ /* 0x000fea000383ffff */
.L_x_2017:
[----:B------:R-:W-:Y:S01]  /*aac0*/  BSSY B0, `(.L_x_2118) ;  /* 0x0000005000007945 */ /* 0x000fe20003800000 */
[----:B------:R-:W-:-:S07]  /*aad0*/  IMAD.MOV.U32 R15, RZ, RZ, -0x1 ;  /* 0xffffffffff0f7424 */ /* 0x000fce00078e00ff */
[----:B-12---:R-:W-:Y:S05]  /*aae0*/  WARPSYNC.COLLECTIVE R15, `(.L_x_2119) ;  /* 0x000000000f087348 */ /* 0x006fea0003c00000 */
[----:B------:R-:W-:Y:S01]  /*aaf0*/  NOP ;  /* 0x0000000000007918 */ /* 0x000fe20000000000 */
[----:B-12---:R-:W-:Y:S01]  /*ab00*/  ENDCOLLECTIVE ;  /* 0x000000000000791b */ /* 0x006fe20003800000 */
.L_x_2119:
[----:B------:R-:W-:Y:S05]  /*ab10*/  BSYNC B0 ;  /* 0x0000000000007941 */ /* 0x000fea0003800000 */
.L_x_2118:
[----:B------:R-:W-:Y:S05]  /*ab20*/  BRA `(.L_x_2120) ;  /* 0xffffffa800e07947 */ /* 0x000fea000383ffff */
.L_x_2034:
[----:B------:R-:W-:Y:S01]  /*ab30*/  BSSY B0, `(.L_x_2121) ;  /* 0x0000005000007945 */ /* 0x000fe20003800000 */
[----:B------:R-:W-:-:S07]  /*ab40*/  IMAD.MOV.U32 R15, RZ, RZ, -0x1 ;  /* 0xffffffffff0f7424 */ /* 0x000fce00078e00ff */
[----:B------:R-:W-:Y:S05]  /*ab50*/  WARPSYNC.COLLECTIVE R15, `(.L_x_2122) ;  /* 0x000000000f087348 */ /* 0x000fea0003c00000 */
[----:B------:R-:W-:Y:S01]  /*ab60*/  NOP ;  /* 0x0000000000007918 */ /* 0x000fe20000000000 */
[----:B------:R-:W-:Y:S01]  /*ab70*/  ENDCOLLECTIVE ;  /* 0x000000000000791b */ /* 0x000fe20003800000 */
.L_x_2122:
[----:B------:R-:W-:Y:S05]  /*ab80*/  BSYNC B0 ;  /* 0x0000000000007941 */ /* 0x000fea0003800000 */
.L_x_2121:
[----:B------:R-:W-:Y:S05]  /*ab90*/  BRA `(.L_x_2123) ;  /* 0xffffffb800287947 */ /* 0x000fea000383ffff */
.L_x_2047:
[----:B------:R-:W-:Y:S01]  /*aba0*/  BSSY B0, `(.L_x_2124) ;  /* 0x0000005000007945 */ /* 0x000fe20003800000 */
[----:B------:R-:W-:-:S07]  /*abb0*/  IMAD.MOV.U32 R15, RZ, RZ, -0x1 ;  /* 0xffffffffff0f7424 */ /* 0x000fce00078e00ff */
[----:B------:R-:W-:Y:S05]  /*abc0*/  WARPSYNC.COLLECTIVE R15, `(.L_x_2125) ;  /* 0x000000000f087348 */ /* 0x000fea0003c00000 */
[----:B------:R-:W-:Y:S01]  /*abd0*/  NOP ;  /* 0x0000000000007918 */ /* 0x000fe20000000000 */
[----:B------:R-:W-:Y:S01]  /*abe0*/  ENDCOLLECTIVE ;  /* 0x000000000000791b */ /* 0x000fe20003800000 */
.L_x_2125:
[----:B------:R-:W-:Y:S05]  /*abf0*/  BSYNC B0 ;  /* 0x0000000000007941 */ /* 0x000fea0003800000 */
.L_x_2124:
[----:B------:R-:W-:Y:S05]  /*ac00*/  BRA `(.L_x_2126) ;  /* 0xffffffbc00bc7947 */ /* 0x000fea000383ffff */
.L_x_2059:
[----:B------:R-:W-:Y:S01]  /*ac10*/  BSSY B0, `(.L_x_2127) ;  /* 0x0000005000007945 */ /* 0x000fe20003800000 */
[----:B------:R-:W-:-:S07]  /*ac20*/  IMAD.MOV.U32 R15, RZ, RZ, -0x1 ;  /* 0xffffffffff0f7424 */ /* 0x000fce00078e00ff */
[----:B------:R-:W-:Y:S05]  /*ac30*/  WARPSYNC.COLLECTIVE R15, `(.L_x_2128) ;  /* 0x000000000f087348 */ /* 0x000fea0003c00000 */
[----:B------:R-:W-:Y:S01]  /*ac40*/  NOP ;  /* 0x0000000000007918 */ /* 0x000fe20000000000 */
[----:B------:R-:W-:Y:S01]  /*ac50*/  ENDCOLLECTIVE ;  /* 0x000000000000791b */ /* 0x000fe20003800000 */
.L_x_2128:
[----:B------:R-:W-:Y:S05]  /*ac60*/  BSYNC B0 ;  /* 0x0000000000007941 */ /* 0x000fea0003800000 */
.L_x_2127:
[----:B------:R-:W-:Y:S05]  /*ac70*/  BRA `(.L_x_2129) ;  /* 0xffffffc000e47947 */ /* 0x000fea000383ffff */
.L_x_2087:
[----:B-1----:R1:W2:Y:S02]  /*ac80*/  SYNCS.PHASECHK.TRANS64.TRYWAIT P0, [R15+URZ+0x26820], R0 ;  /* 0x026820000f0075a7 */ /* 0x0022a4000800017f */
[----:B--2---:R-:W-:Y:S05]  /*ac90*/  @!P0 NANOSLEEP.SYNCS 0x989680 ;  /* 0x009896800000895d */ /* 0x004fea0003900000 */
[----:B------:R-:W2:Y:S02]  /*aca0*/  @!P0 SYNCS.PHASECHK.TRANS64 P0, [R15+URZ+0x26820], R0 ;  /* 0x026820000f0085a7 */ /* 0x000ea4000800007f */
[----:B--2---:R-:W-:Y:S05]  /*acb0*/  @!P0 BRA `(.L_x_2087) ;  /* 0xfffffffc00f08947 */ /* 0x004fea000383ffff */
[----:B------:R-:W-:Y:S05]  /*acc0*/  BRA `(.L_x_2130) ;  /* 0xffffffd800547947 */ /* 0x000fea000383ffff */
.L_x_2091:
[----:B--2---:R2:W3:Y:S02]  /*acd0*/  SYNCS.PHASECHK.TRANS64.TRYWAIT P1, [R15+URZ+0x26840], R18 ;  /* 0x026840120f0075a7 */ /* 0x0044e4000802017f */
[----:B---3--:R-:W-:Y:S05]  /*ace0*/  @!P1 NANOSLEEP.SYNCS 0x989680 ;  /* 0x009896800000995d */ /* 0x008fea0003900000 */
[----:B------:R-:W3:Y:S02]  /*acf0*/  @!P1 SYNCS.PHASECHK.TRANS64 P1, [R15+URZ+0x26840], R18 ;  /* 0x026840120f0095a7 */ /* 0x000ee4000802007f */
[----:B---3--:R-:W-:Y:S05]  /*ad00*/  @!P1 BRA `(.L_x_2091) ;  /* 0xfffffffc00f09947 */ /* 0x008fea000383ffff */
[----:B------:R-:W-:Y:S05]  /*ad10*/  BRA `(.L_x_2131) ;  /* 0xffffffe000847947 */ /* 0x000fea000383ffff */
.L_x_2093:
[----:B-1----:R1:W3:Y:S02]  /*ad20*/  SYNCS.PHASECHK.TRANS64.TRYWAIT P1, [R15+URZ+0x26828], R18 ;  /* 0x026828120f0075a7 */ /* 0x0022e4000802017f */
[----:B---3--:R-:W-:Y:S05]  /*ad30*/  @!P1 NANOSLEEP.SYNCS 0x989680 ;  /* 0x009896800000995d */ /* 0x008fea0003900000 */
[----:B------:R-:W3:Y:S02]  /*ad40*/  @!P1 SYNCS.PHASECHK.TRANS64 P1, [R15+URZ+0x26828], R18 ;  /* 0x026828120f0095a7 */ /* 0x000ee4000802007f */
[----:B---3--:R-:W-:Y:S05]  /*ad50*/  @!P1 BRA `(.L_x_2093) ;  /* 0xfffffffc00f09947 */ /* 0x008fea000383ffff */
[----:B------:R-:W-:Y:S05]  /*ad60*/  BRA `(.L_x_2132) ;  /* 0xffffffe400407947 */ /* 0x000fea000383ffff */
.L_x_2095:
[----:B---3--:R3:W4:Y:S02]  /*ad70*/  SYNCS.PHASECHK.TRANS64.TRYWAIT P1, [R15+URZ+0x26848], R18 ;  /* 0x026848120f0075a7 */ /* 0x008724000802017f */
[----:B----4-:R-:W-:Y:S05]  /*ad80*/  @!P1 NANOSLEEP.SYNCS 0x989680 ;  /* 0x009896800000995d */ /* 0x010fea0003900000 */
[----:B------:R-:W4:Y:S02]  /*ad90*/  @!P1 SYNCS.PHASECHK.TRANS64 P1, [R15+URZ+0x26848], R18 ;  /* 0x026848120f0095a7 */ /* 0x000f24000802007f */
[----:B----4-:R-:W-:Y:S05]  /*ada0*/  @!P1 BRA `(.L_x_2095) ;  /* 0xfffffffc00f09947 */ /* 0x010fea000383ffff */
[----:B------:R-:W-:Y:S05]  /*adb0*/  BRA `(.L_x_2133) ;  /* 0xffffffe400fc7947 */ /* 0x000fea000383ffff */
.L_x_2097:
[----:B------:R-:W-:-:S07]  /*adc0*/  SHF.L.U32 R4, R10, 0x1f, RZ ;  /* 0x0000001f0a047819 */ /* 0x000fce00000006ff */
.L_x_2134:
[----:B----4-:R4:W1:Y:S02]  /*add0*/  SYNCS.PHASECHK.TRANS64.TRYWAIT P1, [R15+URZ+0x26820], R4 ;  /* 0x026820040f0075a7 */ /* 0x010864000802017f */
[----:B-1----:R-:W-:Y:S05]  /*ade0*/  @!P1 NANOSLEEP.SYNCS 0x989680 ;  /* 0x009896800000995d */ /* 0x002fea0003900000 */
[----:B------:R-:W1:Y:S02]  /*adf0*/  @!P1 SYNCS.PHASECHK.TRANS64 P1, [R15+URZ+0x26820], R4 ;  /* 0x026820040f0095a7 */ /* 0x000e64000802007f */
[----:B-1----:R-:W-:Y:S05]  /*ae00*/  @!P1 BRA `(.L_x_2134) ;  /* 0xfffffffc00f09947 */ /* 0x002fea000383ffff */
[----:B------:R-:W-:Y:S05]  /*ae10*/  BRA `(.L_x_2135) ;  /* 0xffffffe8009c7947 */ /* 0x000fea000383ffff */
.L_x_2100:
[----:B----4-:R4:W1:Y:S02]  /*ae20*/  SYNCS.PHASECHK.TRANS64.TRYWAIT P1, [R15+URZ+0x26840], R12 ;  /* 0x0268400c0f0075a7 */ /* 0x010864000802017f */
[----:B-1----:R-:W-:Y:S05]  /*ae30*/  @!P1 NANOSLEEP.SYNCS 0x989680 ;  /* 0x009896800000995d */ /* 0x002fea0003900000 */
[----:B------:R-:W1:Y:S02]  /*ae40*/  @!P1 SYNCS.PHASECHK.TRANS64 P1, [R15+URZ+0x26840], R12 ;  /* 0x0268400c0f0095a7 */ /* 0x000e64000802007f */
[----:B-1----:R-:W-:Y:S05]  /*ae50*/  @!P1 BRA `(.L_x_2100) ;  /* 0xfffffffc00f09947 */ /* 0x002fea000383ffff */
[----:B------:R-:W-:Y:S05]  /*ae60*/  BRA `(.L_x_2136) ;  /* 0xffffffec00747947 */ /* 0x000fea000383ffff */
.L_x_2102:
[----:B-1----:R1:W2:Y:S02]  /*ae70*/  SYNCS.PHASECHK.TRANS64.TRYWAIT P1, [R15+URZ+0x26828], R12 ;  /* 0x0268280c0f0075a7 */ /* 0x0022a4000802017f */
[----:B--2---:R-:W-:Y:S05]  /*ae80*/  @!P1 NANOSLEEP.SYNCS 0x989680 ;  /* 0x009896800000995d */ /* 0x004fea0003900000 */
[----:B------:R-:W2:Y:S02]  /*ae90*/  @!P1 SYNCS.PHASECHK.TRANS64 P1, [R15+URZ+0x26828], R12 ;  /* 0x0268280c0f0095a7 */ /* 0x000ea4000802007f */
[----:B--2---:R-:W-:Y:S05]  /*aea0*/  @!P1 BRA `(.L_x_2102) ;  /* 0xfffffffc00f09947 */ /* 0x004fea000383ffff */
[----:B------:R-:W-:Y:S05]  /*aeb0*/  BRA `(.L_x_2137) ;  /* 0xfffffff000247947 */ /* 0x000fea000383ffff */
.L_x_2104:
[----:B------:R1:W1:Y:S02]  /*aec0*/  SYNCS.PHASECHK.TRANS64.TRYWAIT P0, [R3+URZ+0x26840], R0 ;  /* 0x02684000030075a7 */ /* 0x000264000800017f */
[----:B-1----:R-:W-:Y:S05]  /*aed0*/  @!P0 NANOSLEEP.SYNCS 0x989680 ;  /* 0x009896800000895d */ /* 0x002fea0003900000 */
[----:B------:R-:W1:Y:S02]  /*aee0*/  @!P0 SYNCS.PHASECHK.TRANS64 P0, [R3+URZ+0x26840], R0 ;  /* 0x02684000030085a7 */ /* 0x000e64000800007f */
[----:B-1----:R-:W-:Y:S05]  /*aef0*/  @!P0 BRA `(.L_x_2104) ;  /* 0xfffffffc00f08947 */ /* 0x002fea000383ffff */
[----:B------:R-:W-:Y:S05]  /*af00*/  BRA `(.L_x_2138) ;  /* 0xfffffff000f07947 */ /* 0x000fea000383ffff */
.L_x_2106:
[----:B------:R-:W-:Y:S01]  /*af10*/  BSSY B0, `(.L_x_2139) ;  /* 0x0000006000007945 */ /* 0x000fe20003800000 */
[----:B------:R-:W-:-:S07]  /*af20*/  IMAD.MOV.U32 R15, RZ, RZ, -0x1 ;  /* 0xffffffffff0f7424 */ /* 0x000fce00078e00ff */
[----:B---3--:R-:W-:Y:S05]  /*af30*/  WARPSYNC.COLLECTIVE R15, `(.L_x_2140) ;  /* 0x000000000f0c7348 */ /* 0x008fea0003c00000 */
[----:B------:R-:W-:Y:S02]  /*af40*/  ELECT P6, UR62, PT ;  /* 0x00000000003e782f */ /* 0x000fe400038c0000 */
[----:B------:R-:W-:Y:S01]  /*af50*/  MOV R14, UR62 ;  /* 0x0000003e000e7c02 */ /* 0x000fe20008000f00 */
[----:B---3--:R-:W-:Y:S10]  /*af60*/  ENDCOLLECTIVE ;  /* 0x000000000000791b */ /* 0x008ff40003800000 */
.L_x_2140:
[----:B------:R-:W-:Y:S05]  /*af70*/  BSYNC B0 ;  /* 0x0000000000007941 */ /* 0x000fea0003800000 */
.L_x_2139:
[----:B------:R-:W-:Y:S05]  /*af80*/  BRA `(.L_x_2141) ;  /* 0xfffffff400bc7947 */ /* 0x000fea000383ffff */
.L_x_2108:
[----:B-1----:R1:W2:Y:S02]  /*af90*/  SYNCS.PHASECHK.TRANS64.TRYWAIT P0, [R7+URZ], R4 ;  /* 0x00000004070075a7 */ /* 0x0022a4000800017f */
[----:B--2---:R-:W-:Y:S05]  /*afa0*/  @!P0 NANOSLEEP.SYNCS 0x989680 ;  /* 0x009896800000895d */ /* 0x004fea0003900000 */
[----:B------:R-:W2:Y:S02]  /*afb0*/  @!P0 SYNCS.PHASECHK.TRANS64 P0, [R7+URZ], R4 ;  /* 0x00000004070085a7 */ /* 0x000ea4000800007f */
[----:B--2---:R-:W-:Y:S05]  /*afc0*/  @!P0 BRA `(.L_x_2108) ;  /* 0xfffffffc00f08947 */ /* 0x004fea000383ffff */
[----:B------:R-:W-:Y:S05]  /*afd0*/  BRA `(.L_x_2142) ;  /* 0xfffffff400fc7947 */ /* 0x000fea000383ffff */
.L_x_2109:
[----:B--2---:R2:W4:Y:S02]  /*afe0*/  SYNCS.PHASECHK.TRANS64.TRYWAIT P0, [R3+URZ], R2 ;  /* 0x00000002030075a7 */ /* 0x004524000800017f */
[----:B----4-:R-:W-:Y:S05]  /*aff0*/  @!P0 NANOSLEEP.SYNCS 0x989680 ;  /* 0x009896800000895d */ /* 0x010fea0003900000 */
[----:B------:R-:W4:Y:S02]  /*b000*/  @!P0 SYNCS.PHASECHK.TRANS64 P0, [R3+URZ], R2 ;  /* 0x00000002030085a7 */ /* 0x000f24000800007f */
[----:B----4-:R-:W-:Y:S05]  /*b010*/  @!P0 BRA `(.L_x_2109) ;  /* 0xfffffffc00f08947 */ /* 0x010fea000383ffff */
[----:B------:R-:W-:Y:S05]  /*b020*/  BRA `(.L_x_2143) ;  /* 0xfffffff400f07947 */ /* 0x000fea000383ffff */
.L_x_2111:
[----:B--2---:R2:W4:Y:S02]  /*b030*/  SYNCS.PHASECHK.TRANS64.TRYWAIT P0, [R5+URZ], R4 ;  /* 0x00000004050075a7 */ /* 0x004524000800017f */
[----:B----4-:R-:W-:Y:S05]  /*b040*/  @!P0 NANOSLEEP.SYNCS 0x989680 ;  /* 0x009896800000895d */ /* 0x010fea0003900000 */
[----:B------:R-:W4:Y:S02]  /*b050*/  @!P0 SYNCS.PHASECHK.TRANS64 P0, [R5+URZ], R4 ;  /* 0x00000004050085a7 */ /* 0x000f24000800007f */
[----:B----4-:R-:W-:Y:S05]  /*b060*/  @!P0 BRA `(.L_x_2111) ;  /* 0xfffffffc00f08947 */ /* 0x010fea000383ffff */
[----:B------:R-:W-:Y:S05]  /*b070*/  BRA `(.L_x_2144) ;  /* 0xfffffff400f47947 */ /* 0x000fea000383ffff */
.L_x_2145:
        /* <DEDUP_REMOVED lines=16> */
.L_x_3310:


//--------------------- .text._ZN7cutlass13device_kernelIN5flash11enable_sm90INS1_16FlashAttnBwdSm90INS1_25CollectiveMainloopBwdSm90ILi2ELi2ELi2EN4cute5tupleIJNS5_1CILi1EEES8_S8_EEENS6_IJNS7_ILi64EEENS7_ILi128EEENS7_ILi96EEEEEENS_6half_tEfNS_4arch4Sm90ELb1ELb0ELb0ELb0ELb0ELb1ELb0ELb0ELi2ELi1ELi2ELi1ELb1EEENS1_21CollectiveEpilogueBwdISD_SE_SG_Li256ELb0ELb0ELi1EEENS1_25SingleTileBwdLPTSchedulerILb0ELi128ELb0EEEEEEEEEvNT_6ParamsE --------------------------
	.section	.text._ZN7cutlass13device_kernelIN5flash11enable_sm90INS1_16FlashAttnBwdSm90INS1_25CollectiveMainloopBwdSm90ILi2ELi2ELi2EN4cute5tupleIJNS5_1CILi1EEES8_S8_EEENS6_IJNS7_ILi64EEENS7_ILi128EEENS7_ILi96EEEEEENS_6half_tEfNS_4arch4Sm90ELb1ELb0ELb0ELb0ELb0ELb1ELb0ELb0ELi2ELi1ELi2ELi1ELb1EEENS1_21CollectiveEpilogueBwdISD_SE_SG_Li256ELb0ELb0ELi1EEENS1_25SingleTileBwdLPTSchedulerILb0ELi128ELb0EEEEEEEEEvNT_6ParamsE,"ax",@progbits
	.align	128
.text._ZN7cutlass13device_kernelIN5flash11enable_sm90INS1_16FlashAttnBwdSm90INS1_25CollectiveMainloopBwdSm90ILi2ELi2ELi2EN4cute5tupleIJNS5_1CILi1EEES8_S8_EEENS6_IJNS7_ILi64EEENS7_ILi128EEENS7_ILi96EEEEEENS_6half_tEfNS_4arch4Sm90ELb1ELb0ELb0ELb0ELb0ELb1ELb0ELb0ELi2ELi1ELi2ELi1ELb1EEENS1_21CollectiveEpilogueBwdISD_SE_SG_Li256ELb0ELb0ELi1EEENS1_25SingleTileBwdLPTSchedulerILb0ELi128ELb0EEEEEEEEEvNT_6ParamsE:
        .type           _ZN7cutlass13device_kernelIN5flash11enable_sm90INS1_16FlashAttnBwdSm90INS1_25CollectiveMainloopBwdSm90ILi2ELi2ELi2EN4cute5tupleIJNS5_1CILi1EEES8_S8_EEENS6_IJNS7_ILi64EEENS7_ILi128EEENS7_ILi96EEEEEENS_6half_tEfNS_4arch4Sm90ELb1ELb0ELb0ELb0ELb0ELb1ELb0ELb0ELi2ELi1ELi2ELi1ELb1EEENS1_21CollectiveEpilogueBwdISD_SE_SG_Li256ELb0ELb0ELi1EEENS1_25SingleTileBwdLPTSchedulerILb0ELi128ELb0EEEEEEEEEvNT_6ParamsE,@function
        .size           _ZN7cutlass13device_kernelIN5flash11enable_sm90INS1_16FlashAttnBwdSm90INS1_25CollectiveMainloopBwdSm90ILi2ELi2ELi2EN4cute5tupleIJNS5_1CILi1EEES8_S8_EEENS6_IJNS7_ILi64EEENS7_ILi128EEENS7_ILi96EEEEEENS_6half_tEfNS_4arch4Sm90ELb1ELb0ELb0ELb0ELb0ELb1ELb0ELb0ELi2ELi1ELi2ELi1ELb1EEENS1_21CollectiveEpilogueBwdISD_SE_SG_Li256ELb0ELb0ELi1EEENS1_25SingleTileBwdLPTSchedulerILb0ELi128ELb0EEEEEEEEEvNT_6ParamsE,(.L_x_3311 - _ZN7cutlass13device_kernelIN5flash11enable_sm90INS1_16FlashAttnBwdSm90INS1_25CollectiveMainloopBwdSm90ILi2ELi2ELi2EN4cute5tupleIJNS5_1CILi1EEES8_S8_EEENS6_IJNS7_ILi64EEENS7_ILi128EEENS7_ILi96EEEEEENS_6half_tEfNS_4arch4Sm90ELb1ELb0ELb0ELb0ELb0ELb1ELb0ELb0ELi2ELi1ELi2ELi1ELb1EEENS1_21CollectiveEpilogueBwdISD_SE_SG_Li256ELb0ELb0ELi1EEENS1_25SingleTileBwdLPTSchedulerILb0ELi128ELb0EEEEEEEEEvNT_6ParamsE)
        .other          _ZN7cutlass13device_kernelIN5flash11enable_sm90INS1_16FlashAttnBwdSm90INS1_25CollectiveMainloopBwdSm90ILi2ELi2ELi2EN4cute5tupleIJNS5_1CILi1EEES8_S8_EEENS6_IJNS7_ILi64EEENS7_ILi128EEENS7_ILi96EEEEEENS_6half_tEfNS_4arch4Sm90ELb1ELb0ELb0ELb0ELb0ELb1ELb0ELb0ELi2ELi1ELi2ELi1ELb1EEENS1_21CollectiveEpilogueBwdISD_SE_SG_Li256ELb0ELb0ELi1EEENS1_25SingleTileBwdLPTSchedulerILb0ELi128ELb0EEEEEEEEEvNT_6ParamsE,@"STO_CUDA_ENTRY STV_DEFAULT"
_ZN7cutlass13device_kernelIN5flash11enable_sm90INS1_16FlashAttnBwdSm90INS1_25CollectiveMainloopBwdSm90ILi2ELi2ELi2EN4cute5tupleIJNS5_1CILi1EEES8_S8_EEENS6_IJNS7_ILi64EEENS7_ILi128EEENS7_ILi96EEEEEENS_6half_tEfNS_4arch4Sm90ELb1ELb0ELb0ELb0ELb0ELb1ELb0ELb0ELi2ELi1ELi2ELi1ELb1EEENS1_21CollectiveEpilogueBwdISD_SE_SG_Li256ELb0ELb0ELi1EEENS1_25SingleTileBwdLPTSchedulerILb0ELi128ELb0EEEEEEEEEvNT_6ParamsE:
[----:B------:R-:W1:Y:S02]  /*0000*/  LDC R1, c[0x0][0x28] ;  /* 0x00000a00ff017b82 */ /* 0x000e640000000800 */
[----:B-1----:R-:W-:Y:S01]  /*0010*/  VIADD R1, R1, 0xfffffff8 ;  /* 0xfffffff801017836 */ /* 0x002fe20000000000 */
[----:B------:R-:W1:Y:S01]  /*0020*/  S2R R3, SR_TID.X ;  /* 0x0000000000037919 */ /* 0x000e620000002100 */
[----:B------:R-:W-:Y:S01]  /*0030*/  ELECT P0, URZ, PT ;  /* 0x00000000003f782f */ /* 0x000fe20003800000 */
[----:B------:R-:W-:Y:S01]  /*0040*/  BSSY B0, `(.L_x_2146) ;  /* 0x000001a000007945 */ /* 0x000fe20003800000 */
[--C-:B-1----:R-:W-:Y:S02]  /*0050*/  SHF.R.U32.HI R0, RZ, 0x5, R3.reuse ;  /* 0x00000005ff007819 */ /* 0x102fe40000011603 */
[----:B------:R-:W-:-:S03]  /*0060*/  SHF.R.U32.HI R3, RZ, 0x7, R3 ;  /* 0x00000007ff037819 */ /* 0x000fc60000011603 */
[----:B------:R-:W1:Y:S02]  /*0070*/  SHFL.IDX PT, R2, R0, RZ, 0x1f ;  /* 0x00001fff00027589 */ /* 0x000e6400000e0000 */
[----:B-1----:R-:W-:-:S13]  /*0080*/  ISETP.EQ.AND P0, PT, R2, RZ, P0 ;  /* 0x000000ff0200720c */ /* 0x002fda0000702270 */
        /* <DEDUP_REMOVED lines=21> */
.L_x_2147:
[----:B------:R-:W-:Y:S05]  /*01e0*/  BSYNC B0 ;  /* 0x0000000000007941 */ /* 0x000fea0003800000 */
.L_x_2146:
        /* <DEDUP_REMOVED lines=37> */
.L_x_2148:
        /* <DEDUP_REMOVED lines=22> */
.L_x_2149:
[----:B------:R-:W-:Y:S01]  /*05a0*/  PLOP3.LUT P0, PT, PT, PT, UP0, 0x80, 0x0 ;  /* 0x000000000000781c */ /* 0x000fe20003f0f008 */
[----:B------:R-:W-:Y:S01]  /*05b0*/  NOP ;  /* 0x0000000000007918 */ /* 0x000fe20000000000 */
[----:B-12-4-:R-:W-:Y:S11]  /*05c0*/  BAR.SYNC.DEFER_BLOCKING 0x0 ;  /* 0x0000000000007b1d */ /* 0x016ff60000010000 */
[----:B------:R-:W-:Y:S05]  /*05d0*/  @!P0 BRA `(.L_x_2150) ;  /* 0x00000054009c8947 */ /* 0x000fea0003800000 */
.L_x_2151:
[----:B------:R-:W-:-:S08]  /*05e0*/  NOP ;  /* 0x0000000000007918 */ /* 0x000fd00000000000 */
[----:B------:R-:W1:Y:S02]  /*05f0*/  USETMAXREG.TRY_ALLOC.CTAPOOL UP0, 0xf0 ;  /* 0x000000f0000079c8 */ /* 0x000e640008000600 */
[----:B-1----:R-:W-:-:S13]  /*0600*/  PLOP3.LUT P0, PT, PT, PT, UP0, 0x80, 0x0 ;  /* 0x000000000000781c */ /* 0x002fda0003f0f008 */
[----:B------:R-:W-:Y:S05]  /*0610*/  @!P0 BRA `(.L_x_2151) ;  /* 0xfffffffc00f08947 */ /* 0x000fea000383ffff */
[----:B------:R-:W-:Y:S01]  /*0620*/  LOP3.LUT R0, R0, 0x3, RZ, 0xc0, !PT ;  /* 0x0000000300007812 */ /* 0x000fe200078ec0ff */
[----:B------:R-:W1:Y:S01]  /*0630*/  S2R R2, SR_TID.X ;  /* 0x0000000000027919 */ /* 0x000e620000002100 */
[----:B------:R-:W2:Y:S01]  /*0640*/  S2UR UR7, SR_CTAID.X ;  /* 0x00000000000779c3 */ /* 0x000ea20000002500 */
[----:B------:R-:W-:Y:S02]  /*0650*/  ULDC UR8, c[0x0][0xb50] ;  /* 0x0002d40000087ab9 */ /* 0x000fe40000000800 */
[----:B------:R-:W-:Y:S01]  /*0660*/  UISETP.NE.AND UP0, UPT, UR8, 0x1, UPT ;  /* 0x000000010800788c */ /* 0x000fe2000bf05270 */
[----:B------:R-:W3:Y:S04]  /*0670*/  SHFL.IDX PT, R0, R0, RZ, 0x1f ;  /* 0x00001fff00007589 */ /* 0x000ee800000e0000 */
[----:B------:R-:W4:Y:S06]  /*0680*/  LDC R3, c[0x0][0xb68] ;  /* 0x0002da00ff037b82 */ /* 0x000f2c0000000800 */
[----:B------:R-:W-:Y:S01]  /*0690*/  @UP0 ULDC UR4, c[0x0][0xb54] ;  /* 0x0002d50000040ab9 */ /* 0x000fe20000000800 */
[----:B------:R-:W-:Y:S01]  /*06a0*/  @UP0 ULDC UR9, c[0x0][0xb58] ;  /* 0x0002d60000090ab9 */ /* 0x000fe20000000800 */
[----:B--2---:R-:W-:-:S02]  /*06b0*/  UIMAD.WIDE.U32 UR4, UR7, UR4, URZ ;  /* 0x00000004070472a5 */ /* 0x004fc4000f8e003f */
[----:B------:R-:W-:Y:S01]  /*06c0*/  UMOV UR6, UR7 ;  /* 0x0000000700067c82 */ /* 0x000fe20008000000 */
[----:B---3--:R-:W-:Y:S01]  /*06d0*/  ISETP.NE.AND P0, PT, R0, RZ, PT ;  /* 0x000000ff0000720c */ /* 0x008fe20003f05270 */
[----:B------:R-:W-:Y:S01]  /*06e0*/  @UP0 USHF.R.U32.HI UR6, URZ, UR9, UR5 ;  /* 0x000000093f060299 */ /* 0x000fe20008011605 */
[----:B-1----:R-:W-:-:S03]  /*06f0*/  SHF.R.U32.HI R2, RZ, 0x7, R2 ;  /* 0x00000007ff027819 */ /* 0x002fc60000011602 */
[----:B------:R-:W-:-:S04]  /*0700*/  UIADD3 UR4, -UR6, URZ, URZ ;  /* 0x0000003f06047290 */ /* 0x000fc8000fffe13f */
[----:B------:R-:W-:-:S04]  /*0710*/  UIMAD UR10, UR8, UR4, UR7 ;  /* 0x00000004080a72a4 */ /* 0x000fc8000f8e0207 */
[----:B------:R-:W-:-:S05]  /*0720*/  @!P0 VIADD R2, R2, 0x9 ;  /* 0x0000000902028836 */ /* 0x000fca0000000000 */
[----:B------:R1:W-:Y:S06]  /*0730*/  @!P0 BAR.ARV R2, 0xa0 ;  /* 0x000280020000851d */ /* 0x0003ec0000002000 */
[----:B----4-:R-:W-:-:S13]  /*0740*/  ISETP.LE.AND P0, PT, R3, UR6, PT ;  /* 0x0000000603007c0c */ /* 0x010fda000bf03270 */
[----:B-1----:R-:W-:Y:S05]  /*0750*/  @!P0 BRA `(.L_x_2152) ;  /* 0x0000000000208947 */ /* 0x002fea0003800000 */
[----:B------:R-:W-:Y:S01]  /*0760*/  ULDC UR7, c[0x0][0xb5c] ;  /* 0x0002d70000077ab9 */ /* 0x000fe20000000800 */
[----:B------:R-:W-:Y:S01]  /*0770*/  UMOV UR37, UR10 ;  /* 0x0000000a00257c82 */ /* 0x000fe20008000000 */
[----:B------:R-:W-:-:S11]  /*0780*/  UISETP.NE.AND UP0, UPT, UR7, 0x1, UPT ;  /* 0x000000010700788c */ /* 0x000fd6000bf05270 */
[----:B------:R-:W-:Y:S02]  /*0790*/  @UP0 ULDC.64 UR8, c[0x0][0xb60] ;  /* 0x0002d80000080ab9 */ /* 0x000fe40000000a00 */
[----:B------:R-:W-:-:S04]  /*07a0*/  UIMAD.WIDE.U32 UR4, UR10, UR8, URZ ;  /* 0x000000080a0472a5 */ /* 0x000fc8000f8e003f */
[----:B------:R-:W-:-:S04]  /*07b0*/  @UP0 USHF.R.U32.HI UR37, URZ, UR9, UR5 ;  /* 0x000000093f250299 */ /* 0x000fc80008011605 */
[----:B------:R-:W-:Y:S01]  /*07c0*/  UIMAD UR4, UR37, UR7, URZ ;  /* 0x00000007250472a4 */ /* 0x000fe2000f8e023f */
[----:B------:R-:W-:Y:S11]  /*07d0*/  BRA `(.L_x_2153) ;  /* 0x00000000001c7947 */ /* 0x000ff60003800000 */
.L_x_2152:
[----:B------:R-:W-:Y:S01]  /*07e0*/  ULDC UR7, c[0x0][0xb44] ;  /* 0x0002d10000077ab9 */ /* 0x000fe20000000800 */
[----:B------:R-:W-:Y:S01]  /*07f0*/  UMOV UR37, UR10 ;  /* 0x0000000a00257c82 */ /* 0x000fe20008000000 */
[----:B------:R-:W-:-:S11]  /*0800*/  UISETP.NE.AND UP0, UPT, UR7, 0x1, UPT ;  /* 0x000000010700788c */ /* 0x000fd6000bf05270 */
[----:B------:R-:W-:Y:S02]  /*0810*/  @UP0 ULDC.64 UR8, c[0x0][0xb48] ;  /* 0x0002d20000080ab9 */ /* 0x000fe40000000a00 */
[----:B------:R-:W-:-:S04]  /*0820*/  UIMAD.WIDE.U32 UR4, UR10, UR8, URZ ;  /* 0x000000080a0472a5 */ /* 0x000fc8000f8e003f */
[----:B------:R-:W-:-:S04]  /*0830*/  @UP0 USHF.R.U32.HI UR37, URZ, UR9, UR5 ;  /* 0x000000093f250299 */ /* 0x000fc80008011605 */
[----:B------:R-:W-:-:S12]  /*0840*/  UIMAD UR4, UR37, UR7, URZ ;  /* 0x00000007250472a4 */ /* 0x000fd8000f8e023f */
.L_x_2153:
[----:B------:R-:W-:Y:S01]  /*0850*/  ULDC UR43, c[0x0][0xb38] ;  /* 0x0002ce00002b7ab9 */ /* 0x000fe20000000800 */
[----:B------:R-:W-:Y:S02]  /*0860*/  UIADD3 UR4, UR10, -UR4, URZ ;  /* 0x800000040a047290 */ /* 0x000fe4000fffe03f */
[----:B------:R-:W-:Y:S01]  /*0870*/  UISETP.NE.AND UP0, UPT, UR43, 0x1, UPT ;  /* 0x000000012b00788c */ /* 0x000fe2000bf05270 */
[----:B------:R-:W-:Y:S02]  /*0880*/  ULDC UR5, c[0x0][0xb44] ;  /* 0x0002d10000057ab9 */ /* 0x000fe40000000800 */
[----:B------:R-:W-:-:S08]  /*0890*/  UIMAD UR6, UR6, UR5, UR4 ;  /* 0x00000005060672a4 */ /* 0x000fd0000f8e0204 */
[----:B------:R-:W-:Y:S01]  /*08a0*/  @UP0 ULDC UR4, c[0x0][0xb3c] ;  /* 0x0002cf0000040ab9 */ /* 0x000fe20000000800 */
[----:B------:R-:W-:Y:S01]  /*08b0*/  @UP0 ULDC UR7, c[0x0][0xb40] ;  /* 0x0002d00000070ab9 */ /* 0x000fe20000000800 */
[----:B------:R-:W-:Y:S02]  /*08c0*/  UIMAD.WIDE.U32 UR4, UR6, UR4, URZ ;  /* 0x00000004060472a5 */ /* 0x000fe4000f8e003f */
[----:B------:R-:W-:Y:S02]  /*08d0*/  UMOV UR44, UR6 ;  /* 0x00000006002c7c82 */ /* 0x000fe40008000000 */
[----:B------:R-:W-:-:S04]  /*08e0*/  @UP0 USHF.R.U32.HI UR44, URZ, UR7, UR5 ;  /* 0x000000073f2c0299 */ /* 0x000fc80008011605 */
[----:B------:R-:W-:Y:S02]  /*08f0*/  UIADD3 UR4, -UR44, URZ, URZ ;  /* 0x0000003f2c047290 */ /* 0x000fe4000fffe13f */
[----:B------:R-:W-:Y:S02]  /*0900*/  ISETP.LE.AND P0, PT, RZ, UR44, PT ;  /* 0x0000002cff007c0c */ /* 0x000fe4000bf03270 */
[----:B------:R-:W-:-:S11]  /*0910*/  UIMAD UR43, UR43, UR4, UR6 ;  /* 0x000000042b2b72a4 */ /* 0x000fd6000f8e0206 */
[----:B------:R-:W-:Y:S05]  /*0920*/  @!P0 EXIT ;  /* 0x000000000000894d */ /* 0x000fea0003800000 */
[----:B------:R-:W-:Y:S01]  /*0930*/  ULDC UR7, c[0x0][0x280] ;  /* 0x0000a00000077ab9 */ /* 0x000fe20000000800 */
[----:B------:R-:W-:Y:S01]  /*0940*/  ULDC UR5, c[0x0][0x290] ;  /* 0x0000a40000057ab9 */ /* 0x000fe20000000800 */
[----:B------:R-:W-:Y:S01]  /*0950*/  ULEA UR4, UR37, UR7, 0x7 ;  /* 0x0000000725047291 */ /* 0x000fe2000f8e383f */
[----:B------:R-:W-:Y:S01]  /*0960*/  PLOP3.LUT P0, PT, PT, PT, PT, 0x80, 0x0 ;  /* 0x000000000000781c */ /* 0x000fe20003f0f070 */
[----:B------:R-:W-:Y:S01]  /*0970*/  ULDC UR6, c[0x0][0x74c] ;  /* 0x0001d30000067ab9 */ /* 0x000fe20000000800 */
[----:B------:R-:W-:Y:S01]  /*0980*/  CS2R R70, SRZ ;  /* 0x0000000000467805 */ /* 0x000fe2000001ff00 */
[----:B------:R-:W-:Y:S01]  /*0990*/  UIADD3 UR5, -UR6, UR4, -UR5 ;  /* 0x0000000406057290 */ /* 0x000fe2000fffe905 */
[----:B------:R-:W-:Y:S01]  /*09a0*/  CS2R R68, SRZ ;  /* 0x0000000000447805 */ /* 0x000fe2000001ff00 */
[----:B------:R-:W-:Y:S01]  /*09b0*/  UIADD3 UR4, UR7, 0x3f, URZ ;  /* 0x0000003f07047890 */ /* 0x000fe2000fffe03f */
        /* <DEDUP_REMOVED lines=20> */
[----:B------:R-:W-:Y:S01]  /*0b00*/  CS2R R42, SRZ ;  /* 0x00000000002a7805 */ /* 0x000fe2000001ff00 */
[----:B------:R-:W-:Y:S01]  /*0b10*/  UISETP.GT.AND UP0, UPT, UR36, UR39, UPT ;  /* 0x000000272400728c */ /* 0x000fe2000bf04270 */
[----:B------:R-:W-:Y:S02]  /*0b20*/  CS2R R40, SRZ ;  /* 0x0000000000287805 */ /* 0x000fe4000001ff00 */
[----:B------:R-:W-:Y:S02]  /*0b30*/  CS2R R38, SRZ ;  /* 0x0000000000267805 */ /* 0x000fe4000001ff00 */
[----:B------:R-:W-:Y:S02]  /*0b40*/  CS2R R36, SRZ ;  /* 0x0000000000247805 */ /* 0x000fe4000001ff00 */
[----:B------:R-:W-:-:S02]  /*0b50*/  CS2R R34, SRZ ;  /* 0x0000000000227805 */ /* 0x000fc4000001ff00 */
[----:B------:R-:W-:Y:S02]  /*0b60*/  CS2R R32, SRZ ;  /* 0x0000000000207805 */ /* 0x000fe4000001ff00 */
[----:B------:R-:W-:Y:S02]  /*0b70*/  PLOP3.LUT P1, PT, PT, PT, UP0, 0x80, 0x0 ;  /* 0x000000000000781c */ /* 0x000fe40003f2f008 */
        /* <DEDUP_REMOVED lines=28> */
[----:B------:R-:W-:Y:S06]  /*0d40*/  @!P1 BRA `(.L_x_2154) ;  /* 0x0000003800389947 */ /* 0x000fec0003800000 */
        /* <DEDUP_REMOVED lines=21> */
.L_x_2156:
        /* <DEDUP_REMOVED lines=15> */
.L_x_2155:
        /* <DEDUP_REMOVED lines=22> */
.L_x_2158:
        /* <DEDUP_REMOVED lines=15> */
.L_x_2157:
[----:B------:R-:W-:Y:S01]  /*11e0*/  SHF.R.S32.HI R23, RZ, 0x1f, R22 ;  /* 0x0000001fff177819 */ /* 0x000fe20000011416 */
[----:B------:R-:W-:-:S03]  /*11f0*/  UMOV UR4, 0xffffffff ;  /* 0xffffffff00047882 */ /* 0x000fc60000000000 */
[----:B------:R-:W-:-:S04]  /*1200*/  LEA.HI R0, R23, R22, RZ, 0x7 ;  /* 0x0000001617007211 */ /* 0x000fc800078f38ff */
[----:B------:R-:W-:Y:S01]  /*1210*/  SHF.R.S32.HI R19, RZ, 0x7, R0 ;  /* 0x00000007ff137819 */ /* 0x000fe20000011400 */
[----:B------:R-:W-:Y:S06]  /*1220*/  BRA.DIV UR4, `(.L_x_2159) ;  /* 0x00000082042c7947 */ /* 0x000fec000b800000 */
[----:B------:R1:W2:Y:S02]  /*1230*/  SHFL.IDX PT, R14, R19, RZ, 0x1f ;  /* 0x00001fff130e7589 */ /* 0x0002a400000e0000 */
.L_x_2246:
        /* <DEDUP_REMOVED lines=15> */
.L_x_2160:
        /* <DEDUP_REMOVED lines=19> */
.L_x_2162:
        /* <DEDUP_REMOVED lines=35> */
[----:B------:R-:W-:Y:S01]  /*1690*/  ULDC UR4, c[0x0][0x290] ;  /* 0x0000a40000047ab9 */ /* 0x000fe20000000800 */
[----:B------:R-:W-:Y:S01]  /*16a0*/  LEA.HI R25, R25, R24, RZ, 0x5 ;  /* 0x0000001819197211 */ /* 0x000fe200078f28ff */
[----:B------:R-:W-:Y:S01]  /*16b0*/  UIMAD UR4, UR37, -0x80, UR4 ;  /* 0xffffff80250478a4 */ /* 0x000fe2000f8e0204 */
[----:B------:R-:W-:Y:S01]  /*16c0*/  IMAD.SHL.U32 R7, R7, 0x10, RZ ;  /* 0x0000001007077824 */ /* 0x000fe200078e00ff */
[--C-:B------:R-:W-:Y:S01]  /*16d0*/  SHF.R.S32.HI R3, RZ, 0x2, R26.reuse ;  /* 0x00000002ff037819 */ /* 0x100fe2000001141a */
[----:B------:R-:W2:Y:S01]  /*16e0*/  LDSM.16.M88.4 R184, [R5+0x6000] ;  /* 0x0060000005b8783b */ /* 0x000ea20000000200 */
[----:B------:R-:W-:Y:S02]  /*16f0*/  SHF.R.S32.HI R26, RZ, 0x1f, R26 ;  /* 0x0000001fff1a7819 */ /* 0x000fe4000001141a */
[----:B------:R-:W-:Y:S02]  /*1700*/  CS2R R70, SRZ ;  /* 0x0000000000467805 */ /* 0x000fe4000001ff00 */
[----:B------:R-:W-:Y:S01]  /*1710*/  SHF.R.S32.HI R25, RZ, 0x5, R25 ;  /* 0x00000005ff197819 */ /* 0x000fe20000011419 */
[----:B------:R-:W-:Y:S01]  /*1720*/  IMAD.U32 R6, RZ, RZ, UR4 ;  /* 0x00000004ff067e24 */ /* 0x000fe2000f8e00ff */
[----:B------:R-:W-:Y:S01]  /*1730*/  LEA.HI R22, R23, R22, RZ, 0x3 ;  /* 0x0000001617167211 */ /* 0x000fe200078f18ff */
[----:B------:R-:W3:Y:S01]  /*1740*/  LDSM.16.M88.4 R188, [R5+0x8000] ;  /* 0x0080000005bc783b */ /* 0x000ee20000000200 */
[----:B------:R-:W-:Y:S01]  /*1750*/  LOP3.LUT R7, R0, 0x30, R7, 0xf8, !PT ;  /* 0x0000003000077812 */ /* 0x000fe200078ef807 */
[----:B------:R-:W-:Y:S01]  /*1760*/  IMAD R25, R25, -0x10, R6 ;  /* 0xfffffff019197824 */ /* 0x000fe200078e0206 */
[----:B------:R-:W-:Y:S01]  /*1770*/  LEA.HI R26, R26, R3, RZ, 0x3 ;  /* 0x000000031a1a7211 */ /* 0x000fe200078f18ff */
[----:B------:R4:W2:Y:S01]  /*1780*/  LDSM.16.M88.4 R192, [R5+0xa000] ;  /* 0x00a0000005c0783b */ /* 0x0008a20000000200 */
[----:B------:R-:W-:-:S02]  /*1790*/  LOP3.LUT R7, R7, 0x8, R22, 0xf8, !PT ;  /* 0x0000000807077812 */ /* 0x000fc400078ef816 */
[----:B------:R-:W-:Y:S02]  /*17a0*/  CS2R R68, SRZ ;  /* 0x0000000000447805 */ /* 0x000fe4000001ff00 */
[----:B------:R-:W-:Y:S02]  /*17b0*/  SHF.R.U32.HI R0, RZ, 0x3, R0 ;  /* 0x00000003ff007819 */ /* 0x000fe40000011600 */
[----:B------:R-:W-:Y:S02]  /*17c0*/  CS2R R66, SRZ ;  /* 0x0000000000427805 */ /* 0x000fe4000001ff00 */
[----:B------:R-:W-:Y:S02]  /*17d0*/  LOP3.LUT R26, R26, 0xfffffff8, RZ, 0xc0, !PT ;  /* 0xfffffff81a1a7812 */ /* 0x000fe400078ec0ff */
[----:B------:R-:W-:Y:S02]  /*17e0*/  CS2R R64, SRZ ;  /* 0x0000000000407805 */ /* 0x000fe4000001ff00 */
[----:B------:R-:W-:-:S02]  /*17f0*/  LOP3.LUT R0, R7, R0, RZ, 0x3c, !PT ;  /* 0x0000000007007212 */ /* 0x000fc400078e3cff */
[----:B------:R-:W-:Y:S02]  /*1800*/  CS2R R62, SRZ ;  /* 0x00000000003e7805 */ /* 0x000fe4000001ff00 */
[----:B------:R-:W-:Y:S01]  /*1810*/  IADD3 R25, R25, R26, -R3 ;  /* 0x0000001a19197210 */ /* 0x000fe20007ffe803 */
[C---:B------:R-:W-:Y:S01]  /*1820*/  IMAD R3, R19.reuse, 0x8, R4 ;  /* 0x0000000813037824 */ /* 0x040fe200078e0204 */
[----:B------:R-:W-:Y:S02]  /*1830*/  LEA.HI R6, R19, R19, RZ, 0x1 ;  /* 0x0000001313067211 */ /* 0x000fe400078f08ff */
[----:B------:R-:W-:Y:S02]  /*1840*/  CS2R R60, SRZ ;  /* 0x00000000003c7805 */ /* 0x000fe4000001ff00 */
[----:B------:R-:W-:Y:S01]  /*1850*/  CS2R R58, SRZ ;  /* 0x00000000003a7805 */ /* 0x000fe2000001ff00 */
[----:B------:R-:W-:Y:S01]  /*1860*/  IMAD.U32 R3, R3, 0x200, R0 ;  /* 0x0000020003037824 */ /* 0x000fe200078e0000 */
[----:B------:R-:W-:Y:S01]  /*1870*/  LOP3.LUT R6, R6, 0xfffffffe, RZ, 0xc0, !PT ;  /* 0xfffffffe06067812 */ /* 0x000fe200078ec0ff */
[----:B------:R-:W-:Y:S01]  /*1880*/  IMAD.MOV.U32 R0, RZ, RZ, 0x20 ;  /* 0x00000020ff007424 */ /* 0x000fe200078e00ff */
[----:B------:R-:W-:-:S02]  /*1890*/  CS2R R56, SRZ ;  /* 0x0000000000387805 */ /* 0x000fc4000001ff00 */
[----:B------:R-:W-:Y:S02]  /*18a0*/  CS2R R54, SRZ ;  /* 0x0000000000367805 */ /* 0x000fe4000001ff00 */
[----:B------:R-:W-:Y:S01]  /*18b0*/  CS2R R52, SRZ ;  /* 0x0000000000347805 */ /* 0x000fe2000001ff00 */
[C---:B------:R-:W-:Y:S01]  /*18c0*/  IMAD.IADD R4, R19.reuse, 0x1, -R6 ;  /* 0x0000000113047824 */ /* 0x040fe200078e0a06 */
[----:B------:R-:W-:Y:S01]  /*18d0*/  SEL R0, R0, 0xffffffe0, !P0 ;  /* 0xffffffe000007807 */ /* 0x000fe20004000000 */
[----:B-1----:R-:W-:Y:S01]  /*18e0*/  IMAD R19, R19, 0x300, R24 ;  /* 0x0000030013137824 */ /* 0x002fe200078e0218 */
[----:B------:R-:W-:Y:S01]  /*18f0*/  CS2R R50, SRZ ;  /* 0x0000000000327805 */ /* 0x000fe2000001ff00 */
[----:B------:R-:W-:Y:S01]  /*1900*/  IMAD R4, R4, -0x40, R25 ;  /* 0xffffffc004047824 */ /* 0x000fe200078e0219 */
[----:B------:R-:W-:Y:S01]  /*1910*/  CS2R R48, SRZ ;  /* 0x0000000000307805 */ /* 0x000fe2000001ff00 */
[----:B------:R-:W-:Y:S01]  /*1920*/  IMAD.IADD R0, R5, 0x1, R0 ;  /* 0x0000000105007824 */ /* 0x000fe200078e0200 */
[----:B------:R-:W-:Y:S01]  /*1930*/  CS2R R46, SRZ ;  /* 0x00000000002e7805 */ /* 0x000fe2000001ff00 */
[----:B----4-:R-:W-:Y:S01]  /*1940*/  IMAD.SHL.U32 R5, R19, 0x4, RZ ;  /* 0x0000000413057824 */ /* 0x010fe200078e00ff */
[----:B------:R-:W-:-:S02]  /*1950*/  CS2R R44, SRZ ;  /* 0x00000000002c7805 */ /* 0x000fc4000001ff00 */
[----:B------:R-:W-:Y:S01]  /*1960*/  CS2R R42, SRZ ;  /* 0x00000000002a7805 */ /* 0x000fe2000001ff00 */
[----:B------:R-:W1:Y:S01]  /*1970*/  LDSM.16.M88.4 R196, [R0+0x6000] ;  /* 0x0060000000c4783b */ /* 0x000e620000000200 */
[----:B------:R-:W-:Y:S02]  /*1980*/  CS2R R40, SRZ ;  /* 0x0000000000287805 */ /* 0x000fe4000001ff00 */
[----:B------:R-:W-:Y:S02]  /*1990*/  CS2R R38, SRZ ;  /* 0x0000000000267805 */ /* 0x000fe4000001ff00 */
[----:B------:R-:W-:Y:S01]  /*19a0*/  CS2R R36, SRZ ;  /* 0x0000000000247805 */ /* 0x000fe2000001ff00 */
[----:B------:R-:W4:Y:S01]  /*19b0*/  LDSM.16.M88.4 R200, [R0+0x8000] ;  /* 0x0080000000c8783b */ /* 0x000f220000000200 */
[----:B------:R-:W-:Y:S02]  /*19c0*/  CS2R R34, SRZ ;  /* 0x0000000000227805 */ /* 0x000fe4000001ff00 */
[----:B------:R-:W-:-:S02]  /*19d0*/  CS2R R32, SRZ ;  /* 0x0000000000207805 */ /* 0x000fc4000001ff00 */
[----:B------:R-:W-:Y:S01]  /*19e0*/  CS2R R30, SRZ ;  /* 0x00000000001e7805 */ /* 0x000fe2000001ff00 */
[----:B------:R5:W1:Y:S01]  /*19f0*/  LDSM.16.M88.4 R204, [R0+0xa000] ;  /* 0x00a0000000cc783b */ /* 0x000a620000000200 */
        /* <DEDUP_REMOVED lines=26> */
[----:B------:R-:W-:Y:S01]  /*1ba0*/  CS2R R72, SRZ ;  /* 0x0000000000487805 */ /* 0x000fe2000001ff00 */
[----:B-----5:R-:W-:Y:S01]  /*1bb0*/  IMAD R0, R5, 0x4, R2 ;  /* 0x0000000405007824 */ /* 0x020fe200078e0202 */
[----:B------:R-:W-:Y:S01]  /*1bc0*/  ULOP3.LUT UR11, UR38, 0x1, URZ, 0xfc, !UPT ;  /* 0x00000001260b7892 */ /* 0x000fe2000f8efc3f */
[----:B------:R-:W-:Y:S01]  /*1bd0*/  UMOV UR9, URZ ;  /* 0x0000003f00097c82 */ /* 0x000fe20008000000 */
[----:B------:R-:W-:Y:S01]  /*1be0*/  UMOV UR4, URZ ;  /* 0x0000003f00047c82 */ /* 0x000fe20008000000 */
[----:B------:R-:W-:Y:S01]  /*1bf0*/  ULDC UR5, c[0x0][0x280] ;  /* 0x0000a00000057ab9 */ /* 0x000fe20000000800 */
[----:B-1234-:R-:W-:-:S08]  /*1c00*/  ULDC UR6, c[0x0][0x744] ;  /* 0x0001d10000067ab9 */ /* 0x01efd00000000800 */
.L_x_2173:
[----:B------:R-:W-:-:S06]  /*1c10*/  UISETP.NE.AND UP0, UPT, UR11, 0x3, UPT ;  /* 0x000000030b00788c */ /* 0x000fcc000bf05270 */
[----:B------:R-:W-:-:S13]  /*1c20*/  PLOP3.LUT P0, PT, PT, PT, UP0, 0x80, 0x0 ;  /* 0x000000000000781c */ /* 0x000fda0003f0f008 */
[----:B-1----:R-:W-:Y:S05]  /*1c30*/  @!P0 BRA `(.L_x_2163) ;  /* 0x0000000000048947 */ /* 0x002fea0003800000 */
[----:B------:R-:W-:Y:S01]  /*1c40*/  BPT.TRAP 0x1 ;  /* 0x000000040000795c */ /* 0x000fe20000300000 */
.L_x_2163:
[----:B------:R-:W-:Y:S01]  /*1c50*/  R2UR UR7, R2 ;  /* 0x00000000020772ca */ /* 0x000fe200000e0000 */
[----:B------:R-:W-:-:S05]  /*1c60*/  IMAD.U32 R6, RZ, RZ, UR9 ;  /* 0x00000009ff067e24 */ /* 0x000fca000f8e00ff */
[----:B------:R-:W-:-:S07]  /*1c70*/  SHF.L.U32 R6, R6, 0x1f, RZ ;  /* 0x0000001f06067819 */ /* 0x000fce00000006ff */
[----:B------:R-:W-:-:S09]  /*1c80*/  ULEA UR7, UR4, UR7, 0x3 ;  /* 0x0000000704077291 */ /* 0x000fd2000f8e183f */
[----:B------:R1:W2:Y:S01]  /*1c90*/  SYNCS.PHASECHK.TRANS64.TRYWAIT P1, [UR7+0x26810], R6 ;  /* 0x02681006ff0075a7 */ /* 0x0002a20008020147 */
[----:B------:R-:W-:Y:S05]  /*1ca0*/  @!P0 BRA `(.L_x_2164) ;  /* 0x0000000000048947 */ /* 0x000fea0003800000 */
[----:B------:R-:W-:Y:S01]  /*1cb0*/  BPT.TRAP 0x1 ;  /* 0x000000040000795c */ /* 0x000fe20000300000 */
.L_x_2164:
[----:B--2---:R-:W-:Y:S05]  /*1cc0*/  @P1 BRA `(.L_x_2165) ;  /* 0x0000000000081947 */ /* 0x004fea0003800000 */
[----:B------:R-:W2:Y:S02]  /*1cd0*/  SYNCS.PHASECHK.TRANS64.TRYWAIT P1, [UR7+0x26810], R6 ;  /* 0x02681006ff0075a7 */ /* 0x000ea40008020147 */
[----:B--2---:R-:W-:Y:S05]  /*1ce0*/  @!P1 BRA `(.L_x_2166) ;  /* 0x0000007400b09947 */ /* 0x004fea0003800000 */
.L_x_2165:
[----:B------:R-:W-:Y:S01]  /*1cf0*/  R2UR UR8, R2 ;  /* 0x00000000020872ca */ /* 0x000fe200000e0000 */
[----:B--2---:R-:W-:Y:S01]  /*1d00*/  IMAD R5, R17, 0x800, R2 ;  /* 0x0000080011057824 */ /* 0x004fe200078e0202 */
[----:B------:R-:W-:Y:S01]  /*1d10*/  WARPGROUP.ARRIVE ;  /* 0x00000000000079c5 */ /* 0x000fe20000000000 */
[----:B------:R-:W-:Y:S01]  /*1d20*/  UMOV UR13, 0xc0000010 ;  /* 0xc0000010000d7882 */ /* 0x000fe20000000000 */
[----:B------:R-:W-:Y:S02]  /*1d30*/  UMOV UR15, 0x80000020 ;  /* 0x80000020000f7882 */ /* 0x000fe40000000000 */
[----:B------:R-:W-:Y:S01]  /*1d40*/  R2UR UR10, R5 ;  /* 0x00000000050a72ca */ /* 0x000fe200000e0000 */
[----:B------:R-:W-:-:S04]  /*1d50*/  IMAD.U32 R5, RZ, RZ, UR4 ;  /* 0x00000004ff057e24 */ /* 0x000fc8000f8e00ff */
[----:B------:R-:W-:Y:S02]  /*1d60*/  IMAD R5, R5, 0x40, R18 ;  /* 0x0000004005057824 */ /* 0x000fe400078e0212 */
        /* <DEDUP_REMOVED lines=58> */
.L_x_2167:
[----:B------:R1:W1:Y:S01]  /*2110*/  SYNCS.PHASECHK.TRANS64.TRYWAIT P1, [UR7+0x26830], R6 ;  /* 0x02683006ff0075a7 */ /* 0x0002620008020147 */
[----:B------:R-:W-:Y:S05]  /*2120*/  @!P0 BRA `(.L_x_2168) ;  /* 0x0000000000048947 */ /* 0x000fea0003800000 */
[----:B------:R-:W-:Y:S01]  /*2130*/  BPT.TRAP 0x1 ;  /* 0x000000040000795c */ /* 0x000fe20000300000 */
.L_x_2168:
[----:B-1----:R-:W-:Y:S05]  /*2140*/  @P1 BRA `(.L_x_2169) ;  /* 0x0000000000081947 */ /* 0x002fea0003800000 */
[----:B------:R-:W1:Y:S02]  /*2150*/  SYNCS.PHASECHK.TRANS64.TRYWAIT P1, [UR7+0x26830], R6 ;  /* 0x02683006ff0075a7 */ /* 0x000e640008020147 */
[----:B-1----:R-:W-:Y:S05]  /*2160*/  @!P1 BRA `(.L_x_2170) ;  /* 0x0000007000a89947 */ /* 0x002fea0003800000 */
.L_x_2169:
[----:B------:R-:W-:Y:S01]  /*2170*/  R2UR UR10, R2 ;  /* 0x00000000020a72ca */ /* 0x000fe200000e0000 */
[----:B------:R-:W-:Y:S01]  /*2180*/  WARPGROUP.ARRIVE ;  /* 0x00000000000079c5 */ /* 0x000fe20000000000 */
[----:B------:R-:W-:Y:S01]  /*2190*/  UMOV UR15, 0x80000020 ;  /* 0x80000020000f7882 */ /* 0x000fe20000000000 */
[----:B------:R-:W-:Y:S01]  /*21a0*/  UIMAD UR13, UR39, -0x40, UR5 ;  /* 0xffffffc0270d78a4 */ /* 0x000fe2000f8e0205 */
[----:B------:R-:W-:Y:S01]  /*21b0*/  ISETP.GT.AND P1, PT, R4, RZ, PT ;  /* 0x000000ff0400720c */ /* 0x000fe20003f24270 */
[----:B------:R-:W-:Y:S01]  /*21c0*/  UMOV UR19, 0xc0000010 ;  /* 0xc000001000137882 */ /* 0x000fe20000000000 */
[----:B------:R-:W-:-:S03]  /*21d0*/  UMOV UR17, 0x40000040 ;  /* 0x4000004000117882 */ /* 0x000fc60000000000 */
[----:B------:R-:W-:-:S04]  /*21e0*/  IADD3 R19, -R4, UR13, -R18 ;  /* 0x0000000d04137c10 */ /* 0x000fc8000fffe912 */
[----:B------:R-:W-:Y:S01]  /*21f0*/  UIADD3 UR10, UR10, 0x18000, URZ ;  /* 0x000180000a0a7890 */ /* 0x000fe2000fffe03f */
[----:B------:R-:W-:-:S03]  /*2200*/  SEL R221, R19, 0x40, P1 ;  /* 0x0000004013dd7807 */ /* 0x000fc60000800000 */
[----:B------:R-:W-:Y:S01]  /*2210*/  USHF.R.U32.HI UR10, URZ, 0x4, UR10 ;  /* 0x000000043f0a7899 */ /* 0x000fe2000801160a */
[C---:B------:R-:W-:Y:S02]  /*2220*/  ISETP.GT.AND P1, PT, R221.reuse, RZ, PT ;  /* 0x000000ffdd00720c */ /* 0x040fe40003f24270 */
[C---:B------:R-:W-:Y:S01]  /*2230*/  ISETP.GT.AND P2, PT, R221.reuse, 0x38, PT ;  /* 0x00000038dd00780c */ /* 0x040fe20003f44270 */
[----:B------:R-:W-:Y:S01]  /*2240*/  ULOP3.LUT UR10, UR10, 0x3fff, URZ, 0xc0, !UPT ;  /* 0x00003fff0a0a7892 */ /* 0x000fe2000f8ec03f */
[----:B------:R-:W-:Y:S02]  /*2250*/  FSEL R5, R152, -INF , !P1 ;  /* 0xff80000098057808 */ /* 0x000fe40004800000 */
[C---:B------:R-:W-:Y:S01]  /*2260*/  ISETP.GT.AND P1, PT, R221.reuse, 0x1, PT ;  /* 0x00000001dd00780c */ /* 0x040fe20003f24270 */
[----:B------:R-:W-:Y:S01]  /*2270*/  ULOP3.LUT UR12, UR10, 0x10000, URZ, 0xfc, !UPT ;  /* 0x000100000a0c7892 */ /* 0x000fe2000f8efc3f */
[----:B------:R-:W-:Y:S01]  /*2280*/  ISETP.GT.AND P3, PT, R221, 0x39, PT ;  /* 0x00000039dd00780c */ /* 0x000fe20003f64270 */
[----:B---3--:R-:W-:Y:S01]  /*2290*/  FFMA.FTZ R152, R5, UR6, -R216 ;  /* 0x0000000605987c23 */ /* 0x008fe200080108d8 */
[----:B------:R-:W-:Y:S01]  /*22a0*/  FSEL R6, R153, -INF , !P1 ;  /* 0xff80000099067808 */ /* 0x000fe20004800000 */
[----:B------:R-:W-:Y:S01]  /*22b0*/  UIMAD UR12, UR4, 0x300, UR12 ;  /* 0x00000300040c78a4 */ /* 0x000fe2000f8e020c */
[----:B------:R-:W-:Y:S01]  /*22c0*/  ISETP.GT.AND P1, PT, R221, 0x8, PT ;  /* 0x00000008dd00780c */ /* 0x000fe20003f24270 */
[----:B------:R-:W-:-:S02]  /*22d0*/  ULOP3.LUT UR10, UR10, 0x1000000, URZ, 0xfc, !UPT ;  /* 0x010000000a0a7892 */ /* 0x000fc4000f8efc3f */
[----:B------:R-:W-:Y:S01]  /*22e0*/  FFMA.FTZ R153, R6, UR6, -R217 ;  /* 0x0000000606997c23 */ /* 0x000fe200080108d9 */
[----:B------:R-:W-:Y:S01]  /*22f0*/  FSEL R5, R156, -INF , !P1 ;  /* 0xff8000009c057808 */ /* 0x000fe20004800000 */
[----:B------:R-:W-:Y:S01]  /*2300*/  MUFU.EX2 R152, R152 ;  /* 0x0000009800987308 */ /* 0x000fe20000000800 */
[----:B------:R-:W-:Y:S01]  /*2310*/  UMOV UR14, UR12 ;  /* 0x0000000c000e7c82 */ /* 0x000fe20008000000 */
[----:B------:R-:W-:Y:S01]  /*2320*/  ISETP.GT.AND P1, PT, R221, 0x9, PT ;  /* 0x00000009dd00780c */ /* 0x000fe20003f24270 */
[----:B------:R-:W-:Y:S01]  /*2330*/  HGMMA.64x64x16.F32 R120, R184, gdesc[UR12], RZ, !UPT, gsb0 ;  /* 0x00e0000cb8787df0 */ /* 0x000fe2000c0008ff */
[----:B------:R-:W-:Y:S01]  /*2340*/  UIADD3 UR14, UR12, 0x2, URZ ;  /* 0x000000020c0e7890 */ /* 0x000fe2000fffe03f */
[----:B----4-:R-:W-:Y:S01]  /*2350*/  FFMA.FTZ R5, R5, UR6, -R214 ;  /* 0x0000000605057c23 */ /* 0x010fe200080108d6 */
[----:B------:R-:W-:Y:S01]  /*2360*/  UMOV UR15, 0x80000020 ;  /* 0x80000020000f7882 */ /* 0x000fe20000000000 */
[----:B------:R-:W-:Y:S01]  /*2370*/  FSEL R6, R157, -INF , !P1 ;  /* 0xff8000009d067808 */ /* 0x000fe20004800000 */
[----:B------:R-:W-:Y:S01]  /*2380*/  MUFU.EX2 R153, R153 ;  /* 0x0000009900997308 */ /* 0x000fe20000000800 */
[----:B------:R-:W-:Y:S01]  /*2390*/  ISETP.GT.AND P1, PT, R221, 0x10, PT ;  /* 0x00000010dd00780c */ /* 0x000fe20003f24270 */
[----:B------:R-:W-:Y:S01]  /*23a0*/  UIMAD UR10, UR4, 0x300, UR10 ;  /* 0x00000300040a78a4 */ /* 0x000fe2000f8e020a */
[----:B------:R-:W-:Y:S01]  /*23b0*/  FSEL R157, R180, -INF , !P2 ;  /* 0xff800000b49d7808 */ /* 0x000fe20005000000 */
[----:B------:R-:W-:Y:S01]  /*23c0*/  FFMA.FTZ R6, R6, UR6, -R215 ;  /* 0x0000000606067c23 */ /* 0x000fe200080108d7 */
[----:B------:R-:W-:-:S02]  /*23d0*/  FSEL R7, R160, -INF , !P1 ;  /* 0xff800000a0077808 */ /* 0x000fc40004800000 */
[----:B------:R-:W-:Y:S01]  /*23e0*/  ISETP.GT.AND P1, PT, R221, 0x11, PT ;  /* 0x00000011dd00780c */ /* 0x000fe20003f24270 */
[----:B------:R-:W-:Y:S01]  /*23f0*/  FFMA.FTZ R160, R157, UR6, -R218 ;  /* 0x000000069da07c23 */ /* 0x000fe200080108da */
[----:B------:R-:W1:Y:S01]  /*2400*/  MUFU.EX2 R5, R5 ;  /* 0x0000000500057308 */ /* 0x000e620000000800 */
[----:B------:R-:W-:Y:S01]  /*2410*/  FFMA.FTZ R7, R7, UR6, -R208 ;  /* 0x0000000607077c23 */ /* 0x000fe200080108d0 */
[----:B------:R-:W-:Y:S02]  /*2420*/  FSEL R8, R161, -INF , !P1 ;  /* 0xff800000a1087808 */ /* 0x000fe40004800000 */
[----:B------:R-:W-:-:S03]  /*2430*/  ISETP.GT.AND P1, PT, R221, 0x18, PT ;  /* 0x00000018dd00780c */ /* 0x000fc60003f24270 */
[----:B------:R-:W-:Y:S01]  /*2440*/  FFMA.FTZ R8, R8, UR6, -R209 ;  /* 0x0000000608087c23 */ /* 0x000fe200080108d1 */
[----:B------:R-:W-:Y:S01]  /*2450*/  FSEL R9, R164, -INF , !P1 ;  /* 0xff800000a4097808 */ /* 0x000fe20004800000 */
[----:B------:R-:W3:Y:S01]  /*2460*/  MUFU.EX2 R6, R6 ;  /* 0x0000000600067308 */ /* 0x000ee20000000800 */
[----:B------:R-:W-:-:S03]  /*2470*/  ISETP.GT.AND P1, PT, R221, 0x19, PT ;  /* 0x00000019dd00780c */ /* 0x000fc60003f24270 */
[----:B------:R-:W-:Y:S01]  /*2480*/  FFMA.FTZ R9, R9, UR6, -R20 ;  /* 0x0000000609097c23 */ /* 0x000fe20008010814 */
[----:B------:R-:W-:Y:S02]  /*2490*/  FSEL R10, R165, -INF , !P1 ;  /* 0xff800000a50a7808 */ /* 0x000fe40004800000 */
[C---:B------:R-:W-:Y:S01]  /*24a0*/  ISETP.GT.AND P1, PT, R221.reuse, 0x20, PT ;  /* 0x00000020dd00780c */ /* 0x040fe20003f24270 */
[----:B------:R-:W-:Y:S02]  /*24b0*/  MUFU.EX2 R7, R7 ;  /* 0x0000000700077308 */ /* 0x000fe40000000800 */
[----:B------:R-:W-:Y:S01]  /*24c0*/  FFMA.FTZ R10, R10, UR6, -R21 ;  /* 0x000000060a0a7c23 */ /* 0x000fe20008010815 */
[----:B------:R-:W-:Y:S02]  /*24d0*/  FSEL R11, R168, -INF , !P1 ;  /* 0xff800000a80b7808 */ /* 0x000fe40004800000 */
[----:B------:R-:W-:-:S03]  /*24e0*/  ISETP.GT.AND P1, PT, R221, 0x21, PT ;  /* 0x00000021dd00780c */ /* 0x000fc60003f24270 */
[----:B------:R-:W-:Y:S01]  /*24f0*/  FFMA.FTZ R11, R11, UR6, -R212 ;  /* 0x000000060b0b7c23 */ /* 0x000fe200080108d4 */
[----:B------:R-:W-:Y:S01]  /*2500*/  FSEL R12, R169, -INF , !P1 ;  /* 0xff800000a90c7808 */ /* 0x000fe20004800000 */
[----:B------:R-:W-:Y:S01]  /*2510*/  MUFU.EX2 R9, R9 ;  /* 0x0000000900097308 */ /* 0x000fe20000000800 */
[----:B------:R-:W-:-:S03]  /*2520*/  ISETP.GT.AND P1, PT, R221, 0x28, PT ;  /* 0x00000028dd00780c */ /* 0x000fc60003f24270 */
[----:B------:R-:W-:Y:S01]  /*2530*/  FFMA.FTZ R12, R12, UR6, -R213 ;  /* 0x000000060c0c7c23 */ /* 0x000fe200080108d5 */
[----:B------:R-:W-:Y:S02]  /*2540*/  FSEL R13, R172, -INF , !P1 ;  /* 0xff800000ac0d7808 */ /* 0x000fe40004800000 */
[----:B------:R-:W-:Y:S01]  /*2550*/  ISETP.GT.AND P1, PT, R221, 0x29, PT ;  /* 0x00000029dd00780c */ /* 0x000fe20003f24270 */
        /* <DEDUP_REMOVED lines=9> */
[----:B------:R-:W-:Y:S01]  /*25f0*/  FSEL R156, R177, -INF , !P1 ;  /* 0xff800000b19c7808 */ /* 0x000fe20004800000 */
[----:B------:R-:W-:Y:S01]  /*2600*/  VIADD R177, R19, 0x8 ;  /* 0x0000000813b17836 */ /* 0x000fe20000000000 */
[----:B------:R-:W-:Y:S01]  /*2610*/  ISETP.GT.AND P1, PT, R4, 0x8, PT ;  /* 0x000000080400780c */ /* 0x000fe20003f24270 */
[----:B------:R-:W-:Y:S02]  /*2620*/  MUFU.EX2 R11, R11 ;  /* 0x0000000b000b7308 */ /* 0x000fe40000000800 */
[----:B------:R-:W-:Y:S01]  /*2630*/  FFMA.FTZ R164, R156, UR6, -R211 ;  /* 0x000000069ca47c23 */ /* 0x000fe200080108d3 */
[----:B------:R-:W-:Y:S02]  /*2640*/  SEL R177, R177, 0x40, P1 ;  /* 0x00000040b1b17807 */ /* 0x000fe40000800000 */
[----:B------:R-:W-:Y:S02]  /*2650*/  FSEL R156, R181, -INF , !P3 ;  /* 0xff800000b59c7808 */ /* 0x000fe40005800000 */
[C---:B------:R-:W-:Y:S01]  /*2660*/  ISETP.GT.AND P1, PT, R177.reuse, RZ, PT ;  /* 0x000000ffb100720c */ /* 0x040fe20003f24270 */
[----:B------:R-:W-:Y:S01]  /*2670*/  MUFU.EX2 R19, R164 ;  /* 0x000000a400137308 */ /* 0x000fe20000000800 */
[----:B------:R-:W-:Y:S01]  /*2680*/  ISETP.GT.AND P2, PT, R177, 0x11, PT ;  /* 0x00000011b100780c */ /* 0x000fe20003f44270 */
[----:B------:R-:W-:Y:S01]  /*2690*/  FFMA.FTZ R156, R156, UR6, -R219 ;  /* 0x000000069c9c7c23 */ /* 0x000fe200080108db */
[----:B------:R-:W-:-:S02]  /*26a0*/  WARPGROUP.DEPBAR.LE gsb0, 0x0 ;  /* 0x00008000000079c5 */ /* 0x000fc40000010000 */
[----:B------:R-:W-:Y:S01]  /*26b0*/  WARPGROUP.ARRIVE ;  /* 0x00000000000079c5 */ /* 0x000fe20000000000 */
[----:B------:R-:W-:Y:S02]  /*26c0*/  FSEL R157, R154, -INF , !P1 ;  /* 0xff8000009a9d7808 */ /* 0x000fe40004800000 */
[C---:B------:R-:W-:Y:S01]  /*26d0*/  ISETP.GT.AND P1, PT, R177.reuse, 0x1, PT ;  /* 0x00000001b100780c */ /* 0x040fe20003f24270 */
[----:B------:R-:W-:Y:S01]  /*26e0*/  MUFU.EX2 R161, R156 ;  /* 0x0000009c00a17308 */ /* 0x000fe20000000800 */
[----:B------:R-:W-:Y:S01]  /*26f0*/  ISETP.GT.AND P3, PT, R177, 0x18, PT ;  /* 0x00000018b100780c */ /* 0x000fe20003f64270 */
[----:B------:R-:W-:Y:S01]  /*2700*/  HGMMA.64x64x16.F32 R120, R196, gdesc[UR12], R120, gsb0 ;  /* 0x00e0000cc4787df0 */ /* 0x000fe20008000878 */
[----:B------:R-:W-:Y:S01]  /*2710*/  UIADD3 UR14, UR12, 0x100, URZ ;  /* 0x000001000c0e7890 */ /* 0x000fe2000fffe03f */
[----:B------:R-:W-:Y:S01]  /*2720*/  FSEL R154, R155, -INF , !P1 ;  /* 0xff8000009b9a7808 */ /* 0x000fe20004800000 */
[----:B------:R-:W-:Y:S01]  /*2730*/  UMOV UR15, 0x80000020 ;  /* 0x80000020000f7882 */ /* 0x000fe20000000000 */
[----:B------:R-:W-:Y:S01]  /*2740*/  ISETP.GT.AND P1, PT, R177, 0x8, PT ;  /* 0x00000008b100780c */ /* 0x000fe20003f24270 */
[----:B------:R-:W-:Y:S01]  /*2750*/  FFMA.FTZ R157, R157, UR6, -R216 ;  /* 0x000000069d9d7c23 */ /* 0x000fe200080108d8 */
[C---:B------:R-:W-:Y:S01]  /*2760*/  ISETP.GT.AND P6, PT, R177.reuse, 0x20, PT ;  /* 0x00000020b100780c */ /* 0x040fe20003fc4270 */
[----:B------:R-:W-:Y:S01]  /*2770*/  FFMA.FTZ R165, R154, UR6, -R217 ;  /* 0x000000069aa57c23 */ /* 0x000fe200080108d9 */
[----:B------:R-:W-:Y:S01]  /*2780*/  FSEL R155, R158, -INF , !P1 ;  /* 0xff8000009e9b7808 */ /* 0x000fe20004800000 */
[----:B------:R4:W-:Y:S01]  /*2790*/  MUFU.EX2 R164, R157 ;  /* 0x0000009d00a47308 */ /* 0x0009e20000000800 */
[----:B------:R-:W-:-:S02]  /*27a0*/  ISETP.GT.AND P1, PT, R177, 0x9, PT ;  /* 0x00000009b100780c */ /* 0x000fc40003f24270 */
[----:B------:R-:W-:Y:S01]  /*27b0*/  ISETP.GT.AND P5, PT, R177, 0x21, PT ;  /* 0x00000021b100780c */ /* 0x000fe20003fa4270 */
[----:B------:R-:W-:Y:S01]  /*27c0*/  FFMA.FTZ R168, R155, UR6, -R214 ;  /* 0x000000069ba87c23 */ /* 0x000fe200080108d6 */
[----:B------:R-:W-:Y:S02]  /*27d0*/  FSEL R154, R159, -INF , !P1 ;  /* 0xff8000009f9a7808 */ /* 0x000fe40004800000 */
[----:B------:R-:W-:Y:S01]  /*27e0*/  ISETP.GT.AND P1, PT, R177, 0x10, PT ;  /* 0x00000010b100780c */ /* 0x000fe20003f24270 */
[----:B------:R-:W-:Y:S01]  /*27f0*/  MUFU.EX2 R165, R165 ;  /* 0x000000a500a57308 */ /* 0x000fe20000000800 */
[----:B----4-:R-:W-:Y:S01]  /*2800*/  FSEL R157, R166, -INF , !P3 ;  /* 0xff800000a69d7808 */ /* 0x010fe20005800000 */
[----:B------:R-:W-:Y:S01]  /*2810*/  FFMA.FTZ R215, R154, UR6, -R215 ;  /* 0x000000069ad77c23 */ /* 0x000fe200080108d7 */
[----:B------:R-:W-:Y:S02]  /*2820*/  FSEL R155, R162, -INF , !P1 ;  /* 0xff800000a29b7808 */ /* 0x000fe40004800000 */
[----:B------:R-:W-:Y:S01]  /*2830*/  FSEL R154, R163, -INF , !P2 ;  /* 0xff800000a39a7808 */ /* 0x000fe20005000000 */
[----:B------:R-:W-:Y:S01]  /*2840*/  FFMA.FTZ R176, R157, UR6, -R20 ;  /* 0x000000069db07c23 */ /* 0x000fe20008010814 */
[----:B------:R-:W-:Y:S01]  /*2850*/  ISETP.GT.AND P2, PT, R177, 0x19, PT ;  /* 0x00000019b100780c */ /* 0x000fe20003f44270 */
[----:B------:R-:W-:Y:S01]  /*2860*/  FFMA.FTZ R169, R155, UR6, -R208 ;  /* 0x000000069ba97c23 */ /* 0x000fe200080108d0 */
[----:B------:R-:W-:Y:S01]  /*2870*/  FSEL R181, R170, -INF , !P6 ;  /* 0xff800000aab57808 */ /* 0x000fe20007000000 */
[----:B------:R-:W-:Y:S01]  /*2880*/  FFMA.FTZ R163, R154, UR6, -R209 ;  /* 0x000000069aa37c23 */ /* 0x000fe200080108d1 */
[----:B------:R-:W-:Y:S01]  /*2890*/  FSEL R20, R167, -INF , !P2 ;  /* 0xff800000a7147808 */ /* 0x000fe20005000000 */
[----:B------:R-:W-:Y:S01]  /*28a0*/  MUFU.EX2 R162, R215 ;  /* 0x000000d700a27308 */ /* 0x000fe20000000800 */
[----:B------:R-:W-:Y:S01]  /*28b0*/  FSEL R180, R171, -INF , !P5 ;  /* 0xff800000abb47808 */ /* 0x000fe20006800000 */
[----:B------:R-:W-:Y:S01]  /*28c0*/  FFMA.FTZ R212, R181, UR6, -R212 ;  /* 0x00000006b5d47c23 */ /* 0x000fe200080108d4 */
[----:B------:R-:W-:-:S02]  /*28d0*/  ISETP.GT.AND P1, PT, R177, 0x28, PT ;  /* 0x00000028b100780c */ /* 0x000fc40003f24270 */
[C---:B------:R-:W-:Y:S01]  /*28e0*/  ISETP.GT.AND P4, PT, R177.reuse, 0x29, PT ;  /* 0x00000029b100780c */ /* 0x040fe20003f84270 */
[----:B------:R-:W-:Y:S01]  /*28f0*/  FFMA.FTZ R180, R180, UR6, -R213 ;  /* 0x00000006b4b47c23 */ /* 0x000fe200080108d5 */
[C---:B------:R-:W-:Y:S01]  /*2900*/  ISETP.GT.AND P3, PT, R177.reuse, 0x30, PT ;  /* 0x00000030b100780c */ /* 0x040fe20003f64270 */
[----:B------:R-:W4:Y:S01]  /*2910*/  MUFU.EX2 R168, R168 ;  /* 0x000000a800a87308 */ /* 0x000f220000000800 */
[C---:B------:R-:W-:Y:S02]  /*2920*/  ISETP.GT.AND P2, PT, R177.reuse, 0x31, PT ;  /* 0x00000031b100780c */ /* 0x040fe40003f44270 */
[C---:B------:R-:W-:Y:S02]  /*2930*/  ISETP.GT.AND P6, PT, R177.reuse, 0x38, PT ;  /* 0x00000038b100780c */ /* 0x040fe40003fc4270 */
[----:B------:R-:W-:Y:S01]  /*2940*/  ISETP.GT.AND P5, PT, R177, 0x39, PT ;  /* 0x00000039b100780c */ /* 0x000fe20003fa4270 */
[----:B------:R-:W-:Y:S01]  /*2950*/  FFMA.FTZ R177, R20, UR6, -R21 ;  /* 0x0000000614b17c23 */ /* 0x000fe20008010815 */
[----:B------:R-:W-:Y:S01]  /*2960*/  FSEL R208, R175, -INF , !P4 ;  /* 0xff800000afd07808 */ /* 0x000fe20006000000 */
[----:B------:R-:W5:Y:S01]  /*2970*/  MUFU.EX2 R15, R15 ;  /* 0x0000000f000f7308 */ /* 0x000f620000000800 */
[----:B------:R-:W-:-:S02]  /*2980*/  FSEL R175, R178, -INF , !P3 ;  /* 0xff800000b2af7808 */ /* 0x000fc40005800000 */
[----:B------:R-:W-:Y:S01]  /*2990*/  FSEL R178, R179, -INF , !P2 ;  /* 0xff800000b3b27808 */ /* 0x000fe20005000000 */
[----:B------:R-:W-:Y:S01]  /*29a0*/  FFMA.FTZ R208, R208, UR6, -R23 ;  /* 0x00000006d0d07c23 */ /* 0x000fe20008010817 */
[----:B------:R-:W-:Y:S01]  /*29b0*/  FSEL R179, R182, -INF , !P6 ;  /* 0xff800000b6b37808 */ /* 0x000fe20007000000 */
[----:B------:R-:W-:Y:S01]  /*29c0*/  FFMA.FTZ R210, R175, UR6, -R210 ;  /* 0x00000006afd27c23 */ /* 0x000fe200080108d2 */
[----:B------:R-:W-:Y:S01]  /*29d0*/  FSEL R181, R174, -INF , !P1 ;  /* 0xff800000aeb57808 */ /* 0x000fe20004800000 */
[----:B------:R-:W-:Y:S01]  /*29e0*/  FFMA.FTZ R211, R178, UR6, -R211 ;  /* 0x00000006b2d37c23 */ /* 0x000fe200080108d3 */
[----:B------:R-:W-:Y:S01]  /*29f0*/  FSEL R182, R183, -INF , !P5 ;  /* 0xff800000b7b67808 */ /* 0x000fe20006800000 */
[----:B------:R-:W-:Y:S01]  /*2a00*/  FFMA.FTZ R218, R179, UR6, -R218 ;  /* 0x00000006b3da7c23 */ /* 0x000fe200080108da */
[----:B------:R-:W-:Y:S01]  /*2a10*/  MUFU.EX2 R169, R169 ;  /* 0x000000a900a97308 */ /* 0x000fe20000000800 */
[----:B------:R-:W-:Y:S02]  /*2a20*/  FFMA.FTZ R22, R181, UR6, -R22 ;  /* 0x00000006b5167c23 */ /* 0x000fe40008010816 */
[----:B------:R-:W-:-:S05]  /*2a30*/  FFMA.FTZ R219, R182, UR6, -R219 ;  /* 0x00000006b6db7c23 */ /* 0x000fca00080108db */
[----:B------:R-:W5:Y:S08]  /*2a40*/  MUFU.EX2 R22, R22 ;  /* 0x0000001600167308 */ /* 0x000f700000000800 */
[----:B------:R-:W-:Y:S01]  /*2a50*/  MUFU.EX2 R163, R163 ;  /* 0x000000a300a37308 */ /* 0x000fe20000000800 */
[----:B------:R-:W-:Y:S02]  /*2a60*/  WARPGROUP.DEPBAR.LE gsb0, 0x0 ;  /* 0x00008000000079c5 */ /* 0x000fe40000010000 */
        /* <DEDUP_REMOVED lines=34> */
[----:B------:R-:W4:Y:S04]  /*2c90*/  LDS.64 R172, [R220+0x1e240] ;  /* 0x01e24000dcac7984 */ /* 0x000f280000000a00 */
[----:B------:R-:W5:Y:S04]  /*2ca0*/  LDS.64 R156, [R220+0x1e260] ;  /* 0x01e26000dc9c7984 */ /* 0x000f680000000a00 */
[----:B------:R-:W5:Y:S04]  /*2cb0*/  LDS.64 R166, [R220+0x1e280] ;  /* 0x01e28000dca67984 */ /* 0x000f680000000a00 */
[----:B------:R-:W5:Y:S04]  /*2cc0*/  LDS.64 R20, [R220+0x1e2a0] ;  /* 0x01e2a000dc147984 */ /* 0x000f680000000a00 */
[----:B------:R-:W5:Y:S04]  /*2cd0*/  LDS.64 R170, [R220+0x1e2c0] ;  /* 0x01e2c000dcaa7984 */ /* 0x000f680000000a00 */
[----:B--2---:R-:W2:Y:S01]  /*2ce0*/  LDS.64 R220, [R220+0x1e2e0] ;  /* 0x01e2e000dcdc7984 */ /* 0x004ea20000000a00 */
[--C-:B-1----:R-:W-:Y:S01]  /*2cf0*/  FADD.FTZ R179, R122, -R158.reuse ;  /* 0x8000009e7ab37221 */ /* 0x102fe20000010000 */
[--C-:B------:R-:W-:Y:S01]  /*2d00*/  FADD.FTZ R122, R123, -R159.reuse ;  /* 0x8000009f7b7a7221 */ /* 0x100fe20000010000 */
[----:B------:R-:W-:Y:S01]  /*2d10*/  FADD.FTZ R175, R120, -R158 ;  /* 0x8000009e78af7221 */ /* 0x000fe20000010000 */
[----:B------:R-:W-:Y:S01]  /*2d20*/  FADD.FTZ R120, R121, -R159 ;  /* 0x8000009f79787221 */ /* 0x000fe20000010000 */
[--C-:B---3--:R-:W-:Y:S01]  /*2d30*/  FADD.FTZ R124, R124, -R154.reuse ;  /* 0x8000009a7c7c7221 */ /* 0x108fe20000010000 */
[--C-:B------:R-:W-:Y:S01]  /*2d40*/  FADD.FTZ R123, R125, -R155.reuse ;  /* 0x8000009b7d7b7221 */ /* 0x100fe20000010000 */
[----:B------:R-:W-:Y:S01]  /*2d50*/  FADD.FTZ R127, R127, -R155 ;  /* 0x8000009b7f7f7221 */ /* 0x000fe20000010000 */
[----:B------:R-:W1:Y:S01]  /*2d60*/  MUFU.EX2 R125, R208 ;  /* 0x000000d0007d7308 */ /* 0x000e620000000800 */
[----:B------:R-:W-:Y:S01]  /*2d70*/  FMUL.FTZ R124, R5, R124 ;  /* 0x0000007c057c7220 */ /* 0x000fe20000410000 */
[----:B------:R-:W-:Y:S01]  /*2d80*/  FMUL.FTZ R123, R6, R123 ;  /* 0x0000007b067b7220 */ /* 0x000fe20000410000 */
[----:B------:R-:W-:Y:S01]  /*2d90*/  FADD.FTZ R121, R126, -R154 ;  /* 0x8000009a7e797221 */ /* 0x000fe20000010000 */
[--C-:B----4-:R-:W-:Y:S01]  /*2da0*/  FADD.FTZ R129, R129, -R173.reuse ;  /* 0x800000ad81817221 */ /* 0x110fe20000010000 */
[----:B------:R-:W-:Y:S01]  /*2db0*/  FADD.FTZ R126, R131, -R173 ;  /* 0x800000ad837e7221 */ /* 0x000fe20000010000 */
[----:B-----5:R-:W-:Y:S01]  /*2dc0*/  FADD.FTZ R131, R134, -R156 ;  /* 0x8000009c86837221 */ /* 0x020fe20000010000 */
[----:B------:R-:W-:Y:S01]  /*2dd0*/  F2FP.F16.F32.PACK_AB R158, R123, R124 ;  /* 0x0000007c7b9e723e */ /* 0x000fe200000000ff */
[----:B------:R-:W-:Y:S01]  /*2de0*/  FADD.FTZ R134, R135, -R157 ;  /* 0x8000009d87867221 */ /* 0x000fe20000010000 */
[----:B------:R-:W-:Y:S01]  /*2df0*/  FADD.FTZ R173, R137, -R167 ;  /* 0x800000a789ad7221 */ /* 0x000fe20000010000 */
[----:B------:R-:W-:Y:S01]  /*2e00*/  MUFU.EX2 R124, R219 ;  /* 0x000000db007c7308 */ /* 0x000fe20000000800 */
[----:B------:R-:W-:Y:S01]  /*2e10*/  FMUL.FTZ R121, R168, R121 ;  /* 0x00000079a8797220 */ /* 0x000fe20000410000 */
[----:B------:R-:W-:Y:S01]  /*2e20*/  FADD.FTZ R155, R133, -R157 ;  /* 0x8000009d859b7221 */ /* 0x000fe20000010000 */
[--C-:B------:R-:W-:Y:S01]  /*2e30*/  FADD.FTZ R135, R142, -R20.reuse ;  /* 0x800000148e877221 */ /* 0x100fe20000010000 */
[----:B------:R-:W-:Y:S01]  /*2e40*/  FMUL.FTZ R157, R164, R179 ;  /* 0x000000b3a49d7220 */ /* 0x000fe20000410000 */
[----:B------:R-:W-:Y:S01]  /*2e50*/  FMUL.FTZ R122, R165, R122 ;  /* 0x0000007aa57a7220 */ /* 0x000fe20000410000 */
[----:B------:R-:W-:Y:S01]  /*2e60*/  FADD.FTZ R140, R140, -R20 ;  /* 0x800000148c8c7221 */ /* 0x000fe20000010000 */
[----:B------:R-:W-:Y:S01]  /*2e70*/  FADD.FTZ R144, R144, -R170 ;  /* 0x800000aa90907221 */ /* 0x000fe20000010000 */
[----:B------:R-:W-:Y:S01]  /*2e80*/  FADD.FTZ R142, R145, -R171 ;  /* 0x800000ab918e7221 */ /* 0x000fe20000010000 */
[--C-:B------:R-:W-:Y:S01]  /*2e90*/  FADD.FTZ R20, R143, -R21.reuse ;  /* 0x800000158f147221 */ /* 0x100fe20000010000 */
[----:B------:R-:W-:Y:S01]  /*2ea0*/  FADD.FTZ R132, R132, -R156 ;  /* 0x8000009c84847221 */ /* 0x000fe20000010000 */
[----:B--2---:R-:W-:Y:S01]  /*2eb0*/  FADD.FTZ R137, R148, -R220 ;  /* 0x800000dc94897221 */ /* 0x004fe20000010000 */
[----:B------:R-:W-:Y:S01]  /*2ec0*/  FMUL.FTZ R148, R162, R127 ;  /* 0x0000007fa2947220 */ /* 0x000fe20000410000 */
[----:B------:R-:W-:Y:S01]  /*2ed0*/  FMUL.FTZ R144, R15, R144 ;  /* 0x000000900f907220 */ /* 0x000fe20000410000 */
[----:B------:R-:W2:Y:S01]  /*2ee0*/  MUFU.EX2 R127, R218 ;  /* 0x000000da007f7308 */ /* 0x000ea20000000800 */
[----:B------:R-:W-:Y:S01]  /*2ef0*/  FADD.FTZ R141, R141, -R21 ;  /* 0x800000158d8d7221 */ /* 0x000fe20000010000 */
[----:B------:R-:W-:Y:S01]  /*2f00*/  F2FP.F16.F32.PACK_AB R157, R122, R157 ;  /* 0x0000009d7a9d723e */ /* 0x000fe200000000ff */
[--C-:B------:R-:W-:Y:S01]  /*2f10*/  FADD.FTZ R128, R128, -R172.reuse ;  /* 0x800000ac80807221 */ /* 0x100fe20000010000 */
[----:B------:R-:W-:Y:S01]  /*2f20*/  F2FP.F16.F32.PACK_AB R159, R148, R121 ;  /* 0x00000079949f723e */ /* 0x000fe200000000ff */
[----:B------:R-:W-:Y:S01]  /*2f30*/  FMUL.FTZ R121, R19, R142 ;  /* 0x0000008e13797220 */ /* 0x000fe20000410000 */
[----:B------:R-:W-:Y:S01]  /*2f40*/  FADD.FTZ R130, R130, -R172 ;  /* 0x800000ac82827221 */ /* 0x000fe20000010000 */
[----:B------:R-:W-:Y:S01]  /*2f50*/  FADD.FTZ R154, R136, -R166 ;  /* 0x800000a6889a7221 */ /* 0x000fe20000010000 */
[----:B------:R-:W-:Y:S01]  /*2f60*/  FADD.FTZ R21, R146, -R170 ;  /* 0x800000aa92157221 */ /* 0x000fe20000010000 */
[----:B------:R-:W-:Y:S01]  /*2f70*/  FMUL.FTZ R135, R22, R135 ;  /* 0x0000008716877220 */ /* 0x000fe20000410000 */
[----:B-1----:R-:W-:Y:S01]  /*2f80*/  FMUL.FTZ R20, R125, R20 ;  /* 0x000000147d147220 */ /* 0x002fe20000410000 */
[----:B------:R-:W-:-:S02]  /*2f90*/  IMAD.U32 R122, RZ, RZ, UR4 ;  /* 0x00000004ff7a7e24 */ /* 0x000fc4000f8e00ff */
[----:B------:R-:W-:Y:S01]  /*2fa0*/  FADD.FTZ R133, R138, -R166 ;  /* 0x800000a68a857221 */ /* 0x000fe20000010000 */
[----:B------:R-:W-:Y:S01]  /*2fb0*/  FADD.FTZ R136, R139, -R167 ;  /* 0x800000a78b887221 */ /* 0x000fe20000010000 */
[----:B------:R-:W-:Y:S01]  /*2fc0*/  FADD.FTZ R146, R149, -R221 ;  /* 0x800000dd95927221 */ /* 0x000fe20000010000 */
[----:B------:R-:W-:Y:S01]  /*2fd0*/  FADD.FTZ R138, R147, -R171 ;  /* 0x800000ab938a7221 */ /* 0x000fe20000010000 */
[----:B------:R-:W-:Y:S01]  /*2fe0*/  FADD.FTZ R220, R150, -R220 ;  /* 0x800000dc96dc7221 */ /* 0x000fe20000010000 */
[----:B------:R-:W-:Y:S01]  /*2ff0*/  FADD.FTZ R221, R151, -R221 ;  /* 0x800000dd97dd7221 */ /* 0x000fe20000010000 */
[C---:B------:R-:W-:Y:S01]  /*3000*/  FMUL.FTZ R139, R153.reuse, R120 ;  /* 0x00000078998b7220 */ /* 0x040fe20000410000 */
[----:B------:R-:W-:Y:S01]  /*3010*/  FMUL.FTZ R156, R152, R175 ;  /* 0x000000af989c7220 */ /* 0x000fe20000410000 */
[----:B------:R-:W-:Y:S01]  /*3020*/  F2FP.F16.F32.PACK_AB R120, R153, R152 ;  /* 0x000000989978723e */ /* 0x000fe200000000ff */
        /* <DEDUP_REMOVED lines=21> */
[----:B--2---:R-:W-:Y:S01]  /*3180*/  FMUL.FTZ R147, R127, R220 ;  /* 0x000000dc7f937220 */ /* 0x004fe20000410000 */
[----:B------:R-:W-:Y:S01]  /*3190*/  FMUL.FTZ R20, R124, R221 ;  /* 0x000000dd7c147220 */ /* 0x000fe20000410000 */
        /* <DEDUP_REMOVED lines=12> */
[----:B------:R-:W-:Y:S01]  /*3260*/  F2FP.F16.F32.PACK_AB R146, R146, R137 ;  /* 0x000000899292723e */ /* 0x000fe200000000ff */
[----:B------:R-:W-:Y:S01]  /*3270*/  STSM.16.MT88.4 [R126+0x1f800], R148 ;  /* 0x01f800947e007844 */ /* 0x000fe20000004200 */
[----:B------:R-:W-:Y:S02]  /*3280*/  F2FP.F16.F32.PACK_AB R147, R20, R147 ;  /* 0x000000931493723e */ /* 0x000fe400000000ff */
[----:B------:R-:W-:Y:S01]  /*3290*/  F2FP.F16.F32.PACK_AB R122, R6, R5 ;  /* 0x00000005067a723e */ /* 0x000fe200000000ff */
[----:B------:R-:W-:Y:S01]  /*32a0*/  IMAD R5, R17, 0x1000, R2 ;  /* 0x0000100011057824 */ /* 0x000fe200078e0202 */
[----:B------:R-:W-:Y:S01]  /*32b0*/  F2FP.F16.F32.PACK_AB R121, R165, R164 ;  /* 0x000000a4a579723e */ /* 0x000fe200000000ff */
[----:B------:R1:W-:Y:S01]  /*32c0*/  STSM.16.MT88.4 [R126+0x20000], R144 ;  /* 0x020000907e007844 */ /* 0x0003e20000004200 */
[----:B------:R-:W-:-:S02]  /*32d0*/  F2FP.F16.F32.PACK_AB R123, R162, R168 ;  /* 0x000000a8a27b723e */ /* 0x000fc400000000ff */
[----:B------:R-:W-:Y:S02]  /*32e0*/  R2UR UR13, R5 ;  /* 0x00000000050d72ca */ /* 0x000fe400000e0000 */
[----:B------:R-:W-:-:S11]  /*32f0*/  WARPGROUP.ARRIVE ;  /* 0x00000000000079c5 */ /* 0x000fd60000000000 */
[----:B------:R-:W-:Y:S01]  /*3300*/  HGMMA.64x96x16.F32 R72, R120, gdesc[UR12].tnspB, R72, gsb0 ;  /* 0x4160000c78487df0 */ /* 0x000fe20008000848 */
[----:B------:R-:W-:Y:S01]  /*3310*/  UMOV UR14, UR12 ;  /* 0x0000000c000e7c82 */ /* 0x000fe20008000000 */
[----:B------:R-:W-:Y:S01]  /*3320*/  UMOV UR15, 0x80000020 ;  /* 0x80000020000f7882 */ /* 0x000fe20000000000 */
[----:B------:R-:W-:Y:S02]  /*3330*/  UIADD3 UR12, UR10, 0x80, URZ ;  /* 0x000000800a0c7890 */ /* 0x000fe4000fffe03f */
[----:B------:R-:W-:Y:S01]  /*3340*/  USHF.R.U32.HI UR13, URZ, 0x4, UR13 ;  /* 0x000000043f0d7899 */ /* 0x000fe2000801160d */
[----:B------:R-:W-:Y:S02]  /*3350*/  WARPGROUP.DEPBAR.LE gsb0, 0x0 ;  /* 0x00008000000079c5 */ /* 0x000fe40000010000 */
[----:B------:R-:W-:Y:S02]  /*3360*/  F2FP.F16.F32.PACK_AB R120, R8, R7 ;  /* 0x000000070878723e */ /* 0x000fe400000000ff */
[----:B------:R-:W-:-:S02]  /*3370*/  F2FP.F16.F32.PACK_AB R122, R10, R9 ;  /* 0x000000090a7a723e */ /* 0x000fc400000000ff */
        /* <DEDUP_REMOVED lines=10> */
[----:B------:R-:W-:Y:S02]  /*3420*/  F2FP.F16.F32.PACK_AB R120, R12, R11 ;  /* 0x0000000b0c78723e */ /* 0x000fe400000000ff */
[----:B------:R-:W-:Y:S02]  /*3430*/  F2FP.F16.F32.PACK_AB R122, R14, R13 ;  /* 0x0000000d0e7a723e */ /* 0x000fe400000000ff */
[----:B------:R-:W-:Y:S02]  /*3440*/  F2FP.F16.F32.PACK_AB R121, R23, R174 ;  /* 0x000000ae1779723e */ /* 0x000fe400000000ff */
[----:B------:R-:W-:-:S04]  /*3450*/  F2FP.F16.F32.PACK_AB R123, R125, R22 ;  /* 0x000000167d7b723e */ /* 0x000fc800000000ff */
        /* <DEDUP_REMOVED lines=11> */
[----:B------:R-:W-:Y:S02]  /*3510*/  F2FP.F16.F32.PACK_AB R120, R19, R15 ;  /* 0x0000000f1378723e */ /* 0x000fe400000000ff */
[----:B------:R-:W-:Y:S02]  /*3520*/  F2FP.F16.F32.PACK_AB R122, R161, R160 ;  /* 0x000000a0a17a723e */ /* 0x000fe400000000ff */
[----:B------:R-:W-:-:S02]  /*3530*/  F2FP.F16.F32.PACK_AB R121, R211, R210 ;  /* 0x000000d2d379723e */ /* 0x000fc400000000ff */
[----:B------:R-:W-:-:S04]  /*3540*/  F2FP.F16.F32.PACK_AB R123, R124, R127 ;  /* 0x0000007f7c7b723e */ /* 0x000fc800000000ff */
        /* <DEDUP_REMOVED lines=160> */
.L_x_2171:
        /* <DEDUP_REMOVED lines=48> */
.L_x_2172:
        /* <DEDUP_REMOVED lines=62> */
.L_x_2154:
[----:B------:R-:W-:Y:S05]  /*4630*/  @P0 BRA `(.L_x_2174) ;  /* 0x0000000c008c0947 */ /* 0x000fea0003800000 */
[----:B------:R-:W2:Y:S01]  /*4640*/  S2UR UR4, SR_CgaCtaId ;  /* 0x00000000000479c3 */ /* 0x000ea20000008800 */
[----:B------:R-:W-:Y:S02]  /*4650*/  UMOV UR39, 0x400 ;  /* 0x0000040000277882 */ /* 0x000fe40000000000 */
[----:B--2---:R-:W-:-:S06]  /*4660*/  ULEA UR39, UR4, UR39, 0x18 ;  /* 0x0000002704277291 */ /* 0x004fcc000f8ec03f */
[----:B------:R-:W-:-:S05]  /*4670*/  IMAD.U32 R16, RZ, RZ, UR39 ;  /* 0x00000027ff107e24 */ /* 0x000fca000f8e00ff */
[----:B------:R-:W-:-:S13]  /*4680*/  LOP3.LUT P0, RZ, R16, 0x1bf, RZ, 0xc0, !PT ;  /* 0x000001bf10ff7812 */ /* 0x000fda000780c0ff */
[----:B------:R-:W-:Y:S05]  /*4690*/  @!P0 BRA `(.L_x_2175) ;  /* 0x0000000000408947 */ /* 0x000fea0003800000 */
[----:B-1----:R-:W-:Y:S01]  /*46a0*/  MOV R0, 0x0 ;  /* 0x0000000000007802 */ /* 0x002fe20000000f00 */
        /* <DEDUP_REMOVED lines=15> */
.L_x_2175:
[----:B------:R-:W-:-:S06]  /*47a0*/  UIADD3 UR4, UR39, 0x6000, URZ ;  /* 0x0000600027047890 */ /* 0x000fcc000fffe03f */
        /* <DEDUP_REMOVED lines=19> */
.L_x_2176:
        /* <DEDUP_REMOVED lines=18> */
.L_x_2177:
        /* <DEDUP_REMOVED lines=18> */
.L_x_2178:
[----:B-1----:R-:W1:Y:S01]  /*4b20*/  S2R R0, SR_TID.X ;  /* 0x0000000000007919 */ /* 0x002e620000002100 */
        /* <DEDUP_REMOVED lines=15> */
[----:B-1----:R-:W-:Y:S01]  /*4c20*/  VIADD R0, R0, 0xffffff80 ;  /* 0xffffff8000007836 */ /* 0x002fe20000000000 */
        /* <DEDUP_REMOVED lines=12> */
[----:B------:R-:W-:Y:S01]  /*4cf0*/  LEA.HI R4, R5, R5, RZ, 0x1 ;  /* 0x0000000505047211 */ /* 0x000fe200078f08ff */
        /* <DEDUP_REMOVED lines=80> */
[----:B------:R-:W-:Y:S01]  /*5200*/  ULDC.64 UR6, c[0x0][0x198] ;  /* 0x0000660000067ab9 */ /* 0x000fe20000000a00 */
[----:B------:R-:W-:Y:S02]  /*5210*/  UIADD3 UR40, UR39, 0x6000, URZ ;  /* 0x0000600027287890 */ /* 0x000fe4000fffe03f */
[----:B------:R-:W-:Y:S02]  /*5220*/  UIADD3 UR4, UP0, UR6, 0x770, URZ ;  /* 0x0000077006047890 */ /* 0x000fe4000ff1e03f */
[----:B------:R-:W-:Y:S02]  /*5230*/  USHF.L.U32 UR42, UR37, 0x7, URZ ;  /* 0x00000007252a7899 */ /* 0x000fe4000800063f */
[----:B------:R-:W-:Y:S02]  /*5240*/  UIADD3.X UR5, URZ, UR7, URZ, UP0, !UPT ;  /* 0x000000073f057290 */ /* 0x000fe400087fe43f */
[----:B------:R-:W-:Y:S02]  /*5250*/  UIADD3 UR6, UP0, UR6, 0x670, URZ ;  /* 0x0000067006067890 */ /* 0x000fe4000ff1e03f */
[----:B------:R-:W-:-:S02]  /*5260*/  UIADD3 UR32, UR39, 0x8000, URZ ;  /* 0x0000800027207890 */ /* 0x000fc4000fffe03f */
[----:B------:R-:W-:Y:S02]  /*5270*/  UIADD3 UR24, UR39, 0xa000, URZ ;  /* 0x0000a00027187890 */ /* 0x000fe4000fffe03f */
[----:B------:R-:W-:Y:S02]  /*5280*/  UIADD3.X UR7, URZ, UR7, URZ, UP0, !UPT ;  /* 0x000000073f077290 */ /* 0x000fe400087fe43f */
[----:B------:R-:W-:Y:S02]  /*5290*/  UIADD3 UR16, UR39, 0x2000, URZ ;  /* 0x0000200027107890 */ /* 0x000fe4000fffe03f */
[----:B------:R-:W-:Y:S01]  /*52a0*/  UIADD3 UR8, UR39, 0x4000, URZ ;  /* 0x0000400027087890 */ /* 0x000fe2000fffe03f */
[----:B------:R-:W-:Y:S01]  /*52b0*/  UMOV UR41, URZ ;  /* 0x0000003f00297c82 */ /* 0x000fe20008000000 */
[----:B------:R-:W-:Y:S01]  /*52c0*/  UMOV UR33, 0x20 ;  /* 0x0000002000217882 */ /* 0x000fe20000000000 */
[----:B------:R-:W-:Y:S01]  /*52d0*/  UMOV UR35, UR43 ;  /* 0x0000002b00237c82 */ /* 0x000fe20008000000 */
[----:B------:R-:W-:Y:S01]  /*52e0*/  UMOV UR36, UR44 ;  /* 0x0000002c00247c82 */ /* 0x000fe20008000000 */
[----:B------:R-:W-:Y:S01]  /*52f0*/  UMOV UR34, UR42 ;  /* 0x0000002a00227c82 */ /* 0x000fe20008000000 */
[----:B------:R-:W-:Y:S01]  /*5300*/  UMOV UR25, 0x40 ;  /* 0x0000004000197882 */ /* 0x000fe20000000000 */
[----:B------:R-:W-:Y:S01]  /*5310*/  UMOV UR27, UR43 ;  /* 0x0000002b001b7c82 */ /* 0x000fe20008000000 */
[----:B------:R-:W-:Y:S01]  /*5320*/  UMOV UR28, UR44 ;  /* 0x0000002c001c7c82 */ /* 0x000fe20008000000 */
[----:B------:R1:W-:Y:S01]  /*5330*/  UTMASTG.4D [UR40], [UR4] ;  /* 0x00000028040073b5 */ /* 0x0003e20008018000 */
[----:B------:R-:W-:Y:S01]  /*5340*/  UMOV UR26, UR42 ;  /* 0x0000002a001a7c82 */ /* 0x000fe20008000000 */
[----:B------:R-:W-:Y:S01]  /*5350*/  UMOV UR17, 0x20 ;  /* 0x0000002000117882 */ /* 0x000fe20000000000 */
[----:B------:R-:W-:Y:S01]  /*5360*/  UMOV UR19, UR43 ;  /* 0x0000002b00137c82 */ /* 0x000fe20008000000 */
[----:B------:R-:W-:Y:S01]  /*5370*/  UMOV UR20, UR44 ;  /* 0x0000002c00147c82 */ /* 0x000fe20008000000 */
[----:B------:R-:W-:Y:S01]  /*5380*/  UMOV UR18, UR42 ;  /* 0x0000002a00127c82 */ /* 0x000fe20008000000 */
[----:B------:R-:W-:Y:S01]  /*5390*/  UMOV UR9, 0x40 ;  /* 0x0000004000097882 */ /* 0x000fe20000000000 */
[----:B------:R-:W-:Y:S01]  /*53a0*/  UMOV UR11, UR43 ;  /* 0x0000002b000b7c82 */ /* 0x000fe20008000000 */
[----:B------:R3:W-:Y:S01]  /*53b0*/  UTMASTG.4D [UR32], [UR4] ;  /* 0x00000020040073b5 */ /* 0x0007e20008018000 */
[----:B------:R-:W-:Y:S01]  /*53c0*/  UMOV UR12, UR44 ;  /* 0x0000002c000c7c82 */ /* 0x000fe20008000000 */
[----:B------:R-:W-:Y:S01]  /*53d0*/  UMOV UR10, UR42 ;  /* 0x0000002a000a7c82 */ /* 0x000fe20008000000 */
[----:B------:R3:W-:Y:S01]  /*53e0*/  UTMASTG.4D [UR24], [UR4] ;  /* 0x00000018040073b5 */ /* 0x0007e20008018000 */
[----:B-1----:R-:W-:-:S02]  /*53f0*/  UMOV UR40, UR39 ;  /* 0x0000002700287c82 */ /* 0x002fc40008000000 */
[----:B------:R3:W-:Y:S01]  /*5400*/  UTMASTG.4D [UR40], [UR6] ;  /* 0x00000028060073b5 */ /* 0x0007e20008018000 */
[----:B------:R3:W-:Y:S01]  /*5410*/  UTMASTG.4D [UR16], [UR6] ;  /* 0x00000010060073b5 */ /* 0x0007e20008018000 */
[----:B------:R3:W-:Y:S02]  /*5420*/  UTMASTG.4D [UR8], [UR6] ;  /* 0x00000008060073b5 */ /* 0x0007e40008018000 */
[----:B---3--:R0:W-:Y:S02]  /*5430*/  UTMACMDFLUSH ;  /* 0x00000000000079b7 */ /* 0x0081e40000000000 */
.L_x_2180:
[----:B------:R-:W-:Y:S05]  /*5440*/  BSYNC B0 ;  /* 0x0000000000007941 */ /* 0x000fea0003800000 */
.L_x_2179:
[----:B------:R-:W-:-:S04]  /*5450*/  DEPBAR.LE SB0, 0x0 ;  /* 0x000080000000791a */ /* 0x000fc80000000000 */
[----:B------:R-:W-:Y:S05]  /*5460*/  EXIT ;  /* 0x000000000000794d */ /* 0x000fea0003800000 */
.L_x_2174:
[----:B-1----:R-:W1:Y:S01]  /*5470*/  S2R R0, SR_TID.X ;  /* 0x0000000000007919 */ /* 0x002e620000002100 */
[----:B------:R-:W2:Y:S01]  /*5480*/  LDC.64 R12, c[0x0][0x850] ;  /* 0x00021400ff0c7b82 */ /* 0x000ea20000000a00 */
[----:B------:R-:W-:Y:S01]  /*5490*/  USHF.R.S32.HI UR10, URZ, 0x1f, UR43 ;  /* 0x0000001f3f0a7899 */ /* 0x000fe2000801142b */
[----:B------:R-:W-:Y:S01]  /*54a0*/  IMAD.U32 R19, RZ, RZ, UR37 ;  /* 0x00000025ff137e24 */ /* 0x000fe2000f8e00ff */
[----:B------:R-:W-:Y:S01]  /*54b0*/  ULDC UR4, c[0x0][0x808] ;  /* 0x0002020000047ab9 */ /* 0x000fe20000000800 */
[----:B------:R-:W-:Y:S01]  /*54c0*/  USHF.R.S32.HI UR11, URZ, 0x1f, UR44 ;  /* 0x0000001f3f0b7899 */ /* 0x000fe2000801142c */
[----:B------:R-:W-:Y:S01]  /*54d0*/  BSSY B0, `(.L_x_2181) ;  /* 0x0000036000007945 */ /* 0x000fe20003800000 */
[----:B------:R-:W-:Y:S02]  /*54e0*/  UIMAD UR4, UR37, -0x80, UR4 ;  /* 0xffffff80250478a4 */ /* 0x000fe4000f8e0204 */
[----:B------:R-:W3:Y:S01]  /*54f0*/  LDC.64 R10, c[0x0][0x820] ;  /* 0x00020800ff0a7b82 */ /* 0x000ee20000000a00 */
[----:B------:R-:W-:-:S07]  /*5500*/  ULDC.64 UR6, c[0x0][0x208] ;  /* 0x0000820000067ab9 */ /* 0x000fce0000000a00 */
[----:B------:R-:W4:Y:S08]  /*5510*/  LDC.64 R16, c[0x0][0x828] ;  /* 0x00020a00ff107b82 */ /* 0x000f300000000a00 */
[----:B------:R-:W5:Y:S01]  /*5520*/  LDC.64 R14, c[0x0][0x858] ;  /* 0x00021600ff0e7b82 */ /* 0x000f620000000a00 */
[----:B--2---:R-:W-:-:S04]  /*5530*/  IMAD R4, R12, UR10, RZ ;  /* 0x0000000a0c047c24 */ /* 0x004fc8000f8e02ff */
[----:B------:R-:W-:Y:S02]  /*5540*/  IMAD R13, R13, UR43, R4 ;  /* 0x0000002b0d0d7c24 */ /* 0x000fe4000f8e0204 */
[----:B-1----:R-:W-:-:S05]  /*5550*/  VIADD R3, R0, 0xffffff80 ;  /* 0xffffff8000037836 */ /* 0x002fca0000000000 */
[----:B------:R-:W-:-:S04]  /*5560*/  SHF.R.S32.HI R2, RZ, 0x1f, R3 ;  /* 0x0000001fff027819 */ /* 0x000fc80000011403 */
[----:B------:R-:W-:-:S04]  /*5570*/  LEA.HI R2, R2, R3, RZ, 0x2 ;  /* 0x0000000302027211 */ /* 0x000fc800078f10ff */
[----:B------:R-:W-:Y:S02]  /*5580*/  LOP3.LUT R0, R2, 0x1ffffffc, RZ, 0xc0, !PT ;  /* 0x1ffffffc02007812 */ /* 0x000fe400078ec0ff */
[----:B------:R-:W-:-:S03]  /*5590*/  SHF.R.S32.HI R2, RZ, 0x2, R2 ;  /* 0x00000002ff027819 */ /* 0x000fc60000011402 */
[----:B------:R-:W-:Y:S01]  /*55a0*/  IMAD.IADD R0, R3, 0x1, -R0 ;  /* 0x0000000103007824 */ /* 0x000fe200078e0a00 */
[C---:B------:R-:W-:Y:S01]  /*55b0*/  ISETP.GE.AND P1, PT, R2.reuse, UR4, PT ;  /* 0x0000000402007c0c */ /* 0x040fe2000bf26270 */
[----:B------:R-:W-:Y:S02]  /*55c0*/  VIADD R3, R2, 0x40 ;  /* 0x0000004002037836 */ /* 0x000fe40000000000 */
[----:B------:R-:W-:Y:S02]  /*55d0*/  IMAD.SHL.U32 R6, R0, 0x8, RZ ;  /* 0x0000000800067824 */ /* 0x000fe400078e00ff */
[----:B---3--:R-:W-:Y:S01]  /*55e0*/  IMAD R0, R10, UR10, RZ ;  /* 0x0000000a0a007c24 */ /* 0x008fe2000f8e02ff */
[----:B------:R-:W-:Y:S01]  /*55f0*/  ISETP.GE.AND P0, PT, R3, UR4, PT ;  /* 0x0000000403007c0c */ /* 0x000fe2000bf06270 */
[----:B------:R-:W-:Y:S01]  /*5600*/  VIADD R18, R6, 0x40 ;  /* 0x0000004006127836 */ /* 0x000fe20000000000 */
[----:B------:R-:W-:Y:S01]  /*5610*/  SHF.R.S32.HI R7, RZ, 0x1f, R6 ;  /* 0x0000001fff077819 */ /* 0x000fe20000011406 */
[----:B------:R-:W-:Y:S01]  /*5620*/  IMAD R11, R11, UR43, R0 ;  /* 0x0000002b0b0b7c24 */ /* 0x000fe2000f8e0200 */
[----:B------:R-:W-:Y:S01]  /*5630*/  SHF.R.S32.HI R3, RZ, 0x1f, R2 ;  /* 0x0000001fff037819 */ /* 0x000fe20000011402 */
[----:B----4-:R-:W-:-:S02]  /*5640*/  IMAD R0, R16, UR11, RZ ;  /* 0x0000000b10007c24 */ /* 0x010fc4000f8e02ff */
[----:B------:R-:W-:-:S04]  /*5650*/  IMAD.WIDE.U32 R4, R10, UR43, R6 ;  /* 0x0000002b0a047c25 */ /* 0x000fc8000f8e0006 */
[----:B------:R-:W-:-:S04]  /*5660*/  IMAD.WIDE.U32 R8, R12, UR43, R6 ;  /* 0x0000002b0c087c25 */ /* 0x000fc8000f8e0006 */
[----:B------:R-:W-:Y:S02]  /*5670*/  IMAD.IADD R5, R5, 0x1, R11 ;  /* 0x0000000105057824 */ /* 0x000fe400078e020b */
[----:B------:R-:W-:-:S04]  /*5680*/  IMAD.WIDE R10, R19, 0x80, R2 ;  /* 0x00000080130a7825 */ /* 0x000fc800078e0202 */
[C---:B-----5:R-:W-:Y:S02]  /*5690*/  IMAD R2, R14.reuse, UR11, RZ ;  /* 0x0000000b0e027c24 */ /* 0x060fe4000f8e02ff */
[----:B------:R-:W-:Y:S02]  /*56a0*/  IMAD.IADD R9, R9, 0x1, R13 ;  /* 0x0000000109097824 */ /* 0x000fe400078e020d */
[----:B------:R-:W-:Y:S02]  /*56b0*/  IMAD R3, R17, UR44, R0 ;  /* 0x0000002c11037c24 */ /* 0x000fe4000f8e0200 */
[----:B------:R-:W-:Y:S02]  /*56c0*/  IMAD R17, R15, UR44, R2 ;  /* 0x0000002c0f117c24 */ /* 0x000fe4000f8e0202 */
        /* <DEDUP_REMOVED lines=22> */
.L_x_2182:
[----:B------:R-:W-:Y:S05]  /*5830*/  BSYNC B0 ;  /* 0x0000000000007941 */ /* 0x000fea0003800000 */
.L_x_2181:
        /* <DEDUP_REMOVED lines=21> */
.L_x_2184:
[----:B------:R-:W-:Y:S05]  /*5990*/  BSYNC B0 ;  /* 0x0000000000007941 */ /* 0x000fea0003800000 */
.L_x_2183:
        /* <DEDUP_REMOVED lines=18> */
.L_x_2186:
[----:B------:R-:W-:Y:S05]  /*5ac0*/  BSYNC B0 ;  /* 0x0000000000007941 */ /* 0x000fea0003800000 */
.L_x_2185:
        /* <DEDUP_REMOVED lines=22> */
.L_x_2188:
[----:B------:R-:W-:Y:S05]  /*5c30*/  BSYNC B0 ;  /* 0x0000000000007941 */ /* 0x000fea0003800000 */
.L_x_2187:
[----:B------:R-:W-:Y:S05]  /*5c40*/  EXIT ;  /* 0x000000000000794d */ /* 0x000fea0003800000 */
.L_x_2150:
[----:B------:R-:W-:-:S08]  /*5c50*/  NOP ;  /* 0x0000000000007918 */ /* 0x000fd00000000000 */
[----:B------:R-:W1:-:S00]  /*5c60*/  USETMAXREG.DEALLOC.CTAPOOL 0x18 ;  /* 0x00000018000079c8 */ /* 0x000e4000080e0500 */
[----:B-1----:R-:W-:Y:S01]  /*5c70*/  LOP3.LUT R0, R0, 0x3, RZ, 0xc0, !PT ;  /* 0x0000000300007812 */ /* 0x002fe200078ec0ff */
[----:B------:R-:W-:Y:S05]  /*5c80*/  BSSY B0, `(.L_x_2189) ;  /* 0x0000364000007945 */ /* 0x000fea0003800000 */
[----:B------:R-:W1:Y:S02]  /*5c90*/  SHFL.IDX PT, R0, R0, RZ, 0x1f ;  /* 0x00001fff00007589 */ /* 0x000e6400000e0000 */
[----:B-1----:R-:W-:-:S13]  /*5ca0*/  ISETP.NE.AND P0, PT, R0, RZ, PT ;  /* 0x000000ff0000720c */ /* 0x002fda0003f05270 */
[----:B------:R-:W-:Y:S05]  /*5cb0*/  @!P0 BRA `(.L_x_2190) ;  /* 0x0000000c00888947 */ /* 0x000fea0003800000 */
[----:B------:R-:W-:-:S13]  /*5cc0*/  ISETP.NE.AND P0, PT, R0, 0x1, PT ;  /* 0x000000010000780c */ /* 0x000fda0003f05270 */
[----:B------:R-:W-:Y:S05]  /*5cd0*/  @P0 BRA `(.L_x_2191) ;  /* 0x0000003400780947 */ /* 0x000fea0003800000 */
[----:B------:R-:W1:Y:S01]  /*5ce0*/  S2UR UR7, SR_CTAID.X ;  /* 0x00000000000779c3 */ /* 0x000e620000002500 */
[----:B------:R-:W-:Y:S02]  /*5cf0*/  ULDC UR8, c[0x0][0xb50] ;  /* 0x0002d40000087ab9 */ /* 0x000fe40000000800 */
[----:B------:R-:W-:-:S05]  /*5d00*/  UISETP.NE.AND UP0, UPT, UR8, 0x1, UPT ;  /* 0x000000010800788c */ /* 0x000fca000bf05270 */
[----:B------:R-:W2:Y:S06]  /*5d10*/  LDC R0, c[0x0][0xb68] ;  /* 0x0002da00ff007b82 */ /* 0x000eac0000000800 */
[----:B------:R-:W-:Y:S01]  /*5d20*/  @UP0 ULDC UR4, c[0x0][0xb54] ;  /* 0x0002d50000040ab9 */ /* 0x000fe20000000800 */
[----:B------:R-:W-:Y:S01]  /*5d30*/  @UP0 ULDC UR9, c[0x0][0xb58] ;  /* 0x0002d60000090ab9 */ /* 0x000fe20000000800 */
[----:B-1----:R-:W-:Y:S02]  /*5d40*/  UIMAD.WIDE.U32 UR4, UR7, UR4, URZ ;  /* 0x00000004070472a5 */ /* 0x002fe4000f8e003f */
[----:B------:R-:W-:-:S02]  /*5d50*/  UMOV UR6, UR7 ;  /* 0x0000000700067c82 */ /* 0x000fc40008000000 */
[----:B------:R-:W-:-:S04]  /*5d60*/  @UP0 USHF.R.U32.HI UR6, URZ, UR9, UR5 ;  /* 0x000000093f060299 */ /* 0x000fc80008011605 */
[----:B------:R-:W-:Y:S02]  /*5d70*/  UIADD3 UR4, -UR6, URZ, URZ ;  /* 0x0000003f06047290 */ /* 0x000fe4000fffe13f */
[----:B--2---:R-:W-:Y:S02]  /*5d80*/  ISETP.LE.AND P0, PT, R0, UR6, PT ;  /* 0x0000000600007c0c */ /* 0x004fe4000bf03270 */
[----:B------:R-:W-:-:S11]  /*5d90*/  UIMAD UR8, UR8, UR4, UR7 ;  /* 0x00000004080872a4 */ /* 0x000fd6000f8e0207 */
[----:B------:R-:W-:Y:S05]  /*5da0*/  @!P0 BRA `(.L_x_2192) ;  /* 0x0000000000208947 */ /* 0x000fea0003800000 */
        /* <DEDUP_REMOVED lines=8> */
.L_x_2192:
[----:B------:R-:W-:Y:S01]  /*5e30*/  ULDC UR9, c[0x0][0xb44] ;  /* 0x0002d10000097ab9 */ /* 0x000fe20000000800 */
[----:B------:R-:W-:Y:S01]  /*5e40*/  UMOV UR7, UR8 ;  /* 0x0000000800077c82 */ /* 0x000fe20008000000 */
[----:B------:R-:W-:-:S11]  /*5e50*/  UISETP.NE.AND UP0, UPT, UR9, 0x1, UPT ;  /* 0x000000010900788c */ /* 0x000fd6000bf05270 */
[----:B------:R-:W-:Y:S02]  /*5e60*/  @UP0 ULDC.64 UR10, c[0x0][0xb48] ;  /* 0x0002d200000a0ab9 */ /* 0x000fe40000000a00 */
[----:B------:R-:W-:-:S04]  /*5e70*/  UIMAD.WIDE.U32 UR4, UR8, UR10, URZ ;  /* 0x0000000a080472a5 */ /* 0x000fc8000f8e003f */
[----:B------:R-:W-:-:S04]  /*5e80*/  @UP0 USHF.R.U32.HI UR7, URZ, UR11, UR5 ;  /* 0x0000000b3f070299 */ /* 0x000fc80008011605 */
[----:B------:R-:W-:-:S12]  /*5e90*/  UIMAD UR4, UR7, UR9, URZ ;  /* 0x00000009070472a4 */ /* 0x000fd8000f8e023f */
.L_x_2193:
        /* <DEDUP_REMOVED lines=13> */
[----:B------:R-:W-:Y:S05]  /*5f70*/  @!P0 BRA `(.L_x_2191) ;  /* 0x0000003000d08947 */ /* 0x000fea0003800000 */
[----:B------:R-:W-:Y:S01]  /*5f80*/  ULDC UR5, c[0x0][0x280] ;  /* 0x0000a00000057ab9 */ /* 0x000fe20000000800 */
[----:B------:R-:W-:Y:S01]  /*5f90*/  ULDC UR4, c[0x0][0x290] ;  /* 0x0000a40000047ab9 */ /* 0x000fe20000000800 */
[----:B------:R-:W-:Y:S01]  /*5fa0*/  ULEA UR7, UR7, UR5, 0x7 ;  /* 0x0000000507077291 */ /* 0x000fe2000f8e383f */
[----:B------:R-:W-:Y:S01]  /*5fb0*/  ULDC UR6, c[0x0][0x74c] ;  /* 0x0001d30000067ab9 */ /* 0x000fe20000000800 */
[----:B------:R-:W-:Y:S02]  /*5fc0*/  UIADD3 UR5, UR5, 0x3f, URZ ;  /* 0x0000003f05057890 */ /* 0x000fe4000fffe03f */
[----:B------:R-:W-:Y:S02]  /*5fd0*/  UIADD3 UR7, -UR6, UR7, -UR4 ;  /* 0x0000000706077290 */ /* 0x000fe4000fffe904 */
[----:B------:R-:W-:Y:S02]  /*5fe0*/  USHF.R.S32.HI UR6, URZ, 0x1f, UR5 ;  /* 0x0000001f3f067899 */ /* 0x000fe40008011405 */
[----:B------:R-:W-:-:S02]  /*5ff0*/  USHF.R.S32.HI UR4, URZ, 0x1f, UR7 ;  /* 0x0000001f3f047899 */ /* 0x000fc40008011407 */
[----:B------:R-:W-:Y:S02]  /*6000*/  ULEA.HI UR5, UR6, UR5, URZ, 0x6 ;  /* 0x0000000506057291 */ /* 0x000fe4000f8f303f */
[----:B------:R-:W-:Y:S02]  /*6010*/  ULEA.HI UR4, UR4, UR7, URZ, 0x6 ;  /* 0x0000000704047291 */ /* 0x000fe4000f8f303f */
[----:B------:R-:W-:Y:S02]  /*6020*/  USHF.R.S32.HI UR5, URZ, 0x6, UR5 ;  /* 0x000000063f057899 */ /* 0x000fe40008011405 */
[----:B------:R-:W-:-:S04]  /*6030*/  USHF.R.S32.HI UR4, URZ, 0x6, UR4 ;  /* 0x000000063f047899 */ /* 0x000fc80008011404 */
[----:B------:R-:W-:-:S04]  /*6040*/  UISETP.LT.AND UP0, UPT, URZ, UR4, UPT ;  /* 0x000000043f00728c */ /* 0x000fc8000bf01270 */
[----:B------:R-:W-:-:S04]  /*6050*/  USEL UR8, URZ, UR4, !UP0 ;  /* 0x000000043f087287 */ /* 0x000fc8000c000000 */
[----:B------:R-:W-:-:S06]  /*6060*/  UISETP.GT.AND UP0, UPT, UR5, UR8, UPT ;  /* 0x000000080500728c */ /* 0x000fcc000bf04270 */
[----:B------:R-:W-:-:S13]  /*6070*/  PLOP3.LUT P0, PT, PT, PT, UP0, 0x80, 0x0 ;  /* 0x000000000000781c */ /* 0x000fda0003f0f008 */
[----:B------:R-:W-:Y:S05]  /*6080*/  @!P0 BRA `(.L_x_2191) ;  /* 0x00000030008c8947 */ /* 0x000fea0003800000 */
[----:B------:R-:W-:Y:S01]  /*6090*/  USHF.R.S32.HI UR4, URZ, 0x1f, UR11 ;  /* 0x0000001f3f047899 */ /* 0x000fe2000801140b */
[----:B------:R-:W-:Y:S01]  /*60a0*/  ULDC.64 UR12, c[0x0][0x2d8] ;  /* 0x0000b600000c7ab9 */ /* 0x000fe20000000a00 */
[----:B------:R-:W-:Y:S02]  /*60b0*/  ELECT P0, URZ, PT ;  /* 0x00000000003f782f */ /* 0x000fe40003800000 */
[----:B------:R-:W-:Y:S02]  /*60c0*/  UIMAD UR9, UR4, UR12, URZ ;  /* 0x0000000c040972a4 */ /* 0x000fe4000f8e023f */
[----:B------:R-:W-:Y:S02]  /*60d0*/  UIADD3 UR4, UR5, -UR8, URZ ;  /* 0x8000000805047290 */ /* 0x000fe4000fffe03f */
[----:B------:R-:W-:Y:S02]  /*60e0*/  UIMAD.WIDE.U32 UR6, UR11, UR12, URZ ;  /* 0x0000000c0b0672a5 */ /* 0x000fe4000f8e003f */
[----:B------:R-:W-:-:S02]  /*60f0*/  ULOP3.LUT UR4, UR4, 0x1, URZ, 0xc0, !UPT ;  /* 0x0000000104047892 */ /* 0x000fc4000f8ec03f */
[----:B------:R-:W-:Y:S02]  /*6100*/  UIMAD UR9, UR11, UR13, UR9 ;  /* 0x0000000d0b0972a4 */ /* 0x000fe4000f8e0209 */
[----:B------:R-:W-:Y:S02]  /*6110*/  UISETP.NE.U32.AND UP0, UPT, UR4, 0x1, UPT ;  /* 0x000000010400788c */ /* 0x000fe4000bf05070 */
[----:B------:R-:W-:Y:S01]  /*6120*/  USHF.R.S32.HI UR11, URZ, 0x1f, UR10 ;  /* 0x0000001f3f0b7899 */ /* 0x000fe2000801140a */
[----:B------:R-:W-:Y:S01]  /*6130*/  ULDC.64 UR12, c[0x0][0x2e0] ;  /* 0x0000b800000c7ab9 */ /* 0x000fe20000000a00 */
[----:B------:R-:W-:Y:S02]  /*6140*/  UIADD3 UR7, UR7, UR9, URZ ;  /* 0x0000000907077290 */ /* 0x000fe4000fffe03f */
[----:B------:R-:W-:Y:S01]  /*6150*/  PLOP3.LUT P1, PT, PT, PT, UP0, 0x80, 0x0 ;  /* 0x000000000000781c */ /* 0x000fe20003f2f008 */
[----:B------:R-:W-:Y:S02]  /*6160*/  UIMAD UR9, UR11, UR12, URZ ;  /* 0x0000000c0b0972a4 */ /* 0x000fe4000f8e023f */
[----:B------:R-:W-:-:S02]  /*6170*/  UIMAD.WIDE.U32 UR6, UR10, UR12, UR6 ;  /* 0x0000000c0a0672a5 */ /* 0x000fc4000f8e0006 */
[----:B------:R-:W-:-:S04]  /*6180*/  UIMAD UR9, UR10, UR13, UR9 ;  /* 0x0000000d0a0972a4 */ /* 0x000fc8000f8e0209 */
[----:B------:R-:W-:-:S04]  /*6190*/  UIADD3 UR23, UR7, UR9, URZ ;  /* 0x0000000907177290 */ /* 0x000fc8000fffe03f */
[----:B------:R-:W-:Y:S08]  /*61a0*/  @P1 BRA `(.L_x_2194) ;  /* 0x0000000000bc1947 */ /* 0x000ff00003800000 */
        /* <DEDUP_REMOVED lines=18> */
.L_x_2196:
[----:B------:R-:W-:Y:S05]  /*62d0*/  BSYNC B1 ;  /* 0x0000000000017941 */ /* 0x000fea0003800000 */
.L_x_2195:
        /* <DEDUP_REMOVED lines=19> */
.L_x_2198:
[----:B------:R-:W-:Y:S05]  /*6410*/  BSYNC B1 ;  /* 0x0000000000017941 */ /* 0x000fea0003800000 */
.L_x_2197:
[----:B------:R-:W-:Y:S06]  /*6420*/  BAR.ARV 0xa, 0xa0 ;  /* 0x0282800000007b1d */ /* 0x000fec0000002000 */
[----:B------:R-:W-:Y:S04]  /*6430*/  BSSY B1, `(.L_x_2199) ;  /* 0x0000003000017945 */ /* 0x000fe80003800000 */
[----:B------:R-:W-:Y:S05]  /*6440*/  @!P0 BRA `(.L_x_2200) ;  /* 0x0000000000048947 */ /* 0x000fea0003800000 */
[----:B------:R-:W-:-:S04]  /*6450*/  DEPBAR.LE SB0, 0x0 ;  /* 0x000080000000791a */ /* 0x000fc80000000000 */
.L_x_2200:
[----:B------:R-:W-:Y:S05]  /*6460*/  BSYNC B1 ;  /* 0x0000000000017941 */ /* 0x000fea0003800000 */
.L_x_2199:
[----:B------:R-:W-:Y:S06]  /*6470*/  BAR.ARV 0xb, 0xa0 ;  /* 0x02c2800000007b1d */ /* 0x000fec0000002000 */
[----:B------:R-:W-:Y:S01]  /*6480*/  UIADD3 UR12, UR8, 0x1, URZ ;  /* 0x00000001080c7890 */ /* 0x000fe2000fffe03f */
[----:B------:R-:W-:Y:S11]  /*6490*/  BRA `(.L_x_2201) ;  /* 0x0000000000047947 */ /* 0x000ff60003800000 */
.L_x_2194:
[----:B------:R-:W-:-:S05]  /*64a0*/  UMOV UR12, UR8 ;  /* 0x00000008000c7c82 */ /* 0x000fca0008000000 */
.L_x_2201:
[----:B------:R-:W-:-:S04]  /*64b0*/  UIADD3 UR4, UR8, 0x1, URZ ;  /* 0x0000000108047890 */ /* 0x000fc8000fffe03f */
[----:B------:R-:W-:-:S06]  /*64c0*/  UISETP.NE.AND UP0, UPT, UR5, UR4, UPT ;  /* 0x000000040500728c */ /* 0x000fcc000bf05270 */
[----:B------:R-:W-:-:S13]  /*64d0*/  PLOP3.LUT P1, PT, PT, PT, UP0, 0x80, 0x0 ;  /* 0x000000000000781c */ /* 0x000fda0003f2f008 */
[----:B------:R-:W-:Y:S05]  /*64e0*/  @!P1 BRA `(.L_x_2191) ;  /* 0x0000002c00749947 */ /* 0x000fea0003800000 */
[----:B------:R-:W-:Y:S01]  /*64f0*/  ULDC.64 UR10, c[0x0][0x2c0] ;  /* 0x0000b000000a7ab9 */ /* 0x000fe20000000a00 */
[----:B------:R-:W-:Y:S02]  /*6500*/  UIADD3 UR19, UR9, UR7, URZ ;  /* 0x0000000709137290 */ /* 0x000fe4000fffe03f */
        /* <DEDUP_REMOVED lines=10> */
[----:B------:R-:W-:Y:S01]  /*65b0*/  ULDC.64 UR24, c[0x0][0x2c0] ;  /* 0x0000b00000187ab9 */ /* 0x000fe20000000a00 */
[----:B------:R-:W-:-:S09]  /*65c0*/  UMOV UR20, UR13 ;  /* 0x0000000d00147c82 */ /* 0x000fd20008000000 */
.L_x_2214:
        /* <DEDUP_REMOVED lines=20> */
.L_x_2203:
[----:B------:R-:W-:Y:S05]  /*6710*/  BSYNC B1 ;  /* 0x0000000000017941 */ /* 0x000fea0003800000 */
.L_x_2202:
        /* <DEDUP_REMOVED lines=13> */
.L_x_2205:
[----:B------:R-:W-:Y:S05]  /*67f0*/  BSYNC B1 ;  /* 0x0000000000017941 */ /* 0x000fea0003800000 */
.L_x_2204:
[----:B------:R-:W-:Y:S06]  /*6800*/  BAR.ARV 0xa, 0xa0 ;  /* 0x0282800000007b1d */ /* 0x000fec0000002000 */
[----:B------:R-:W-:Y:S04]  /*6810*/  BSSY B1, `(.L_x_2206) ;  /* 0x0000003000017945 */ /* 0x000fe80003800000 */
[----:B------:R-:W-:Y:S05]  /*6820*/  @!P0 BRA `(.L_x_2207) ;  /* 0x0000000000048947 */ /* 0x000fea0003800000 */
[----:B------:R-:W-:-:S04]  /*6830*/  DEPBAR.LE SB0, 0x0 ;  /* 0x000080000000791a */ /* 0x000fc80000000000 */
.L_x_2207:
[----:B------:R-:W-:Y:S05]  /*6840*/  BSYNC B1 ;  /* 0x0000000000017941 */ /* 0x000fea0003800000 */
.L_x_2206:
        /* <DEDUP_REMOVED lines=13> */
.L_x_2209:
[----:B------:R-:W-:Y:S05]  /*6920*/  BSYNC B1 ;  /* 0x0000000000017941 */ /* 0x000fea0003800000 */
.L_x_2208:
        /* <DEDUP_REMOVED lines=13> */
.L_x_2211:
[----:B------:R-:W-:Y:S05]  /*6a00*/  BSYNC B1 ;  /* 0x0000000000017941 */ /* 0x000fea0003800000 */
.L_x_2210:
[----:B------:R-:W-:Y:S01]  /*6a10*/  UIADD3 UR12, UR12, 0x2, URZ ;  /* 0x000000020c0c7890 */ /* 0x000fe2000fffe03f */
[----:B------:R-:W-:Y:S06]  /*6a20*/  BAR.ARV 0xa, 0xa0 ;  /* 0x0282800000007b1d */ /* 0x000fec0000002000 */
[----:B------:R-:W-:Y:S01]  /*6a30*/  UISETP.GE.AND UP0, UPT, UR12, UR5, UPT ;  /* 0x000000050c00728c */ /* 0x000fe2000bf06270 */
[----:B------:R-:W-:Y:S04]  /*6a40*/  BSSY B1, `(.L_x_2212) ;  /* 0x0000003000017945 */ /* 0x000fe80003800000 */
[----:B------:R-:W-:Y:S06]  /*6a50*/  @!P0 BRA `(.L_x_2213) ;  /* 0x0000000000048947 */ /* 0x000fec0003800000 */
[----:B------:R-:W-:-:S04]  /*6a60*/  DEPBAR.LE SB0, 0x0 ;  /* 0x000080000000791a */ /* 0x000fc80000000000 */
.L_x_2213:
[----:B------:R-:W-:Y:S05]  /*6a70*/  BSYNC B1 ;  /* 0x0000000000017941 */ /* 0x000fea0003800000 */
.L_x_2212:
[----:B------:R-:W-:Y:S06]  /*6a80*/  BAR.ARV 0xb, 0xa0 ;  /* 0x02c2800000007b1d */ /* 0x000fec0000002000 */
[----:B------:R-:W-:Y:S01]  /*6a90*/  PLOP3.LUT P1, PT, PT, PT, UP0, 0x80, 0x0 ;  /* 0x000000000000781c */ /* 0x000fe20003f2f008 */
[----:B------:R-:W-:Y:S02]  /*6aa0*/  UIADD3 UR20, UR20, 0x3000, URZ ;  /* 0x0000300014147890 */ /* 0x000fe4000fffe03f */
[----:B------:R-:W-:-:S10]  /*6ab0*/  UIADD3 UR4, UR4, 0x3000, URZ ;  /* 0x0000300004047890 */ /* 0x000fd4000fffe03f */
[----:B------:R-:W-:Y:S05]  /*6ac0*/  @!P1 BRA `(.L_x_2214) ;  /* 0xfffffff800c09947 */ /* 0x000fea000383ffff */
[----:B------:R-:W-:Y:S05]  /*6ad0*/  BRA `(.L_x_2191) ;  /* 0x0000002400f87947 */ /* 0x000fea0003800000 */
.L_x_2190:
        /* <DEDUP_REMOVED lines=21> */
.L_x_2215:
[----:B------:R-:W-:Y:S01]  /*6c30*/  ULDC UR8, c[0x0][0xb44] ;  /* 0x0002d10000087ab9 */ /* 0x000fe20000000800 */
[----:B------:R-:W-:Y:S01]  /*6c40*/  UMOV UR11, UR7 ;  /* 0x00000007000b7c82 */ /* 0x000fe20008000000 */
[----:B------:R-:W-:-:S11]  /*6c50*/  UISETP.NE.AND UP0, UPT, UR8, 0x1, UPT ;  /* 0x000000010800788c */ /* 0x000fd6000bf05270 */
[----:B------:R-:W-:Y:S02]  /*6c60*/  @UP0 ULDC.64 UR12, c[0x0][0xb48] ;  /* 0x0002d200000c0ab9 */ /* 0x000fe40000000a00 */
[----:B------:R-:W-:-:S04]  /*6c70*/  UIMAD.WIDE.U32 UR4, UR7, UR12, URZ ;  /* 0x0000000c070472a5 */ /* 0x000fc8000f8e003f */
[----:B------:R-:W-:-:S04]  /*6c80*/  @UP0 USHF.R.U32.HI UR11, URZ, UR13, UR5 ;  /* 0x0000000d3f0b0299 */ /* 0x000fc80008011605 */
[----:B------:R-:W-:-:S12]  /*6c90*/  UIMAD UR4, UR11, UR8, URZ ;  /* 0x000000080b0472a4 */ /* 0x000fd8000f8e023f */
.L_x_2216:
[----:B------:R-:W-:Y:S01]  /*6ca0*/  ULDC UR8, c[0x0][0xb38] ;  /* 0x0002ce0000087ab9 */ /* 0x000fe20000000800 */
[----:B------:R-:W-:Y:S01]  /*6cb0*/  UIADD3 UR4, UR7, -UR4, URZ ;  /* 0x8000000407047290 */ /* 0x000fe2000fffe03f */
[----:B------:R-:W-:Y:S01]  /*6cc0*/  IMAD.MOV.U32 R11, RZ, RZ, 0x1 ;  /* 0x00000001ff0b7424 */ /* 0x000fe200078e00ff */
[----:B------:R-:W-:Y:S01]  /*6cd0*/  UISETP.NE.AND UP0, UPT, UR8, 0x1, UPT ;  /* 0x000000010800788c */ /* 0x000fe2000bf05270 */
[----:B------:R-:W-:Y:S01]  /*6ce0*/  IMAD.MOV.U32 R0, RZ, RZ, RZ ;  /* 0x000000ffff007224 */ /* 0x000fe200078e00ff */
[----:B------:R-:W-:Y:S02]  /*6cf0*/  ULDC UR5, c[0x0][0xb44] ;  /* 0x0002d10000057ab9 */ /* 0x000fe40000000800 */
[----:B------:R-:W-:-:S07]  /*6d00*/  UIMAD UR6, UR6, UR5, UR4 ;  /* 0x00000005060672a4 */ /* 0x000fce000f8e0204 */
        /* <DEDUP_REMOVED lines=9> */
[----:B------:R-:W-:Y:S01]  /*6da0*/  USHF.L.U32 UR11, UR11, 0x7, URZ ;  /* 0x000000070b0b7899 */ /* 0x000fe2000800063f */
[----:B------:R-:W-:Y:S01]  /*6db0*/  ULDC UR5, c[0x0][0x280] ;  /* 0x0000a00000057ab9 */ /* 0x000fe20000000800 */
[----:B------:R-:W-:Y:S01]  /*6dc0*/  ULDC UR4, c[0x0][0x290] ;  /* 0x0000a40000047ab9 */ /* 0x000fe20000000800 */
[----:B------:R-:W-:Y:S01]  /*6dd0*/  ULDC UR6, c[0x0][0x74c] ;  /* 0x0001d30000067ab9 */ /* 0x000fe20000000800 */
[----:B------:R-:W-:-:S04]  /*6de0*/  UIADD3 UR4, -UR4, UR11, UR5 ;  /* 0x0000000b04047290 */ /* 0x000fc8000fffe105 */
[----:B------:R-:W-:Y:S02]  /*6df0*/  UIADD3 UR4, UR4, -UR6, URZ ;  /* 0x8000000604047290 */ /* 0x000fe4000fffe03f */
[----:B------:R-:W-:Y:S02]  /*6e00*/  UIADD3 UR6, UR5, 0x3f, URZ ;  /* 0x0000003f05067890 */ /* 0x000fe4000fffe03f */
[----:B------:R-:W-:Y:S02]  /*6e10*/  USHF.R.S32.HI UR5, URZ, 0x1f, UR4 ;  /* 0x0000001f3f057899 */ /* 0x000fe40008011404 */
[----:B------:R-:W-:Y:S02]  /*6e20*/  USHF.R.S32.HI UR7, URZ, 0x1f, UR6 ;  /* 0x0000001f3f077899 */ /* 0x000fe40008011406 */
[----:B------:R-:W-:Y:S02]  /*6e30*/  ULEA.HI UR5, UR5, UR4, URZ, 0x6 ;  /* 0x0000000405057291 */ /* 0x000fe4000f8f303f */
[----:B------:R-:W-:-:S02]  /*6e40*/  ULEA.HI UR4, UR7, UR6, URZ, 0x6 ;  /* 0x0000000607047291 */ /* 0x000fc4000f8f303f */
[----:B------:R-:W-:Y:S02]  /*6e50*/  USHF.R.S32.HI UR5, URZ, 0x6, UR5 ;  /* 0x000000063f057899 */ /* 0x000fe40008011405 */
[----:B------:R-:W-:-:S04]  /*6e60*/  USHF.R.S32.HI UR4, URZ, 0x6, UR4 ;  /* 0x000000063f047899 */ /* 0x000fc80008011404 */
[----:B------:R-:W-:-:S04]  /*6e70*/  VIMNMX R4, RZ, UR5, !PT ;  /* 0x00000005ff047c48 */ /* 0x000fc8000ffe0100 */
[----:B------:R-:W-:-:S13]  /*6e80*/  ISETP.LT.AND P0, PT, R4, UR4, PT ;  /* 0x0000000404007c0c */ /* 0x000fda000bf01270 */
[----:B------:R-:W-:Y:S05]  /*6e90*/  @!P0 BRA `(.L_x_2217) ;  /* 0x0000002000748947 */ /* 0x000fea0003800000 */
[----:B------:R-:W-:Y:S01]  /*6ea0*/  USHF.R.S32.HI UR5, URZ, 0x1f, UR20 ;  /* 0x0000001f3f057899 */ /* 0x000fe20008011414 */
[----:B------:R-:W-:Y:S01]  /*6eb0*/  BSSY B1, `(.L_x_2217) ;  /* 0x000021b000017945 */ /* 0x000fe20003800000 */
[----:B------:R-:W-:Y:S01]  /*6ec0*/  ULDC.64 UR6, c[0x0][0x718] ;  /* 0x0001c60000067ab9 */ /* 0x000fe20000000a00 */
[----:B------:R-:W-:Y:S01]  /*6ed0*/  ULDC.64 UR14, c[0x0][0x730] ;  /* 0x0001cc00000e7ab9 */ /* 0x000fe20000000a00 */
[----:B------:R-:W-:Y:S01]  /*6ee0*/  UIMAD.WIDE.U32 UR8, UR20, UR6, URZ ;  /* 0x00000006140872a5 */ /* 0x000fe2000f8e003f */
[----:B------:R-:W-:Y:S01]  /*6ef0*/  IMAD.MOV.U32 R0, RZ, RZ, RZ ;  /* 0x000000ffff007224 */ /* 0x000fe200078e00ff */
[----:B------:R-:W-:Y:S02]  /*6f00*/  UIMAD UR6, UR5, UR6, URZ ;  /* 0x00000006050672a4 */ /* 0x000fe4000f8e023f */
[----:B------:R-:W-:Y:S02]  /*6f10*/  UIMAD UR5, UR5, UR14, URZ ;  /* 0x0000000e050572a4 */ /* 0x000fe4000f8e023f */
[----:B------:R-:W-:-:S02]  /*6f20*/  UIMAD UR6, UR20, UR7, UR6 ;  /* 0x00000007140672a4 */ /* 0x000fc4000f8e0206 */
[----:B------:R-:W-:Y:S01]  /*6f30*/  UIMAD UR10, UR20, UR15, UR5 ;  /* 0x0000000f140a72a4 */ /* 0x000fe2000f8e0205 */
[----:B------:R-:W-:Y:S01]  /*6f40*/  ULDC UR7, c[0x0][0x2e8] ;  /* 0x0000ba0000077ab9 */ /* 0x000fe20000000800 */
[----:B------:R-:W-:Y:S02]  /*6f50*/  USHF.R.S32.HI UR5, URZ, 0x1f, UR21 ;  /* 0x0000001f3f057899 */ /* 0x000fe40008011415 */
[----:B------:R-:W-:Y:S01]  /*6f60*/  UISETP.NE.AND UP0, UPT, UR7, 0x1, UPT ;  /* 0x000000010700788c */ /* 0x000fe2000bf05270 */
[----:B------:R-:W-:Y:S01]  /*6f70*/  ULDC.64 UR22, c[0x0][0x720] ;  /* 0x0001c80000167ab9 */ /* 0x000fe20000000a00 */
[----:B------:R-:W-:Y:S01]  /*6f80*/  ELECT P0, URZ, PT ;  /* 0x00000000003f782f */ /* 0x000fe20003800000 */
[----:B------:R-:W-:Y:S02]  /*6f90*/  UIMAD UR7, UR5, UR22, URZ ;  /* 0x00000016050772a4 */ /* 0x000fe4000f8e023f */
[----:B------:R-:W-:Y:S02]  /*6fa0*/  UIADD3 UR9, UR9, UR6, URZ ;  /* 0x0000000609097290 */ /* 0x000fe4000fffe03f */
[----:B------:R-:W-:-:S02]  /*6fb0*/  UIMAD.WIDE.U32 UR12, UR20, UR14, URZ ;  /* 0x0000000e140c72a5 */ /* 0x000fc4000f8e003f */
[----:B------:R-:W-:Y:S01]  /*6fc0*/  UIMAD UR6, UR21, UR23, UR7 ;  /* 0x00000017150672a4 */ /* 0x000fe2000f8e0207 */
[----:B------:R-:W-:Y:S01]  /*6fd0*/  ULDC.64 UR14, c[0x0][0x738] ;  /* 0x0001ce00000e7ab9 */ /* 0x000fe20000000a00 */
[----:B------:R-:W-:Y:S02]  /*6fe0*/  UIMAD.WIDE.U32 UR22, UR21, UR22, UR8 ;  /* 0x00000016151672a5 */ /* 0x000fe4000f8e0008 */
[----:B------:R-:W-:Y:S02]  /*6ff0*/  UIMAD UR5, UR5, UR14, URZ ;  /* 0x0000000e050572a4 */ /* 0x000fe4000f8e023f */
[----:B------:R-:W-:Y:S01]  /*7000*/  UIADD3 UR13, UR13, UR10, URZ ;  /* 0x0000000a0d0d7290 */ /* 0x000fe2000fffe03f */
[----:B------:R-:W-:Y:S01]  /*7010*/  @UP0 ULDC UR8, c[0x0][0x2ec] ;  /* 0x0000bb0000080ab9 */ /* 0x000fe20000000800 */
[----:B------:R-:W-:Y:S02]  /*7020*/  UIMAD UR5, UR21, UR15, UR5 ;  /* 0x0000000f150572a4 */ /* 0x000fe4000f8e0205 */
[----:B------:R-:W-:-:S02]  /*7030*/  UIMAD.WIDE.U32 UR8, UR20, UR8, URZ ;  /* 0x00000008140872a5 */ /* 0x000fc4000f8e003f */
[----:B------:R-:W-:Y:S01]  /*7040*/  UIMAD.WIDE.U32 UR14, UR21, UR14, UR12 ;  /* 0x0000000e150e72a5 */ /* 0x000fe2000f8e000c */
[----:B------:R-:W-:Y:S02]  /*7050*/  @UP0 ULDC UR7, c[0x0][0x2f0] ;  /* 0x0000bc0000070ab9 */ /* 0x000fe40000000800 */
[----:B------:R-:W-:Y:S01]  /*7060*/  UMOV UR12, UR20 ;  /* 0x00000014000c7c82 */ /* 0x000fe20008000000 */
        /* <DEDUP_REMOVED lines=9> */
.L_x_2247:
        /* <DEDUP_REMOVED lines=15> */
.L_x_2220:
        /* <DEDUP_REMOVED lines=67> */
[----:B------:R-:W-:Y:S01]  /*7620*/  ISETP.GE.AND P1, PT, R4, R6, PT ;  /* 0x000000060400720c */ /* 0x000fe20003f26270 */
[----:B------:R-:W-:Y:S01]  /*7630*/  UTMALDG.4D [UR16], [UR48], desc[UR50] ;  /* 0x00003210300075b4 */ /* 0x000fe20008019000 */
[----:B------:R-:W-:Y:S01]  /*7640*/  UMOV UR60, UR12 ;  /* 0x0000000c003c7c82 */ /* 0x000fe20008000000 */
[----:B------:R-:W-:Y:S01]  /*7650*/  UMOV UR61, UR21 ;  /* 0x00000015003d7c82 */ /* 0x000fe20008000000 */
[----:B------:R1:W-:Y:S01]  /*7660*/  UTMALDG.4D [UR40], [UR48], desc[UR50] ;  /* 0x00003228300075b4 */ /* 0x0003e20008019000 */
[----:B------:R-:W-:Y:S01]  /*7670*/  UTMALDG.4D [UR24], [UR48], desc[UR50] ;  /* 0x00003218300075b4 */ /* 0x000fe20008019000 */
[----:B------:R2:W-:Y:S01]  /*7680*/  UBLKCP.S.G [UR56], [UR32], UR7 ;  /* 0x00000038200073ba */ /* 0x0005e20008000207 */
[----:B------:R3:W-:Y:S01]  /*7690*/  SYNCS.ARRIVE.TRANS64 RZ, [R16+URZ+0x26800], R5 ;  /* 0x0268000510ff79a7 */ /* 0x0007e2000800003f */
[----:B------:R4:W-:Y:S01]  /*76a0*/  UTMALDG.4D [UR8], [UR46], desc[UR54] ;  /* 0x000036082e0075b4 */ /* 0x0009e20008019000 */
[----:B-1----:R-:W-:Y:S01]  /*76b0*/  UIADD3 UR40, UR8, 0x4000, URZ ;  /* 0x0000400008287890 */ /* 0x002fe2000fffe03f */
[----:B------:R-:W-:Y:S01]  /*76c0*/  UMOV UR42, 0x40 ;  /* 0x00000040002a7882 */ /* 0x000fe20000000000 */
[----:B------:R-:W-:Y:S01]  /*76d0*/  UMOV UR43, UR11 ;  /* 0x0000000b002b7c82 */ /* 0x000fe20008000000 */
[----:B------:R-:W-:Y:S01]  /*76e0*/  UMOV UR44, UR12 ;  /* 0x0000000c002c7c82 */ /* 0x000fe20008000000 */
[----:B------:R-:W-:Y:S01]  /*76f0*/  UMOV UR41, UR9 ;  /* 0x0000000900297c82 */ /* 0x000fe20008000000 */
[----:B--2---:R-:W-:-:S02]  /*7700*/  UIADD3 UR32, UR8, 0x1000, URZ ;  /* 0x0000100008207890 */ /* 0x004fc4000fffe03f */
        /* <DEDUP_REMOVED lines=17> */
[----:B-1----:R-:W-:Y:S01]  /*7820*/  UIADD3 UR32, UR8, 0x6000, URZ ;  /* 0x0000600008207890 */ /* 0x002fe2000fffe03f */
        /* <DEDUP_REMOVED lines=8> */
[----:B---3--:R-:W-:Y:S05]  /*78b0*/  @P1 BRA `(.L_x_2221) ;  /* 0x0000001000f41947 */ /* 0x008fea0003800000 */
        /* <DEDUP_REMOVED lines=10> */
[----:B------:R2:W-:Y:S01]  /*7960*/  STL [R1], R5 ;  /* 0x0000000501007387 */ /* 0x0005e20000100800 */
[----:B-1----:R-:W-:Y:S01]  /*7970*/  LOP3.LUT R6, R6, 0x1f, RZ, 0xc0, !PT ;  /* 0x0000001f06067812 */ /* 0x002fe200078ec0ff */
[----:B------:R-:W-:Y:S06]  /*7980*/  @!P1 BRA `(.L_x_2222) ;  /* 0x0000000c00209947 */ /* 0x000fec0003800000 */
[----:B------:R-:W-:Y:S01]  /*7990*/  R2UR UR8, R5 ;  /* 0x00000000050872ca */ /* 0x000fe200000e0000 */
[----:B------:R-:W-:Y:S02]  /*79a0*/  IMAD.MOV.U32 R0, RZ, RZ, R4 ;  /* 0x000000ffff007224 */ /* 0x000fe400078e0004 */
[----:B------:R-:W-:-:S10]  /*79b0*/  IMAD.MOV.U32 R11, RZ, RZ, 0x1 ;  /* 0x00000001ff0b7424 */ /* 0x000fd400078e00ff */
[----:B------:R-:W-:-:S06]  /*79c0*/  UIADD3 UR7, UR7, -UR8, URZ ;  /* 0x8000000807077290 */ /* 0x000fcc000fffe03f */
[----:B------:R-:W-:-:S07]  /*79d0*/  IMAD.U32 R20, RZ, RZ, UR7 ;  /* 0x00000007ff147e24 */ /* 0x000fce000f8e00ff */
.L_x_2231:
[----:B--234-:R-:W-:-:S04]  /*79e0*/  SHF.L.U32 R21, R11, 0x1f, RZ ;  /* 0x0000001f0b157819 */ /* 0x01cfc800000006ff */
[----:B------:R-:W1:Y:S02]  /*79f0*/  SYNCS.PHASECHK.TRANS64.TRYWAIT P1, [R16+URZ+0x26840], R21 ;  /* 0x02684015100075a7 */ /* 0x000e64000802017f */
[----:B-1----:R-:W-:Y:S05]  /*7a00*/  @!P1 BRA `(.L_x_2223) ;  /* 0x0000001800ac9947 */ /* 0x002fea0003800000 */
.L_x_2248:
[----:B------:R-:W-:Y:S05]  /*7a10*/  @P0 BRA `(.L_x_2224) ;  /* 0x0000000000140947 */ /* 0x000fea0003800000 */
[----:B------:R-:W-:Y:S01]  /*7a20*/  ISETP.NE.AND P1, PT, R6, RZ, PT ;  /* 0x000000ff0600720c */ /* 0x000fe20003f25270 */
[----:B------:R-:W-:-:S04]  /*7a30*/  IMAD.MOV.U32 R3, RZ, RZ, 0x3100 ;  /* 0x00003100ff037424 */ /* 0x000fc800078e00ff */
[----:B------:R3:W-:Y:S08]  /*7a40*/  SYNCS.ARRIVE.TRANS64 RZ, [R16+URZ+0x26830], R3 ;  /* 0x0268300310ff79a7 */ /* 0x0007f0000800003f */
[----:B------:R-:W-:Y:S05]  /*7a50*/  @!P1 BRA `(.L_x_2224) ;  /* 0x0000000000049947 */ /* 0x000fea0003800000 */
[----:B------:R-:W-:Y:S01]  /*7a60*/  BPT.TRAP 0x1 ;  /* 0x000000040000795c */ /* 0x000fe20000300000 */
.L_x_2224:
        /* <DEDUP_REMOVED lines=43> */
.L_x_2249:
[----:B------:R-:W-:Y:S05]  /*7d20*/  @P0 BRA `(.L_x_2226) ;  /* 0x0000000000140947 */ /* 0x000fea0003800000 */
[----:B------:R-:W-:Y:S01]  /*7d30*/  ISETP.NE.AND P1, PT, R6, RZ, PT ;  /* 0x000000ff0600720c */ /* 0x000fe20003f25270 */
[----:B------:R-:W-:-:S04]  /*7d40*/  IMAD.MOV.U32 R2, RZ, RZ, 0x3100 ;  /* 0x00003100ff027424 */ /* 0x000fc800078e00ff */
[----:B------:R3:W-:Y:S08]  /*7d50*/  SYNCS.ARRIVE.TRANS64 RZ, [R16+URZ+0x26818], R2 ;  /* 0x0268180210ff79a7 */ /* 0x0007f0000800003f */
[----:B------:R-:W-:Y:S05]  /*7d60*/  @!P1 BRA `(.L_x_2226) ;  /* 0x0000000000049947 */ /* 0x000fea0003800000 */
[----:B------:R-:W-:Y:S01]  /*7d70*/  BPT.TRAP 0x1 ;  /* 0x000000040000795c */ /* 0x000fe20000300000 */
.L_x_2226:
        /* <DEDUP_REMOVED lines=43> */
.L_x_2250:
[----:B------:R-:W-:Y:S05]  /*8030*/  @P0 BRA `(.L_x_2228) ;  /* 0x0000000000140947 */ /* 0x000fea0003800000 */
[----:B------:R-:W-:Y:S01]  /*8040*/  ISETP.NE.AND P1, PT, R6, RZ, PT ;  /* 0x000000ff0600720c */ /* 0x000fe20003f25270 */
[----:B-123--:R-:W-:-:S04]  /*8050*/  IMAD.MOV.U32 R21, RZ, RZ, 0x3100 ;  /* 0x00003100ff157424 */ /* 0x00efc800078e00ff */
[----:B------:R4:W-:Y:S08]  /*8060*/  SYNCS.ARRIVE.TRANS64 RZ, [R16+URZ+0x26838], R21 ;  /* 0x0268381510ff79a7 */ /* 0x0009f0000800003f */
[----:B------:R-:W-:Y:S05]  /*8070*/  @!P1 BRA `(.L_x_2228) ;  /* 0x0000000000049947 */ /* 0x000fea0003800000 */
[----:B------:R-:W-:Y:S01]  /*8080*/  BPT.TRAP 0x1 ;  /* 0x000000040000795c */ /* 0x000fe20000300000 */
.L_x_2228:
        /* <DEDUP_REMOVED lines=38> */
.L_x_2252:
[----:B------:R-:W-:Y:S05]  /*82f0*/  @P0 BRA `(.L_x_2230) ;  /* 0x0000000000140947 */ /* 0x000fea0003800000 */
[----:B------:R-:W-:Y:S01]  /*8300*/  ISETP.NE.AND P1, PT, R6, RZ, PT ;  /* 0x000000ff0600720c */ /* 0x000fe20003f25270 */
[----:B------:R-:W-:-:S04]  /*8310*/  IMAD.MOV.U32 R5, RZ, RZ, 0x3100 ;  /* 0x00003100ff057424 */ /* 0x000fc800078e00ff */
[----:B------:R1:W-:Y:S08]  /*8320*/  SYNCS.ARRIVE.TRANS64 RZ, [R16+URZ+0x26810], R5 ;  /* 0x0268100510ff79a7 */ /* 0x0003f0000800003f */
[----:B------:R-:W-:Y:S05]  /*8330*/  @!P1 BRA `(.L_x_2230) ;  /* 0x0000000000049947 */ /* 0x000fea0003800000 */
[----:B------:R-:W-:Y:S01]  /*8340*/  BPT.TRAP 0x1 ;  /* 0x000000040000795c */ /* 0x000fe20000300000 */
.L_x_2230:
        /* <DEDUP_REMOVED lines=44> */
.L_x_2222:
[----:B--2---:R-:W2:Y:S01]  /*8610*/  LDL.LU R5, [R1] ;  /* 0x0000000001057983 */ /* 0x004ea20000300800 */
[----:B------:R-:W-:-:S04]  /*8620*/  IMAD.U32 R4, RZ, RZ, UR4 ;  /* 0x00000004ff047e24 */ /* 0x000fc8000f8e00ff */
[----:B------:R-:W-:Y:S01]  /*8630*/  VIADD R4, R4, 0xffffffff ;  /* 0xffffffff04047836 */ /* 0x000fe20000000000 */
[----:B--2---:R-:W-:-:S13]  /*8640*/  ISETP.NE.AND P1, PT, R5, RZ, PT ;  /* 0x000000ff0500720c */ /* 0x004fda0003f25270 */
[----:B------:R-:W-:Y:S05]  /*8650*/  @!P1 BRA `(.L_x_2221) ;  /* 0x00000004008c9947 */ /* 0x000fea0003800000 */
[----:B------:R-:W-:-:S04]  /*8660*/  SHF.L.U32 R13, R11, 0x1f, RZ ;  /* 0x0000001f0b0d7819 */ /* 0x000fc800000006ff */
[----:B------:R-:W1:Y:S02]  /*8670*/  SYNCS.PHASECHK.TRANS64.TRYWAIT P1, [R16+URZ+0x26840], R13 ;  /* 0x0268400d100075a7 */ /* 0x000e64000802017f */
[----:B-1----:R-:W-:Y:S05]  /*8680*/  @!P1 BRA `(.L_x_2232) ;  /* 0x0000000c00e09947 */ /* 0x002fea0003800000 */
.L_x_2253:
[----:B------:R-:W-:Y:S05]  /*8690*/  @P0 BRA `(.L_x_2233) ;  /* 0x0000000000140947 */ /* 0x000fea0003800000 */
[----:B------:R-:W-:Y:S01]  /*86a0*/  ISETP.NE.AND P1, PT, R6, RZ, PT ;  /* 0x000000ff0600720c */ /* 0x000fe20003f25270 */
[----:B------:R-:W-:-:S04]  /*86b0*/  IMAD.MOV.U32 R5, RZ, RZ, 0x3100 ;  /* 0x00003100ff057424 */ /* 0x000fc800078e00ff */
[----:B------:R2:W-:Y:S08]  /*86c0*/  SYNCS.ARRIVE.TRANS64 RZ, [R16+URZ+0x26830], R5 ;  /* 0x0268300510ff79a7 */ /* 0x0005f0000800003f */
[----:B------:R-:W-:Y:S05]  /*86d0*/  @!P1 BRA `(.L_x_2233) ;  /* 0x0000000000049947 */ /* 0x000fea0003800000 */
[----:B------:R-:W-:Y:S01]  /*86e0*/  BPT.TRAP 0x1 ;  /* 0x000000040000795c */ /* 0x000fe20000300000 */
.L_x_2233:
        /* <DEDUP_REMOVED lines=38> */
[----:B------:R-:W5:Y:S02]  /*8950*/  SYNCS.PHASECHK.TRANS64.TRYWAIT P1, [R16+URZ+0x26828], R13 ;  /* 0x0268280d100075a7 */ /* 0x000f64000802017f */
[----:B--2--5:R-:W-:Y:S05]  /*8960*/  @!P1 BRA `(.L_x_2234) ;  /* 0x0000000c003c9947 */ /* 0x024fea0003800000 */
.L_x_2254:
[----:B------:R-:W-:Y:S05]  /*8970*/  @P0 BRA `(.L_x_2235) ;  /* 0x0000000000140947 */ /* 0x000fea0003800000 */
[----:B------:R-:W-:Y:S01]  /*8980*/  ISETP.NE.AND P0, PT, R6, RZ, PT ;  /* 0x000000ff0600720c */ /* 0x000fe20003f05270 */
[----:B------:R-:W-:-:S04]  /*8990*/  IMAD.MOV.U32 R5, RZ, RZ, 0x3100 ;  /* 0x00003100ff057424 */ /* 0x000fc800078e00ff */
[----:B------:R1:W-:Y:S08]  /*89a0*/  SYNCS.ARRIVE.TRANS64 RZ, [R16+URZ+0x26818], R5 ;  /* 0x0268180510ff79a7 */ /* 0x0003f0000800003f */
[----:B------:R-:W-:Y:S05]  /*89b0*/  @!P0 BRA `(.L_x_2235) ;  /* 0x0000000000048947 */ /* 0x000fea0003800000 */
[----:B------:R-:W-:Y:S01]  /*89c0*/  BPT.TRAP 0x1 ;  /* 0x000000040000795c */ /* 0x000fe20000300000 */
.L_x_2235:
        /* <DEDUP_REMOVED lines=14> */
[----:B------:R-:W-:-:S02]  /*8ab0*/  IMAD.U32 R6, RZ, RZ, UR4 ;  /* 0x00000004ff067e24 */ /* 0x000fc4000f8e00ff */
[----:B------:R-:W-:Y:S01]  /*8ac0*/  IMAD.MOV.U32 R19, RZ, RZ, 0x1 ;  /* 0x00000001ff137424 */ /* 0x000fe200078e00ff */
[----:B------:R-:W-:Y:S01]  /*8ad0*/  UIADD3 UR8, UP0, UR35, UR22, URZ ;  /* 0x0000001623087290 */ /* 0x000fe2000ff1e03f */
[----:B------:R-:W-:Y:S01]  /*8ae0*/  VIADD R6, R6, 0xffffffff ;  /* 0xffffffff06067836 */ /* 0x000fe20000000000 */
[----:B------:R-:W-:Y:S02]  /*8af0*/  UIADD3 UR32, UR40, 0x15000, URZ ;  /* 0x0001500028207890 */ /* 0x000fe4000fffe03f */
[----:B------:R-:W-:Y:S02]  /*8b00*/  ULEA.HI.X.SX32 UR7, UR35, UR7, 0x1, UP0 ;  /* 0x0000000723077291 */ /* 0x000fe400080f0e3f */
[----:B-1----:R-:W-:Y:S01]  /*8b10*/  IMAD.U32 R5, RZ, RZ, UR8 ;  /* 0x00000008ff057e24 */ /* 0x002fe2000f8e00ff */
        /* <DEDUP_REMOVED lines=9> */
[----:B------:R-:W-:Y:S01]  /*8bb0*/  R2UR UR42, R10 ;  /* 0x000000000a2a72ca */ /* 0x000fe200000e0000 */
[----:B------:R-:W-:Y:S01]  /*8bc0*/  UMOV UR25, UR33 ;  /* 0x0000002100197c82 */ /* 0x000fe20008000000 */
[----:B------:R-:W-:Y:S01]  /*8bd0*/  R2UR UR43, R9 ;  /* 0x00000000092b72ca */ /* 0x000fe200000e0000 */
[----:B------:R-:W-:Y:S01]  /*8be0*/  UMOV UR27, UR35 ;  /* 0x00000023001b7c82 */ /* 0x000fe20008000000 */
[----:B------:R-:W-:Y:S01]  /*8bf0*/  UMOV UR17, UR33 ;  /* 0x0000002100117c82 */ /* 0x000fe20008000000 */
[----:B------:R1:W-:Y:S01]  /*8c00*/  UTMALDG.4D [UR32], [UR8], desc[UR30] ;  /* 0x00001e20080075b4 */ /* 0x0003e20008019000 */
[----:B------:R-:W-:Y:S01]  /*8c10*/  UMOV UR19, UR35 ;  /* 0x0000002300137c82 */ /* 0x000fe20008000000 */
[----:B------:R-:W-:Y:S01]  /*8c20*/  UMOV UR41, UR33 ;  /* 0x0000002100297c82 */ /* 0x000fe20008000000 */
[----:B------:R-:W-:Y:S01]  /*8c30*/  UMOV UR7, 0x10 ;  /* 0x0000001000077882 */ /* 0x000fe20000000000 */
[----:B------:R-:W-:Y:S01]  /*8c40*/  IMAD.MOV.U32 R4, RZ, RZ, R6 ;  /* 0x000000ffff047224 */ /* 0x000fe200078e0006 */
[----:B------:R1:W-:Y:S01]  /*8c50*/  UTMALDG.4D [UR24], [UR8], desc[UR30] ;  /* 0x00001e18080075b4 */ /* 0x0003e20008019000 */
[----:B------:R1:W-:Y:S04]  /*8c60*/  UTMALDG.4D [UR16], [UR8], desc[UR30] ;  /* 0x00001e10080075b4 */ /* 0x0003e80008019000 */
[----:B------:R1:W-:Y:S02]  /*8c70*/  UBLKCP.S.G [UR40], [UR42], UR7 ;  /* 0x000000282a0073ba */ /* 0x0003e40008000207 */
[----:B-1----:R-:W-:Y:S01]  /*8c80*/  NOP ;  /* 0x0000000000007918 */ /* 0x002fe20000000000 */
.L_x_2221:
[----:B------:R-:W1:Y:S01]  /*8c90*/  S2R R0, SR_TID.X ;  /* 0x0000000000007919 */ /* 0x000e620000002100 */
[----:B------:R-:W-:Y:S01]  /*8ca0*/  IMAD R3, R19, 0x8, R16 ;  /* 0x0000000813037824 */ /* 0x000fe200078e0210 */
[----:B-1----:R-:W-:Y:S02]  /*8cb0*/  LOP3.LUT R2, R0, 0x7f, RZ, 0xc0, !PT ;  /* 0x0000007f00027812 */ /* 0x002fe400078ec0ff */
[----:B------:R-:W-:Y:S02]  /*8cc0*/  SHF.L.U32 R0, R11, 0x1f, RZ ;  /* 0x0000001f0b007819 */ /* 0x000fe400000006ff */
[----:B------:R-:W-:Y:S02]  /*8cd0*/  ISETP.NE.AND P1, PT, R2, RZ, PT ;  /* 0x000000ff0200720c */ /* 0x000fe40003f25270 */
[----:B------:R-:W1:Y:S02]  /*8ce0*/  SYNCS.PHASECHK.TRANS64.TRYWAIT P0, [R3+URZ+0x26840], R0 ;  /* 0x02684000030075a7 */ /* 0x000e64000800017f */
[----:B-1----:R-:W-:Y:S09]  /*8cf0*/  @!P0 BRA `(.L_x_2236) ;  /* 0x00000008006c8947 */ /* 0x002ff20003800000 */
.L_x_2255:
[----:B------:R-:W-:Y:S05]  /*8d00*/  @P1 BRA `(.L_x_2237) ;  /* 0x0000000000181947 */ /* 0x000fea0003800000 */
[----:B------:R-:W1:Y:S01]  /*8d10*/  S2R R2, SR_TID.X ;  /* 0x0000000000027919 */ /* 0x000e620000002100 */
[----:B------:R-:W-:-:S04]  /*8d20*/  IMAD.MOV.U32 R0, RZ, RZ, 0x3100 ;  /* 0x00003100ff007424 */ /* 0x000fc800078e00ff */
[----:B------:R1:W-:Y:S02]  /*8d30*/  SYNCS.ARRIVE.TRANS64 RZ, [R3+URZ+0x26830], R0 ;  /* 0x0268300003ff79a7 */ /* 0x0003e4000800003f */
[----:B-1----:R-:W-:-:S13]  /*8d40*/  LOP3.LUT P0, RZ, R2, 0x1f, RZ, 0xc0, !PT ;  /* 0x0000001f02ff7812 */ /* 0x002fda000780c0ff */
[----:B------:R-:W-:Y:S05]  /*8d50*/  @!P0 BRA `(.L_x_2237) ;  /* 0x0000000000048947 */ /* 0x000fea0003800000 */
[----:B------:R-:W-:Y:S01]  /*8d60*/  BPT.TRAP 0x1 ;  /* 0x000000040000795c */ /* 0x000fe20000300000 */
.L_x_2237:
[----:B------:R-:W-:Y:S01]  /*8d70*/  R2UR UR35, R4 ;  /* 0x00000000042372ca */ /* 0x000fe200000e0000 */
[C-C-:B------:R-:W-:Y:S01]  /*8d80*/  IMAD R0, R19.reuse, 0x3000, R16.reuse ;  /* 0x0000300013007824 */ /* 0x140fe200078e0210 */
[----:B------:R-:W-:Y:S01]  /*8d90*/  IADD3 R8, P0, R8, 0x1f0, RZ ;  /* 0x000001f008087810 */ /* 0x000fe20007f1e0ff */
[----:B--234-:R-:W-:Y:S01]  /*8da0*/  IMAD R16, R19, 0x100, R16 ;  /* 0x0000010013107824 */ /* 0x01cfe200078e0210 */
        /* <DEDUP_REMOVED lines=43> */
.L_x_2218:
[----:B------:R-:W-:Y:S05]  /*9060*/  BSYNC B1 ;  /* 0x0000000000017941 */ /* 0x000fea0003800000 */
.L_x_2217:
[----:B------:R-:W-:-:S03]  /*9070*/  UMOV UR7, 0xffffffff ;  /* 0xffffffff00077882 */ /* 0x000fc60000000000 */
[----:B------:R-:W-:Y:S05]  /*9080*/  BRA.DIV UR7, `(.L_x_2238) ;  /* 0x00000006079c7947 */ /* 0x000fea000b800000 */
[----:B------:R-:W-:-:S13]  /*9090*/  ELECT P6, URZ, PT ;  /* 0x00000000003f782f */ /* 0x000fda00038c0000 */
.L_x_2258:
[----:B------:R-:W-:Y:S05]  /*90a0*/  @!P6 BRA `(.L_x_2191) ;  /* 0x000000000084e947 */ /* 0x000fea0003800000 */
[----:B------:R-:W-:-:S06]  /*90b0*/  ULOP3.LUT UR7, UR38, 0x2, URZ, 0xfc, !UPT ;  /* 0x0000000226077892 */ /* 0x000fcc000f8efc3f */
[----:B------:R-:W-:-:S05]  /*90c0*/  IMAD.U32 R2, RZ, RZ, UR7 ;  /* 0x00000007ff027e24 */ /* 0x000fca000f8e00ff */
[----:B------:R-:W-:-:S13]  /*90d0*/  ISETP.NE.AND P2, PT, R2, 0x3, PT ;  /* 0x000000030200780c */ /* 0x000fda0003f45270 */
[----:B------:R-:W-:Y:S05]  /*90e0*/  @!P2 BRA `(.L_x_2239) ;  /* 0x000000000004a947 */ /* 0x000fea0003800000 */
[----:B------:R-:W-:Y:S01]  /*90f0*/  BPT.TRAP 0x1 ;  /* 0x000000040000795c */ /* 0x000fe20000300000 */
.L_x_2239:
        /* <DEDUP_REMOVED lines=15> */
.L_x_2259:
[----:B------:R-:W2:Y:S02]  /*91f0*/  SYNCS.PHASECHK.TRANS64.TRYWAIT P0, [R3+URZ], R2 ;  /* 0x00000002030075a7 */ /* 0x000ea4000800017f */
[----:B--2---:R-:W-:Y:S05]  /*9200*/  @!P0 BRA `(.L_x_2241) ;  /* 0x0000000400708947 */ /* 0x004fea0003800000 */
.L_x_2260:
[----:B------:R-:W-:Y:S05]  /*9210*/  @!P2 BRA `(.L_x_2242) ;  /* 0x000000000004a947 */ /* 0x000fea0003800000 */
[----:B------:R-:W-:Y:S01]  /*9220*/  BPT.TRAP 0x1 ;  /* 0x000000040000795c */ /* 0x000fe20000300000 */
.L_x_2242:
[----:B--2---:R-:W-:-:S04]  /*9230*/  VIADD R3, R7, 0x26840 ;  /* 0x0002684007037836 */ /* 0x004fc80000000000 */
[----:B------:R-:W-:-:S04]  /*9240*/  IMAD R0, R0, 0x8, R3 ;  /* 0x0000000800007824 */ /* 0x000fc800078e0203 */
[----:B------:R-:W2:Y:S02]  /*9250*/  SYNCS.PHASECHK.TRANS64.TRYWAIT P0, [R0+URZ], R5 ;  /* 0x00000005000075a7 */ /* 0x000ea4000800017f */
[----:B--2---:R-:W-:Y:S05]  /*9260*/  @!P0 BRA `(.L_x_2243) ;  /* 0x00000004006c8947 */ /* 0x004fea0003800000 */
.L_x_2261:
[----:B------:R-:W-:-:S07]  /*9270*/  IMAD R3, R4, 0x8, R3 ;  /* 0x0000000804037824 */ /* 0x000fce00078e0203 */
.L_x_2244:
[----:B---3--:R3:W4:Y:S02]  /*9280*/  SYNCS.PHASECHK.TRANS64.TRYWAIT P0, [R3+URZ], R2 ;  /* 0x00000002030075a7 */ /* 0x008724000800017f */
[----:B----4-:R-:W-:Y:S05]  /*9290*/  @!P0 NANOSLEEP.SYNCS 0x989680 ;  /* 0x009896800000895d */ /* 0x010fea0003900000 */
[----:B------:R-:W4:Y:S02]  /*92a0*/  @!P0 SYNCS.PHASECHK.TRANS64 P0, [R3+URZ], R2 ;  /* 0x00000002030085a7 */ /* 0x000f24000800007f */
[----:B----4-:R-:W-:Y:S05]  /*92b0*/  @!P0 BRA `(.L_x_2244) ;  /* 0xfffffffc00f08947 */ /* 0x010fea000383ffff */
.L_x_2191:
[----:B------:R-:W-:Y:S05]  /*92c0*/  BSYNC B0 ;  /* 0x0000000000007941 */ /* 0x000fea0003800000 */
.L_x_2189:
[----:B------:R-:W-:Y:S05]  /*92d0*/  EXIT ;  /* 0x000000000000794d */ /* 0x000fea0003800000 */
.L_x_2159:
[----:B------:R-:W-:Y:S02]  /*92e0*/  IMAD.MOV.U32 R13, RZ, RZ, R19 ;  /* 0x000000ffff0d7224 */ /* 0x000fe400078e0013 */
[----:B------:R-:W-:Y:S02]  /*92f0*/  IMAD.MOV.U32 R12, RZ, RZ, RZ ;  /* 0x000000ffff0c7224 */ /* 0x000fe400078e00ff */
[----:B------:R-:W-:Y:S02]  /*9300*/  IMAD.MOV.U32 R11, RZ, RZ, 0x1f ;  /* 0x0000001fff0b7424 */ /* 0x000fe400078e00ff */
[----:B------:R-:W-:-:S07]  /*9310*/  IMAD.MOV.U32 R15, RZ, RZ, -0x1 ;  /* 0xffffffffff0f7424 */ /* 0x000fce00078e00ff */
[----:B------:R-:W-:Y:S05]  /*9320*/  WARPSYNC.COLLECTIVE R15, `(.L_x_2245) ;  /* 0x000000000f087348 */ /* 0x000fea0003c00000 */
[----:B------:R1:W2:Y:S02]  /*9330*/  SHFL.IDX P6, R14, R13, R12, R11 ;  /* 0x0000000c0d0e7389 */ /* 0x0002a400000c000b */
[----:B-12---:R-:W-:Y:S01]  /*9340*/  ENDCOLLECTIVE ;  /* 0x000000000000791b */ /* 0x006fe20003800000 */
.L_x_2245:
[----:B------:R-:W-:Y:S05]  /*9350*/  BRA `(.L_x_2246) ;  /* 0xffffff7c00b87947 */ /* 0x000fea000383ffff */
.L_x_2161:
[----:B--2---:R2:W3:Y:S02]  /*9360*/  SYNCS.PHASECHK.TRANS64.TRYWAIT P0, [R2+URZ+0x26800], R5 ;  /* 0x02680005020075a7 */ /* 0x0044e4000800017f */
[----:B---3--:R-:W-:Y:S05]  /*9370*/  @!P0 NANOSLEEP.SYNCS 0x989680 ;  /* 0x009896800000895d */ /* 0x008fea0003900000 */
[----:B------:R-:W3:Y:S02]  /*9380*/  @!P0 SYNCS.PHASECHK.TRANS64 P0, [R2+URZ+0x26800], R5 ;  /* 0x02680005020085a7 */ /* 0x000ee4000800007f */
[----:B---3--:R-:W-:Y:S05]  /*9390*/  @!P0 BRA `(.L_x_2161) ;  /* 0xfffffffc00f08947 */ /* 0x008fea000383ffff */
[----:B------:R-:W-:Y:S05]  /*93a0*/  BRA `(.L_x_2160) ;  /* 0xffffff7c00e07947 */ /* 0x000fea000383ffff */
.L_x_2166:
[----:B--2---:R-:W-:-:S04]  /*93b0*/  IMAD.U32 R5, RZ, RZ, UR7 ;  /* 0x00000007ff057e24 */ /* 0x004fc8000f8e00ff */
[----:B------:R2:W3:Y:S03]  /*93c0*/  SYNCS.PHASECHK.TRANS64.TRYWAIT P1, [R5+URZ+0x26810], R6 ;  /* 0x02681006050075a7 */ /* 0x0004e6000802017f */
[----:B---3--:R-:W-:Y:S05]  /*93d0*/  @!P1 NANOSLEEP.SYNCS 0x989680 ;  /* 0x009896800000995d */ /* 0x008fea0003900000 */
[----:B------:R-:W3:Y:S02]  /*93e0*/  @!P1 SYNCS.PHASECHK.TRANS64 P1, [R5+URZ+0x26810], R6 ;  /* 0x02681006050095a7 */ /* 0x000ee4000802007f */
[----:B---3--:R-:W-:Y:S05]  /*93f0*/  @!P1 BRA `(.L_x_2166) ;  /* 0xfffffffc00ec9947 */ /* 0x008fea000383ffff */
[----:B------:R-:W-:Y:S05]  /*9400*/  BRA `(.L_x_2165) ;  /* 0xffffff8800387947 */ /* 0x000fea000383ffff */
.L_x_2170:
[----:B------:R-:W-:-:S04]  /*9410*/  IMAD.U32 R5, RZ, RZ, UR7 ;  /* 0x00000007ff057e24 */ /* 0x000fc8000f8e00ff */
[----:B------:R1:W1:Y:S03]  /*9420*/  SYNCS.PHASECHK.TRANS64.TRYWAIT P1, [R5+URZ+0x26830], R6 ;  /* 0x02683006050075a7 */ /* 0x000266000802017f */
[----:B-1----:R-:W-:Y:S05]  /*9430*/  @!P1 NANOSLEEP.SYNCS 0x989680 ;  /* 0x009896800000995d */ /* 0x002fea0003900000 */
[----:B------:R-:W1:Y:S02]  /*9440*/  @!P1 SYNCS.PHASECHK.TRANS64 P1, [R5+URZ+0x26830], R6 ;  /* 0x02683006050095a7 */ /* 0x000e64000802007f */
[----:B-1----:R-:W-:Y:S05]  /*9450*/  @!P1 BRA `(.L_x_2170) ;  /* 0xfffffffc00ec9947 */ /* 0x002fea000383ffff */
[----:B------:R-:W-:Y:S05]  /*9460*/  BRA `(.L_x_2169) ;  /* 0xffffff8c00407947 */ /* 0x000fea000383ffff */
.L_x_2219:
[----:B-1----:R1:W2:Y:S02]  /*9470*/  SYNCS.PHASECHK.TRANS64.TRYWAIT P0, [R16+URZ+0x26820], R3 ;  /* 0x02682003100075a7 */ /* 0x0022a4000800017f */
[----:B--2---:R-:W-:Y:S05]  /*9480*/  @!P0 NANOSLEEP.SYNCS 0x989680 ;  /* 0x009896800000895d */ /* 0x004fea0003900000 */
[----:B------:R-:W2:Y:S02]  /*9490*/  @!P0 SYNCS.PHASECHK.TRANS64 P0, [R16+URZ+0x26820], R3 ;  /* 0x02682003100085a7 */ /* 0x000ea4000800007f */
[----:B--2---:R-:W-:Y:S05]  /*94a0*/  @!P0 BRA `(.L_x_2219) ;  /* 0xfffffffc00f08947 */ /* 0x004fea000383ffff */
[----:B------:R-:W-:Y:S05]  /*94b0*/  BRA `(.L_x_2247) ;  /* 0xffffffdc00107947 */ /* 0x000fea000383ffff */
.L_x_2223:
[----:B-1----:R1:W3:Y:S02]  /*94c0*/  SYNCS.PHASECHK.TRANS64.TRYWAIT P1, [R16+URZ+0x26840], R21 ;  /* 0x02684015100075a7 */ /* 0x0022e4000802017f */
[----:B---3--:R-:W-:Y:S05]  /*94d0*/  @!P1 NANOSLEEP.SYNCS 0x989680 ;  /* 0x009896800000995d */ /* 0x008fea0003900000 */
[----:B------:R-:W3:Y:S02]  /*94e0*/  @!P1 SYNCS.PHASECHK.TRANS64 P1, [R16+URZ+0x26840], R21 ;  /* 0x02684015100095a7 */ /* 0x000ee4000802007f */
[----:B---3--:R-:W-:Y:S05]  /*94f0*/  @!P1 BRA `(.L_x_2223) ;  /* 0xfffffffc00f09947 */ /* 0x008fea000383ffff */
[----:B------:R-:W-:Y:S05]  /*9500*/  BRA `(.L_x_2248) ;  /* 0xffffffe400407947 */ /* 0x000fea000383ffff */
.L_x_2225:
[----:B--2---:R2:W3:Y:S02]  /*9510*/  SYNCS.PHASECHK.TRANS64.TRYWAIT P1, [R16+URZ+0x26828], R21 ;  /* 0x02682815100075a7 */ /* 0x0044e4000802017f */
[----:B---3--:R-:W-:Y:S05]  /*9520*/  @!P1 NANOSLEEP.SYNCS 0x989680 ;  /* 0x009896800000995d */ /* 0x008fea0003900000 */
[----:B------:R-:W3:Y:S02]  /*9530*/  @!P1 SYNCS.PHASECHK.TRANS64 P1, [R16+URZ+0x26828], R21 ;  /* 0x02682815100095a7 */ /* 0x000ee4000802007f */
[----:B---3--:R-:W-:Y:S05]  /*9540*/  @!P1 BRA `(.L_x_2225) ;  /* 0xfffffffc00f09947 */ /* 0x008fea000383ffff */
[----:B------:R-:W-:Y:S05]  /*9550*/  BRA `(.L_x_2249) ;  /* 0xffffffe400f07947 */ /* 0x000fea000383ffff */
.L_x_2227:
[----:B---3--:R3:W4:Y:S02]  /*9560*/  SYNCS.PHASECHK.TRANS64.TRYWAIT P1, [R16+URZ+0x26848], R21 ;  /* 0x02684815100075a7 */ /* 0x008724000802017f */
[----:B----4-:R-:W-:Y:S05]  /*9570*/  @!P1 NANOSLEEP.SYNCS 0x989680 ;  /* 0x009896800000995d */ /* 0x010fea0003900000 */
[----:B------:R-:W4:Y:S02]  /*9580*/  @!P1 SYNCS.PHASECHK.TRANS64 P1, [R16+URZ+0x26848], R21 ;  /* 0x02684815100095a7 */ /* 0x000f24000802007f */
[----:B----4-:R-:W-:Y:S05]  /*9590*/  @!P1 BRA `(.L_x_2227) ;  /* 0xfffffffc00f09947 */ /* 0x010fea000383ffff */
[----:B------:R-:W-:Y:S05]  /*95a0*/  BRA `(.L_x_2250) ;  /* 0xffffffe800a07947 */ /* 0x000fea000383ffff */
.L_x_2229:
[----:B------:R-:W-:-:S07]  /*95b0*/  SHF.L.U32 R5, R11, 0x1f, RZ ;  /* 0x0000001f0b057819 */ /* 0x000fce00000006ff */
.L_x_2251:
[----:B------:R1:W1:Y:S02]  /*95c0*/  SYNCS.PHASECHK.TRANS64.TRYWAIT P1, [R16+URZ+0x26820], R5 ;  /* 0x02682005100075a7 */ /* 0x000264000802017f */
[----:B-1----:R-:W-:Y:S05]  /*95d0*/  @!P1 NANOSLEEP.SYNCS 0x989680 ;  /* 0x009896800000995d */ /* 0x002fea0003900000 */
[----:B------:R-:W1:Y:S02]  /*95e0*/  @!P1 SYNCS.PHASECHK.TRANS64 P1, [R16+URZ+0x26820], R5 ;  /* 0x02682005100095a7 */ /* 0x000e64000802007f */
[----:B-1----:R-:W-:Y:S05]  /*95f0*/  @!P1 BRA `(.L_x_2251) ;  /* 0xfffffffc00f09947 */ /* 0x002fea000383ffff */
[----:B------:R-:W-:Y:S05]  /*9600*/  BRA `(.L_x_2252) ;  /* 0xffffffec00387947 */ /* 0x000fea000383ffff */
.L_x_2232:
[----:B-1----:R1:W2:Y:S02]  /*9610*/  SYNCS.PHASECHK.TRANS64.TRYWAIT P1, [R16+URZ+0x26840], R13 ;  /* 0x0268400d100075a7 */ /* 0x0022a4000802017f */
[----:B--2---:R-:W-:Y:S05]  /*9620*/  @!P1 NANOSLEEP.SYNCS 0x989680 ;  /* 0x009896800000995d */ /* 0x004fea0003900000 */
[----:B------:R-:W2:Y:S02]  /*9630*/  @!P1 SYNCS.PHASECHK.TRANS64 P1, [R16+URZ+0x26840], R13 ;  /* 0x0268400d100095a7 */ /* 0x000ea4000802007f */
[----:B--2---:R-:W-:Y:S05]  /*9640*/  @!P1 BRA `(.L_x_2232) ;  /* 0xfffffffc00f09947 */ /* 0x004fea000383ffff */
[----:B------:R-:W-:Y:S05]  /*9650*/  BRA `(.L_x_2253) ;  /* 0xfffffff0000c7947 */ /* 0x000fea000383ffff */
.L_x_2234:
[----:B--2---:R2:W1:Y:S02]  /*9660*/  SYNCS.PHASECHK.TRANS64.TRYWAIT P1, [R16+URZ+0x26828], R13 ;  /* 0x0268280d100075a7 */ /* 0x004464000802017f */
[----:B-1----:R-:W-:Y:S05]  /*9670*/  @!P1 NANOSLEEP.SYNCS 0x989680 ;  /* 0x009896800000995d */ /* 0x002fea0003900000 */
[----:B------:R-:W1:Y:S02]  /*9680*/  @!P1 SYNCS.PHASECHK.TRANS64 P1, [R16+URZ+0x26828], R13 ;  /* 0x0268280d100095a7 */ /* 0x000e64000802007f */
[----:B-1----:R-:W-:Y:S05]  /*9690*/  @!P1 BRA `(.L_x_2234) ;  /* 0xfffffffc00f09947 */ /* 0x002fea000383ffff */
[----:B------:R-:W-:Y:S05]  /*96a0*/  BRA `(.L_x_2254) ;  /* 0xfffffff000b07947 */ /* 0x000fea000383ffff */
.L_x_2236:
[----:B------:R1:W1:Y:S02]  /*96b0*/  SYNCS.PHASECHK.TRANS64.TRYWAIT P0, [R3+URZ+0x26840], R0 ;  /* 0x02684000030075a7 */ /* 0x000264000800017f */
[----:B-1----:R-:W-:Y:S05]  /*96c0*/  @!P0 NANOSLEEP.SYNCS 0x989680 ;  /* 0x009896800000895d */ /* 0x002fea0003900000 */
[----:B------:R-:W1:Y:S02]  /*96d0*/  @!P0 SYNCS.PHASECHK.TRANS64 P0, [R3+URZ+0x26840], R0 ;  /* 0x02684000030085a7 */ /* 0x000e64000800007f */
[----:B-1----:R-:W-:Y:S05]  /*96e0*/  @!P0 BRA `(.L_x_2236) ;  /* 0xfffffffc00f08947 */ /* 0x002fea000383ffff */
[----:B------:R-:W-:Y:S05]  /*96f0*/  BRA `(.L_x_2255) ;  /* 0xfffffff400807947 */ /* 0x000fea000383ffff */
.L_x_2238:
[----:B------:R-:W-:Y:S01]  /*9700*/  BSSY B1, `(.L_x_2256) ;  /* 0x0000006000017945 */ /* 0x000fe20003800000 */
[----:B------:R-:W-:-:S07]  /*9710*/  IMAD.MOV.U32 R15, RZ, RZ, -0x1 ;  /* 0xffffffffff0f7424 */ /* 0x000fce00078e00ff */
[----:B------:R-:W-:Y:S05]  /*9720*/  WARPSYNC.COLLECTIVE R15, `(.L_x_2257) ;  /* 0x000000000f0c7348 */ /* 0x000fea0003c00000 */
[----:B------:R-:W-:Y:S02]  /*9730*/  ELECT P6, UR62, PT ;  /* 0x00000000003e782f */ /* 0x000fe400038c0000 */
[----:B------:R-:W-:Y:S01]  /*9740*/  MOV R14, UR62 ;  /* 0x0000003e000e7c02 */ /* 0x000fe20008000f00 */
[----:B------:R-:W-:Y:S10]  /*9750*/  ENDCOLLECTIVE ;  /* 0x000000000000791b */ /* 0x000ff40003800000 */
.L_x_2257:
[----:B------:R-:W-:Y:S05]  /*9760*/  BSYNC B1 ;  /* 0x0000000000017941 */ /* 0x000fea0003800000 */
.L_x_2256:
[----:B------:R-:W-:Y:S05]  /*9770*/  BRA `(.L_x_2258) ;  /* 0xfffffff800487947 */ /* 0x000fea000383ffff */
.L_x_2240:
[----:B-1----:R1:W2:Y:S02]  /*9780*/  SYNCS.PHASECHK.TRANS64.TRYWAIT P0, [R6+URZ], R5 ;  /* 0x00000005060075a7 */ /* 0x0022a4000800017f */
[----:B--2---:R-:W-:Y:S05]  /*9790*/  @!P0 NANOSLEEP.SYNCS 0x989680 ;  /* 0x009896800000895d */ /* 0x004fea0003900000 */
[----:B------:R-:W2:Y:S02]  /*97a0*/  @!P0 SYNCS.PHASECHK.TRANS64 P0, [R6+URZ], R5 ;  /* 0x00000005060085a7 */ /* 0x000ea4000800007f */
[----:B--2---:R-:W-:Y:S05]  /*97b0*/  @!P0 BRA `(.L_x_2240) ;  /* 0xfffffffc00f08947 */ /* 0x004fea000383ffff */
[----:B------:R-:W-:Y:S05]  /*97c0*/  BRA `(.L_x_2259) ;  /* 0xfffffff800887947 */ /* 0x000fea000383ffff */
.L_x_2241:
[----:B--2---:R2:W3:Y:S02]  /*97d0*/  SYNCS.PHASECHK.TRANS64.TRYWAIT P0, [R3+URZ], R2 ;  /* 0x00000002030075a7 */ /* 0x0044e4000800017f */
[----:B---3--:R-:W-:Y:S05]  /*97e0*/  @!P0 NANOSLEEP.SYNCS 0x989680 ;  /* 0x009896800000895d */ /* 0x008fea0003900000 */
[----:B------:R-:W3:Y:S02]  /*97f0*/  @!P0 SYNCS.PHASECHK.TRANS64 P0, [R3+URZ], R2 ;  /* 0x00000002030085a7 */ /* 0x000ee4000800007f */
[----:B---3--:R-:W-:Y:S05]  /*9800*/  @!P0 BRA `(.L_x_2241) ;  /* 0xfffffffc00f08947 */ /* 0x008fea000383ffff */
[----:B------:R-:W-:Y:S05]  /*9810*/  BRA `(.L_x_2260) ;  /* 0xfffffff8007c7947 */ /* 0x000fea000383ffff */
.L_x_2243:
[----:B--2---:R2:W3:Y:S02]  /*9820*/  SYNCS.PHASECHK.TRANS64.TRYWAIT P0, [R0+URZ], R5 ;  /* 0x00000005000075a7 */ /* 0x0044e4000800017f */
[----:B---3--:R-:W-:Y:S05]  /*9830*/  @!P0 NANOSLEEP.SYNCS 0x989680 ;  /* 0x009896800000895d */ /* 0x008fea0003900000 */
[----:B------:R-:W3:Y:S02]  /*9840*/  @!P0 SYNCS.PHASECHK.TRANS64 P0, [R0+URZ], R5 ;  /* 0x00000005000085a7 */ /* 0x000ee4000800007f */
[----:B---3--:R-:W-:Y:S05]  /*9850*/  @!P0 BRA `(.L_x_2243) ;  /* 0xfffffffc00f08947 */ /* 0x008fea000383ffff */
[----:B------:R-:W-:Y:S05]  /*9860*/  BRA `(.L_x_2261) ;  /* 0xfffffff800807947 */ /* 0x000fea000383ffff */
.L_x_2262:
        /* <DEDUP_REMOVED lines=9> */
.L_x_3311:


//--------------------- .text._ZN7cutlass13device_kernelIN5flash11enable_sm90INS1_16FlashAttnBwdSm90INS1_25CollectiveMainloopBwdSm90ILi2ELi2ELi2EN4cute5tupleIJNS5_1CILi1EEES8_S8_EEENS6_IJNS7_ILi64EEENS7_ILi128EEENS7_ILi96EEEEEENS_6half_tEfNS_4arch4Sm90ELb1ELb0ELb0ELb0ELb1ELb1ELb0ELb0ELi2ELi1ELi2ELi1ELb1EEENS1_21CollectiveEpilogueBwdISD_SE_SG_Li256ELb0ELb0ELi1EEENS1_25SingleTileBwdLPTSchedulerILb0ELi128ELb1EEEEEEEEEvNT_6ParamsE --------------------------
	.section	.text._ZN7cutlass13device_kernelIN5flash11enable_sm90INS1_16FlashAttnBwdSm90INS1_25CollectiveMainloopBwdSm90ILi2ELi2ELi2EN4cute5tupleIJNS5_1CILi1EEES8_S8_EEENS6_IJNS7_ILi64EEENS7_ILi128EEENS7_ILi96EEEEEENS_6half_tEfNS_4arch4Sm90ELb1ELb0ELb0ELb0ELb1ELb1ELb0ELb0ELi2ELi1ELi2ELi1ELb1EEENS1_21CollectiveEpilogueBwdISD_SE_SG_Li256ELb0ELb0ELi1EEENS1_25SingleTileBwdLPTSchedulerILb0ELi128ELb1EEEEEEEEEvNT_6ParamsE,"ax",@progbits
	.align	128
.text._ZN7cutlass13device_kernelIN5flash11enable_sm90INS1_16FlashAttnBwdSm90INS1_25CollectiveMainloopBwdSm90ILi2ELi2ELi2EN4cute5tupleIJNS5_1CILi1EEES8_S8_EEENS6_IJNS7_ILi64EEENS7_ILi128EEENS7_ILi96EEEEEENS_6half_tEfNS_4arch4Sm90ELb1ELb0ELb0ELb0ELb1ELb1ELb0ELb0ELi2ELi1ELi2ELi1ELb1EEENS1_21CollectiveEpilogueBwdISD_SE_SG_Li256ELb0ELb0ELi1EEENS1_25SingleTileBwdLPTSchedulerILb0ELi128ELb1EEEEEEEEEvNT_6ParamsE:
        .type           _ZN7cutlass13device_kernelIN5flash11enable_sm90INS1_16FlashAttnBwdSm90INS1_25CollectiveMainloopBwdSm90ILi2ELi2ELi2EN4cute5tupleIJNS5_1CILi1EEES8_S8_EEENS6_IJNS7_ILi64EEENS7_ILi128EEENS7_ILi96EEEEEENS_6half_tEfNS_4arch4Sm90ELb1ELb0ELb0ELb0ELb1ELb1ELb0ELb0ELi2ELi1ELi2ELi1ELb1EEENS1_21CollectiveEpilogueBwdISD_SE_SG_Li256ELb0ELb0ELi1EEENS1_25SingleTileBwdLPTSchedulerILb0ELi128ELb1EEEEEEEEEvNT_6ParamsE,@function
        .size           _ZN7cutlass13device_kernelIN5flash11enable_sm90INS1_16FlashAttnBwdSm90INS1_25CollectiveMainloopBwdSm90ILi2ELi2ELi2EN4cute5tupleIJNS5_1CILi1EEES8_S8_EEENS6_IJNS7_ILi64EEENS7_ILi128EEENS7_ILi96EEEEEENS_6half_tEfNS_4arch4Sm90ELb1ELb0ELb0ELb0ELb1ELb1ELb0ELb0ELi2ELi1ELi2ELi1ELb1EEENS1_21CollectiveEpilogueBwdISD_SE_SG_Li256ELb0ELb0ELi1EEENS1_25SingleTileBwdLPTSchedulerILb0ELi128ELb1EEEEEEEEEvNT_6ParamsE,(.L_x_3312 - _ZN7cutlass13device_kernelIN5flash11enable_sm90INS1_16FlashAttnBwdSm90INS1_25CollectiveMainloopBwdSm90ILi2ELi2ELi2EN4cute5tupleIJNS5_1CILi1EEES8_S8_EEENS6_IJNS7_ILi64EEENS7_ILi128EEENS7_ILi96EEEEEENS_6half_tEfNS_4arch4Sm90ELb1ELb0ELb0ELb0ELb1ELb1ELb0ELb0ELi2ELi1ELi2ELi1ELb1EEENS1_21CollectiveEpilogueBwdISD_SE_SG_Li256ELb0ELb0ELi1EEENS1_25SingleTileBwdLPTSchedulerILb0ELi128ELb1EEEEEEEEEvNT_6ParamsE)
        .other          _ZN7cutlass13device_kernelIN5flash11enable_sm90INS1_16FlashAttnBwdSm90INS1_25CollectiveMainloopBwdSm90ILi2ELi2ELi2EN4cute5tupleIJNS5_1CILi1EEES8_S8_EEENS6_IJNS7_ILi64EEENS7_ILi128EEENS7_ILi96EEEEEENS_6half_tEfNS_4arch4Sm90ELb1ELb0ELb0ELb0ELb1ELb1ELb0ELb0ELi2ELi1ELi2ELi1ELb1EEENS1_21CollectiveEpilogueBwdISD_SE_SG_Li256ELb0ELb0ELi1EEENS1_25SingleTileBwdLPTSchedulerILb0ELi128ELb1EEEEEEEEEvNT_6ParamsE,@"STO_CUDA_ENTRY STV_DEFAULT"
_ZN7cutlass13device_kernelIN5flash11enable_sm90INS1_16FlashAttnBwdSm90INS1_25CollectiveMainloopBwdSm90ILi2ELi2ELi2EN4cute5tupleIJNS5_1CILi1EEES8_S8_EEENS6_IJNS7_ILi64EEENS7_ILi128EEENS7_ILi96EEEEEENS_6half_tEfNS_4arch4Sm90ELb1ELb0ELb0ELb0ELb1ELb1ELb0ELb0ELi2ELi1ELi2ELi1ELb1EEENS1_21CollectiveEpilogueBwdISD_SE_SG_Li256ELb0ELb0ELi1EEENS1_25SingleTileBwdLPTSchedulerILb0ELi128ELb1EEEEEEEEEvNT_6ParamsE:
        /* <DEDUP_REMOVED lines=30> */
.L_x_2264:
[----:B------:R-:W-:Y:S05]  /*01e0*/  BSYNC B0 ;  /* 0x0000000000007941 */ /* 0x000fea0003800000 */
.L_x_2263:
        /* <DEDUP_REMOVED lines=37> */
.L_x_2265:
        /* <DEDUP_REMOVED lines=22> */
.L_x_2266:
[----:B------:R-:W-:Y:S01]  /*05a0*/  PLOP3.LUT P0, PT, PT, PT, UP0, 0x80, 0x0 ;  /* 0x000000000000781c */ /* 0x000fe20003f0f008 */
[----:B------:R-:W-:Y:S01]  /*05b0*/  NOP ;  /* 0x0000000000007918 */ /* 0x000fe20000000000 */
[----:B------:R-:W-:Y:S01]  /*05c0*/  ULDC.64 UR46, c[0x0][0x208] ;  /* 0x00008200002e7ab9 */ /* 0x000fe20000000a00 */
[----:B-12-4-:R-:W-:Y:S10]  /*05d0*/  BAR.SYNC.DEFER_BLOCKING 0x0 ;  /* 0x0000000000007b1d */ /* 0x016ff40000010000 */
[----:B------:R-:W-:Y:S05]  /*05e0*/  @!P0 BRA `(.L_x_2267) ;  /* 0x0000005400a08947 */ /* 0x000fea0003800000 */
.L_x_2268:
        /* <DEDUP_REMOVED lines=32> */
.L_x_2269:
[----:B------:R-:W-:Y:S01]  /*07f0*/  ULDC UR7, c[0x0][0xb44] ;  /* 0x0002d10000077ab9 */ /* 0x000fe20000000800 */
[----:B------:R-:W-:Y:S01]  /*0800*/  UMOV UR37, UR10 ;  /* 0x0000000a00257c82 */ /* 0x000fe20008000000 */
[----:B------:R-:W-:-:S11]  /*0810*/  UISETP.NE.AND UP0, UPT, UR7, 0x1, UPT ;  /* 0x000000010700788c */ /* 0x000fd6000bf05270 */
[----:B------:R-:W-:Y:S02]  /*0820*/  @UP0 ULDC.64 UR8, c[0x0][0xb48] ;  /* 0x0002d20000080ab9 */ /* 0x000fe40000000a00 */
[----:B------:R-:W-:-:S04]  /*0830*/  UIMAD.WIDE.U32 UR4, UR10, UR8, URZ ;  /* 0x000000080a0472a5 */ /* 0x000fc8000f8e003f */
[----:B------:R-:W-:-:S04]  /*0840*/  @UP0 USHF.R.U32.HI UR37, URZ, UR9, UR5 ;  /* 0x000000093f250299 */ /* 0x000fc80008011605 */
[----:B------:R-:W-:-:S12]  /*0850*/  UIMAD UR4, UR37, UR7, URZ ;  /* 0x00000007250472a4 */ /* 0x000fd8000f8e023f */
.L_x_2270:
[----:B------:R-:W-:Y:S01]  /*0860*/  ULDC UR43, c[0x0][0xb38] ;  /* 0x0002ce00002b7ab9 */ /* 0x000fe20000000800 */
[----:B------:R-:W-:Y:S02]  /*0870*/  UIADD3 UR4, UR10, -UR4, URZ ;  /* 0x800000040a047290 */ /* 0x000fe4000fffe03f */
[----:B------:R-:W-:Y:S01]  /*0880*/  UISETP.NE.AND UP0, UPT, UR43, 0x1, UPT ;  /* 0x000000012b00788c */ /* 0x000fe2000bf05270 */
[----:B------:R-:W-:Y:S01]  /*0890*/  ULDC UR5, c[0x0][0xb44] ;  /* 0x0002d10000057ab9 */ /* 0x000fe20000000800 */
[----:B------:R-:W-:Y:S02]  /*08a0*/  ULOP3.LUT UR40, URZ, UR37, URZ, 0x33, !UPT ;  /* 0x000000253f287292 */ /* 0x000fe4000f8e333f */
[----:B------:R-:W-:-:S07]  /*08b0*/  UIMAD UR6, UR6, UR5, UR4 ;  /* 0x00000005060672a4 */ /* 0x000fce000f8e0204 */
[----:B------:R-:W-:Y:S01]  /*08c0*/  @UP0 ULDC UR4, c[0x0][0xb3c] ;  /* 0x0002cf0000040ab9 */ /* 0x000fe20000000800 */
[----:B------:R-:W-:Y:S01]  /*08d0*/  @UP0 ULDC UR7, c[0x0][0xb40] ;  /* 0x0002d00000070ab9 */ /* 0x000fe20000000800 */
[----:B------:R-:W-:Y:S02]  /*08e0*/  UIMAD.WIDE.U32 UR4, UR6, UR4, URZ ;  /* 0x00000004060472a5 */ /* 0x000fe4000f8e003f */
[----:B------:R-:W-:Y:S02]  /*08f0*/  UMOV UR44, UR6 ;  /* 0x00000006002c7c82 */ /* 0x000fe40008000000 */
[----:B------:R-:W-:-:S03]  /*0900*/  @UP0 USHF.R.U32.HI UR44, URZ, UR7, UR5 ;  /* 0x000000073f2c0299 */ /* 0x000fc60008011605 */
[----:B------:R-:W-:Y:S01]  /*0910*/  ULDC UR5, c[0x0][0xb2c] ;  /* 0x0002cb0000057ab9 */ /* 0x000fe20000000800 */
[----:B------:R-:W-:Y:S02]  /*0920*/  UIADD3 UR4, -UR44, URZ, URZ ;  /* 0x0000003f2c047290 */ /* 0x000fe4000fffe13f */
[----:B------:R-:W-:Y:S01]  /*0930*/  ISETP.LE.AND P0, PT, RZ, UR44, PT ;  /* 0x0000002cff007c0c */ /* 0x000fe2000bf03270 */
[----:B------:R-:W-:Y:S02]  /*0940*/  UIADD3 UR40, UR40, UR5, URZ ;  /* 0x0000000528287290 */ /* 0x000fe4000fffe03f */
[----:B------:R-:W-:-:S10]  /*0950*/  UIMAD UR43, UR43, UR4, UR6 ;  /* 0x000000042b2b72a4 */ /* 0x000fd4000f8e0206 */
        /* <DEDUP_REMOVED lines=88> */
.L_x_2273:
        /* <DEDUP_REMOVED lines=15> */
.L_x_2272:
        /* <DEDUP_REMOVED lines=22> */
.L_x_2275:
        /* <DEDUP_REMOVED lines=15> */
.L_x_2274:
[----:B------:R-:W-:Y:S01]  /*1220*/  SHF.R.S32.HI R23, RZ, 0x1f, R22 ;  /* 0x0000001fff177819 */ /* 0x000fe20000011416 */
[----:B------:R-:W-:-:S03]  /*1230*/  UMOV UR4, 0xffffffff ;  /* 0xffffffff00047882 */ /* 0x000fc60000000000 */
[----:B------:R-:W-:-:S04]  /*1240*/  LEA.HI R0, R23, R22, RZ, 0x7 ;  /* 0x0000001617007211 */ /* 0x000fc800078f38ff */
[----:B------:R-:W-:Y:S01]  /*1250*/  SHF.R.S32.HI R19, RZ, 0x7, R0 ;  /* 0x00000007ff137819 */ /* 0x000fe20000011400 */
[----:B------:R-:W-:Y:S06]  /*1260*/  BRA.DIV UR4, `(.L_x_2276) ;  /* 0x0000008a04a47947 */ /* 0x000fec000b800000 */
[----:B------:R1:W2:Y:S02]  /*1270*/  SHFL.IDX PT, R14, R19, RZ, 0x1f ;  /* 0x00001fff130e7589 */ /* 0x0002a400000e0000 */
.L_x_2381:
        /* <DEDUP_REMOVED lines=15> */
.L_x_2277:
        /* <DEDUP_REMOVED lines=19> */
.L_x_2279:
        /* <DEDUP_REMOVED lines=123> */
.L_x_2290:
[----:B------:R-:W-:-:S06]  /*1c50*/  UISETP.NE.AND UP0, UPT, UR10, 0x3, UPT ;  /* 0x000000030a00788c */ /* 0x000fcc000bf05270 */
[----:B------:R-:W-:-:S13]  /*1c60*/  PLOP3.LUT P0, PT, PT, PT, UP0, 0x80, 0x0 ;  /* 0x000000000000781c */ /* 0x000fda0003f0f008 */
[----:B-1----:R-:W-:Y:S05]  /*1c70*/  @!P0 BRA `(.L_x_2280) ;  /* 0x0000000000048947 */ /* 0x002fea0003800000 */
[----:B------:R-:W-:Y:S01]  /*1c80*/  BPT.TRAP 0x1 ;  /* 0x000000040000795c */ /* 0x000fe20000300000 */
.L_x_2280:
[----:B------:R-:W-:Y:S01]  /*1c90*/  R2UR UR8, R2 ;  /* 0x00000000020872ca */ /* 0x000fe200000e0000 */
[----:B------:R-:W-:-:S05]  /*1ca0*/  IMAD.U32 R6, RZ, RZ, UR4 ;  /* 0x00000004ff067e24 */ /* 0x000fca000f8e00ff */
[----:B------:R-:W-:-:S07]  /*1cb0*/  SHF.L.U32 R6, R6, 0x1f, RZ ;  /* 0x0000001f06067819 */ /* 0x000fce00000006ff */
[----:B------:R-:W-:-:S09]  /*1cc0*/  ULEA UR8, UR5, UR8, 0x3 ;  /* 0x0000000805087291 */ /* 0x000fd2000f8e183f */
[----:B------:R1:W2:Y:S01]  /*1cd0*/  SYNCS.PHASECHK.TRANS64.TRYWAIT P1, [UR8+0x26810], R6 ;  /* 0x02681006ff0075a7 */ /* 0x0002a20008020148 */
[----:B------:R-:W-:Y:S05]  /*1ce0*/  @!P0 BRA `(.L_x_2281) ;  /* 0x0000000000048947 */ /* 0x000fea0003800000 */
[----:B------:R-:W-:Y:S01]  /*1cf0*/  BPT.TRAP 0x1 ;  /* 0x000000040000795c */ /* 0x000fe20000300000 */
.L_x_2281:
[----:B--2---:R-:W-:Y:S05]  /*1d00*/  @P1 BRA `(.L_x_2282) ;  /* 0x0000000000081947 */ /* 0x004fea0003800000 */
[----:B------:R-:W2:Y:S02]  /*1d10*/  SYNCS.PHASECHK.TRANS64.TRYWAIT P1, [UR8+0x26810], R6 ;  /* 0x02681006ff0075a7 */ /* 0x000ea40008020148 */
[----:B--2---:R-:W-:Y:S05]  /*1d20*/  @!P1 BRA `(.L_x_2283) ;  /* 0x0000008000289947 */ /* 0x004fea0003800000 */
.L_x_2282:
        /* <DEDUP_REMOVED lines=66> */
.L_x_2284:
[----:B------:R1:W1:Y:S01]  /*2150*/  SYNCS.PHASECHK.TRANS64.TRYWAIT P1, [UR8+0x26830], R6 ;  /* 0x02683006ff0075a7 */ /* 0x0002620008020148 */
[----:B------:R-:W-:Y:S05]  /*2160*/  @!P0 BRA `(.L_x_2285) ;  /* 0x0000000000048947 */ /* 0x000fea0003800000 */
[----:B------:R-:W-:Y:S01]  /*2170*/  BPT.TRAP 0x1 ;  /* 0x000000040000795c */ /* 0x000fe20000300000 */
.L_x_2285:
[----:B-1----:R-:W-:Y:S05]  /*2180*/  @P1 BRA `(.L_x_2286) ;  /* 0x0000000000081947 */ /* 0x002fea0003800000 */
[----:B------:R-:W1:Y:S02]  /*2190*/  SYNCS.PHASECHK.TRANS64.TRYWAIT P1, [UR8+0x26830], R6 ;  /* 0x02683006ff0075a7 */ /* 0x000e640008020148 */
[----:B-1----:R-:W-:Y:S05]  /*21a0*/  @!P1 BRA `(.L_x_2287) ;  /* 0x0000007c00209947 */ /* 0x002fea0003800000 */
.L_x_2286:
[----:B------:R-:W-:Y:S01]  /*21b0*/  R2UR UR11, R2 ;  /* 0x00000000020b72ca */ /* 0x000fe200000e0000 */
[----:B------:R-:W-:Y:S01]  /*21c0*/  WARPGROUP.ARRIVE ;  /* 0x00000000000079c5 */ /* 0x000fe20000000000 */
[----:B------:R-:W-:Y:S01]  /*21d0*/  UMOV UR15, 0x80000020 ;  /* 0x80000020000f7882 */ /* 0x000fe20000000000 */
[----:B------:R-:W-:Y:S01]  /*21e0*/  UIMAD UR13, UR39, -0x40, UR6 ;  /* 0xffffffc0270d78a4 */ /* 0x000fe2000f8e0206 */
[----:B------:R-:W-:-:S05]  /*21f0*/  ISETP.GT.AND P1, PT, R4, RZ, PT ;  /* 0x000000ff0400720c */ /* 0x000fca0003f24270 */
        /* <DEDUP_REMOVED lines=156> */
[----:B------:R-:W-:Y:S02]  /*2bc0*/  WARPGROUP.DEPBAR.LE gsb0, 0x0 ;  /* 0x00008000000079c5 */ /* 0x000fe40000010000 */
[----:B------:R-:W-:-:S06]  /*2bd0*/  WARPGROUP.ARRIVE ;  /* 0x00000000000079c5 */ /* 0x000fcc0000000000 */
[----:B------:R-:W-:Y:S01]  /*2be0*/  HGMMA.64x64x16.F32 R120, R192, gdesc[UR12], R120, gsb0 ;  /* 0x00e0000cc0787df0 */ /* 0x000fe20008000878 */
[----:B------:R-:W-:Y:S01]  /*2bf0*/  UIADD3 UR14, UR12, 0x202, URZ ;  /* 0x000002020c0e7890 */ /* 0x000fe2000fffe03f */
[----:B------:R-:W-:Y:S01]  /*2c00*/  R2UR UR12, R16 ;  /* 0x00000000100c72ca */ /* 0x000fe200000e0000 */
[----:B------:R-:W-:-:S12]  /*2c10*/  UMOV UR15, 0x80000020 ;  /* 0x80000020000f7882 */ /* 0x000fd80000000000 */
[----:B------:R-:W-:-:S04]  /*2c20*/  USHF.R.U32.HI UR12, URZ, 0x4, UR12 ;  /* 0x000000043f0c7899 */ /* 0x000fc8000801160c */
[----:B------:R-:W-:-:S04]  /*2c30*/  ULOP3.LUT UR12, UR12, 0x3fff, URZ, 0xc0, !UPT ;  /* 0x00003fff0c0c7892 */ /* 0x000fc8000f8ec03f */
[----:B------:R-:W-:-:S04]  /*2c40*/  ULOP3.LUT UR12, UR12, 0x10000, URZ, 0xfc, !UPT ;  /* 0x000100000c0c7892 */ /* 0x000fc8000f8efc3f */
[----:B------:R-:W-:-:S07]  /*2c50*/  ULEA UR16, UR5, UR12, 0xa ;  /* 0x0000000c05107291 */ /* 0x000fce000f8e503f */
[----:B------:R-:W-:Y:S01]  /*2c60*/  UMOV UR12, UR16 ;  /* 0x00000010000c7c82 */ /* 0x000fe20008000000 */
        /* <DEDUP_REMOVED lines=112> */
[----:B------:R-:W-:Y:S01]  /*3370*/  UIADD3 UR14, UR11, 0x40, URZ ;  /* 0x000000400b0e7890 */ /* 0x000fe2000fffe03f */
[----:B------:R-:W-:Y:S01]  /*3380*/  UMOV UR15, 0x80000020 ;  /* 0x80000020000f7882 */ /* 0x000fe20000000000 */
[----:B------:R-:W-:Y:S01]  /*3390*/  USHF.R.U32.HI UR13, URZ, 0x4, UR13 ;  /* 0x000000043f0d7899 */ /* 0x000fe2000801160d */
        /* <DEDUP_REMOVED lines=18> */
[----:B------:R-:W-:-:S03]  /*34c0*/  ULOP3.LUT UR11, UR13, 0x3fff, URZ, 0xc0, !UPT ;  /* 0x00003fff0d0b7892 */ /* 0x000fc6000f8ec03f */
[----:B------:R-:W-:Y:S01]  /*34d0*/  UMOV UR13, 0x40000040 ;  /* 0x40000040000d7882 */ /* 0x000fe20000000000 */
[----:B------:R-:W-:Y:S02]  /*34e0*/  UIADD3 UR17, UR11, 0x200, URZ ;  /* 0x000002000b117890 */ /* 0x000fe4000fffe03f */
[----:B------:R-:W-:Y:S01]  /*34f0*/  UIADD3 UR18, UR11, 0x400, URZ ;  /* 0x000004000b127890 */ /* 0x000fe2000fffe03f */
[----:B------:R-:W-:Y:S02]  /*3500*/  WARPGROUP.DEPBAR.LE gsb0, 0x0 ;  /* 0x00008000000079c5 */ /* 0x000fe40000010000 */
[----:B------:R-:W-:Y:S02]  /*3510*/  F2FP.F16.F32.PACK_AB R120, R19, R15 ;  /* 0x0000000f1378723e */ /* 0x000fe400000000ff */
[----:B------:R-:W-:Y:S02]  /*3520*/  F2FP.F16.F32.PACK_AB R122, R161, R160 ;  /* 0x000000a0a17a723e */ /* 0x000fe400000000ff */
[----:B------:R-:W-:-:S02]  /*3530*/  F2FP.F16.F32.PACK_AB R121, R211, R210 ;  /* 0x000000d2d379723e */ /* 0x000fc400000000ff */
[----:B------:R-:W-:-:S04]  /*3540*/  F2FP.F16.F32.PACK_AB R123, R124, R127 ;  /* 0x0000007f7c7b723e */ /* 0x000fc800000000ff */
        /* <DEDUP_REMOVED lines=160> */
.L_x_2288:
        /* <DEDUP_REMOVED lines=12> */
[----:B-1----:R-:W-:-:S05]  /*4010*/  SHF.R.U32.HI R5, RZ, 0x7, R5 ;  /* 0x00000007ff057819 */ /* 0x002fca0000011605 */
[C---:B------:R-:W-:Y:S02]  /*4020*/  VIADD R6, R5.reuse, 0x9 ;  /* 0x0000000905067836 */ /* 0x040fe40000000000 */
[----:B------:R-:W-:Y:S01]  /*4030*/  VIADD R5, R5, 0xc ;  /* 0x0000000c05057836 */ /* 0x000fe20000000000 */
        /* <DEDUP_REMOVED lines=31> */
.L_x_2289:
        /* <DEDUP_REMOVED lines=62> */
.L_x_2271:
        /* <DEDUP_REMOVED lines=23> */
.L_x_2292:
        /* <DEDUP_REMOVED lines=20> */
.L_x_2293:
        /* <DEDUP_REMOVED lines=18> */
.L_x_2294:
        /* <DEDUP_REMOVED lines=18> */
.L_x_2295:
        /* <DEDUP_REMOVED lines=110> */
[----:B------:R-:W-:Y:S01]  /*51e0*/  ULOP3.LUT UR4, URZ, UR37, URZ, 0x33, !UPT ;  /* 0x000000253f047292 */ /* 0x000fe2000f8e333f */
[----:B------:R-:W-:Y:S01]  /*51f0*/  ULDC UR5, c[0x0][0xb2c] ;  /* 0x0002cb0000057ab9 */ /* 0x000fe20000000800 */
[----:B------:R-:W-:Y:S02]  /*5200*/  ULDC.64 UR6, c[0x0][0x198] ;  /* 0x0000660000067ab9 */ /* 0x000fe40000000a00 */
[----:B------:R-:W-:Y:S02]  /*5210*/  UIADD3 UR42, UR4, UR5, URZ ;  /* 0x00000005042a7290 */ /* 0x000fe4000fffe03f */
[----:B------:R-:W-:Y:S02]  /*5220*/  UIADD3 UR4, UP0, UR6, 0x770, URZ ;  /* 0x0000077006047890 */ /* 0x000fe4000ff1e03f */
[----:B------:R-:W-:Y:S02]  /*5230*/  UIADD3 UR40, UR39, 0x6000, URZ ;  /* 0x0000600027287890 */ /* 0x000fe4000fffe03f */
[----:B------:R-:W-:-:S02]  /*5240*/  UIADD3.X UR5, URZ, UR7, URZ, UP0, !UPT ;  /* 0x000000073f057290 */ /* 0x000fc400087fe43f */
[----:B------:R-:W-:Y:S02]  /*5250*/  UIADD3 UR6, UP0, UR6, 0x670, URZ ;  /* 0x0000067006067890 */ /* 0x000fe4000ff1e03f */
[----:B------:R-:W-:Y:S02]  /*5260*/  USHF.L.U32 UR42, UR42, 0x7, URZ ;  /* 0x000000072a2a7899 */ /* 0x000fe4000800063f */
[----:B------:R-:W-:Y:S02]  /*5270*/  UIADD3 UR32, UR39, 0x8000, URZ ;  /* 0x0000800027207890 */ /* 0x000fe4000fffe03f */
[----:B------:R-:W-:Y:S02]  /*5280*/  UIADD3 UR24, UR39, 0xa000, URZ ;  /* 0x0000a00027187890 */ /* 0x000fe4000fffe03f */
[----:B------:R-:W-:Y:S02]  /*5290*/  UIADD3.X UR7, URZ, UR7, URZ, UP0, !UPT ;  /* 0x000000073f077290 */ /* 0x000fe400087fe43f */
[----:B------:R-:W-:-:S02]  /*52a0*/  UIADD3 UR16, UR39, 0x2000, URZ ;  /* 0x0000200027107890 */ /* 0x000fc4000fffe03f */
        /* <DEDUP_REMOVED lines=9> */
[----:B------:R-:W-:Y:S01]  /*5340*/  UMOV UR26, UR42 ;  /* 0x0000002a001a7c82 */ /* 0x000fe20008000000 */
[----:B------:R1:W-:Y:S01]  /*5350*/  UTMASTG.4D [UR40], [UR4] ;  /* 0x00000028040073b5 */ /* 0x0003e20008018000 */
        /* <DEDUP_REMOVED lines=9> */
[----:B------:R3:W-:Y:S01]  /*53f0*/  UTMASTG.4D [UR24], [UR4] ;  /* 0x00000018040073b5 */ /* 0x0007e20008018000 */
[----:B-1----:R-:W-:-:S02]  /*5400*/  UMOV UR40, UR39 ;  /* 0x0000002700287c82 */ /* 0x002fc40008000000 */
[----:B------:R3:W-:Y:S01]  /*5410*/  UTMASTG.4D [UR40], [UR6] ;  /* 0x00000028060073b5 */ /* 0x0007e20008018000 */
[----:B------:R3:W-:Y:S01]  /*5420*/  UTMASTG.4D [UR16], [UR6] ;  /* 0x00000010060073b5 */ /* 0x0007e20008018000 */
[----:B------:R3:W-:Y:S02]  /*5430*/  UTMASTG.4D [UR8], [UR6] ;  /* 0x00000008060073b5 */ /* 0x0007e40008018000 */
[----:B---3--:R0:W-:Y:S02]  /*5440*/  UTMACMDFLUSH ;  /* 0x00000000000079b7 */ /* 0x0081e40000000000 */
.L_x_2297:
[----:B------:R-:W-:Y:S05]  /*5450*/  BSYNC B0 ;  /* 0x0000000000007941 */ /* 0x000fea0003800000 */
.L_x_2296:
[----:B------:R-:W-:-:S04]  /*5460*/  DEPBAR.LE SB0, 0x0 ;  /* 0x000080000000791a */ /* 0x000fc80000000000 */
[----:B------:R-:W-:Y:S05]  /*5470*/  EXIT ;  /* 0x000000000000794d */ /* 0x000fea0003800000 */
.L_x_2291:
[----:B-1----:R-:W1:Y:S01]  /*5480*/  S2R R0, SR_TID.X ;  /* 0x0000000000007919 */ /* 0x002e620000002100 */
[----:B------:R-:W2:Y:S01]  /*5490*/  LDC.64 R4, c[0x0][0x820] ;  /* 0x00020800ff047b82 */ /* 0x000ea20000000a00 */
[----:B------:R-:W-:Y:S01]  /*54a0*/  USHF.R.S32.HI UR5, URZ, 0x1f, UR43 ;  /* 0x0000001f3f057899 */ /* 0x000fe2000801142b */
[----:B------:R-:W-:Y:S01]  /*54b0*/  BSSY B0, `(.L_x_2298) ;  /* 0x000003a000007945 */ /* 0x000fe20003800000 */
[----:B------:R-:W-:Y:S02]  /*54c0*/  ULOP3.LUT UR37, URZ, UR37, URZ, 0x33, !UPT ;  /* 0x000000253f257292 */ /* 0x000fe4000f8e333f */
[----:B------:R-:W-:-:S03]  /*54d0*/  USHF.R.S32.HI UR8, URZ, 0x1f, UR44 ;  /* 0x0000001f3f087899 */ /* 0x000fc6000801142c */
[----:B------:R-:W3:Y:S08]  /*54e0*/  LDC.64 R10, c[0x0][0x850] ;  /* 0x00021400ff0a7b82 */ /* 0x000ef00000000a00 */
[----:B------:R-:W4:Y:S08]  /*54f0*/  LDC R9, c[0x0][0xb2c] ;  /* 0x0002cb00ff097b82 */ /* 0x000f300000000800 */
[----:B------:R-:W5:Y:S01]  /*5500*/  LDC R8, c[0x0][0x808] ;  /* 0x00020200ff087b82 */ /* 0x000f620000000800 */
[----:B-1----:R-:W-:-:S07]  /*5510*/  VIADD R3, R0, 0xffffff80 ;  /* 0xffffff8000037836 */ /* 0x002fce0000000000 */
[----:B------:R-:W1:Y:S01]  /*5520*/  LDC.64 R14, c[0x0][0x858] ;  /* 0x00021600ff0e7b82 */ /* 0x000e620000000a00 */
[----:B------:R-:W-:-:S04]  /*5530*/  SHF.R.S32.HI R2, RZ, 0x1f, R3 ;  /* 0x0000001fff027819 */ /* 0x000fc80000011403 */
[----:B------:R-:W-:-:S03]  /*5540*/  LEA.HI R2, R2, R3, RZ, 0x2 ;  /* 0x0000000302027211 */ /* 0x000fc600078f10ff */
[----:B------:R-:W1:Y:S01]  /*5550*/  LDC.64 R16, c[0x0][0x828] ;  /* 0x00020a00ff107b82 */ /* 0x000e620000000a00 */
[----:B----4-:R-:W-:Y:S01]  /*5560*/  VIADD R19, R9, UR37 ;  /* 0x0000002509137c36 */ /* 0x010fe20008000000 */
[----:B------:R-:W-:Y:S02]  /*5570*/  LOP3.LUT R0, R2, 0x1ffffffc, RZ, 0xc0, !PT ;  /* 0x1ffffffc02007812 */ /* 0x000fe400078ec0ff */
[----:B------:R-:W-:-:S03]  /*5580*/  SHF.R.S32.HI R2, RZ, 0x2, R2 ;  /* 0x00000002ff027819 */ /* 0x000fc60000011402 */
[----:B------:R-:W-:-:S04]  /*5590*/  IMAD.IADD R0, R3, 0x1, -R0 ;  /* 0x0000000103007824 */ /* 0x000fc800078e0a00 */
[----:B------:R-:W-:Y:S02]  /*55a0*/  IMAD.SHL.U32 R6, R0, 0x8, RZ ;  /* 0x0000000800067824 */ /* 0x000fe400078e00ff */
[----:B--2---:R-:W-:Y:S02]  /*55b0*/  IMAD R0, R4, UR5, RZ ;  /* 0x0000000504007c24 */ /* 0x004fe4000f8e02ff */
[----:B------:R-:W-:Y:S01]  /*55c0*/  VIADD R18, R6, 0x40 ;  /* 0x0000004006127836 */ /* 0x000fe20000000000 */
[----:B------:R-:W-:Y:S01]  /*55d0*/  SHF.R.S32.HI R7, RZ, 0x1f, R6 ;  /* 0x0000001fff077819 */ /* 0x000fe20000011406 */
[----:B------:R-:W-:Y:S02]  /*55e0*/  IMAD R3, R5, UR43, R0 ;  /* 0x0000002b05037c24 */ /* 0x000fe4000f8e0200 */
[----:B---3--:R-:W-:Y:S02]  /*55f0*/  IMAD R0, R10, UR5, RZ ;  /* 0x000000050a007c24 */ /* 0x008fe4000f8e02ff */
[----:B------:R-:W-:-:S04]  /*5600*/  IMAD.WIDE.U32 R4, R4, UR43, R6 ;  /* 0x0000002b04047c25 */ /* 0x000fc8000f8e0006 */
[----:B------:R-:W-:Y:S02]  /*5610*/  IMAD.IADD R5, R5, 0x1, R3 ;  /* 0x0000000105057824 */ /* 0x000fe400078e0203 */
[----:B------:R-:W-:Y:S02]  /*5620*/  IMAD R3, R11, UR43, R0 ;  /* 0x0000002b0b037c24 */ /* 0x000fe4000f8e0200 */
[----:B-----5:R-:W-:Y:S02]  /*5630*/  IMAD R11, R19, -0x80, R8 ;  /* 0xffffff80130b7824 */ /* 0x020fe400078e0208 */
[----:B------:R-:W-:Y:S02]  /*5640*/  VIADD R0, R2, 0x40 ;  /* 0x0000004002007836 */ /* 0x000fe40000000000 */
[----:B------:R-:W-:Y:S01]  /*5650*/  IMAD.WIDE.U32 R8, R10, UR43, R6 ;  /* 0x0000002b0a087c25 */ /* 0x000fe2000f8e0006 */
[-C--:B------:R-:W-:Y:S02]  /*5660*/  ISETP.GE.AND P1, PT, R2, R11.reuse, PT ;  /* 0x0000000b0200720c */ /* 0x080fe40003f26270 */
[----:B------:R-:W-:Y:S01]  /*5670*/  ISETP.GE.AND P0, PT, R0, R11, PT ;  /* 0x0000000b0000720c */ /* 0x000fe20003f06270 */
[----:B-1----:R-:W-:-:S02]  /*5680*/  IMAD R0, R14, UR8, RZ ;  /* 0x000000080e007c24 */ /* 0x002fc4000f8e02ff */
[----:B------:R-:W-:Y:S01]  /*5690*/  IMAD.IADD R9, R9, 0x1, R3 ;  /* 0x0000000109097824 */ /* 0x000fe200078e0203 */
[----:B------:R-:W-:Y:S01]  /*56a0*/  SHF.R.S32.HI R3, RZ, 0x1f, R2 ;  /* 0x0000001fff037819 */ /* 0x000fe20000011402 */
[C---:B------:R-:W-:Y:S02]  /*56b0*/  IMAD R10, R16.reuse, UR8, RZ ;  /* 0x00000008100a7c24 */ /* 0x040fe4000f8e02ff */
[----:B------:R-:W-:-:S04]  /*56c0*/  IMAD.WIDE.U32 R12, R16, UR44, R4 ;  /* 0x0000002c100c7c25 */ /* 0x000fc8000f8e0004 */
[----:B------:R-:W-:Y:S02]  /*56d0*/  IMAD R5, R15, UR44, R0 ;  /* 0x0000002c0f057c24 */ /* 0x000fe4000f8e0200 */
[----:B------:R-:W-:-:S04]  /*56e0*/  IMAD.WIDE.U32 R14, R14, UR44, R8 ;  /* 0x0000002c0e0e7c25 */ /* 0x000fc8000f8e0008 */
[----:B------:R-:W-:Y:S02]  /*56f0*/  IMAD R17, R17, UR44, R10 ;  /* 0x0000002c11117c24 */ /* 0x000fe4000f8e020a */
[----:B------:R-:W-:Y:S02]  /*5700*/  IMAD.IADD R9, R15, 0x1, R5 ;  /* 0x000000010f097824 */ /* 0x000fe400078e0205 */
[----:B------:R-:W-:-:S04]  /*5710*/  IMAD.WIDE R10, R19, 0x80, R2 ;  /* 0x00000080130a7825 */ /* 0x000fc800078e0202 */
[----:B------:R-:W-:Y:S02]  /*5720*/  VIADD R16, R6, 0x20 ;  /* 0x0000002006107836 */ /* 0x000fe40000000000 */
        /* <DEDUP_REMOVED lines=18> */
.L_x_2299:
[----:B------:R-:W-:Y:S05]  /*5850*/  BSYNC B0 ;  /* 0x0000000000007941 */ /* 0x000fea0003800000 */
.L_x_2298:
        /* <DEDUP_REMOVED lines=21> */
.L_x_2301:
[----:B------:R-:W-:Y:S05]  /*59b0*/  BSYNC B0 ;  /* 0x0000000000007941 */ /* 0x000fea0003800000 */
.L_x_2300:
        /* <DEDUP_REMOVED lines=18> */
.L_x_2303:
[----:B------:R-:W-:Y:S05]  /*5ae0*/  BSYNC B0 ;  /* 0x0000000000007941 */ /* 0x000fea0003800000 */
.L_x_2302:
        /* <DEDUP_REMOVED lines=22> */
.L_x_2305:
[----:B------:R-:W-:Y:S05]  /*5c50*/  BSYNC B0 ;  /* 0x0000000000007941 */ /* 0x000fea0003800000 */
.L_x_2304:
[----:B------:R-:W-:Y:S05]  /*5c60*/  EXIT ;  /* 0x000000000000794d */ /* 0x000fea0003800000 */
.L_x_2267:
        /* <DEDUP_REMOVED lines=30> */
.L_x_2309:
[----:B------:R-:W-:Y:S01]  /*5e50*/  ULDC UR9, c[0x0][0xb44] ;  /* 0x0002d10000097ab9 */ /* 0x000fe20000000800 */
[----:B------:R-:W-:Y:S01]  /*5e60*/  UMOV UR7, UR8 ;  /* 0x0000000800077c82 */ /* 0x000fe20008000000 */
[----:B------:R-:W-:-:S11]  /*5e70*/  UISETP.NE.AND UP0, UPT, UR9, 0x1, UPT ;  /* 0x000000010900788c */ /* 0x000fd6000bf05270 */
[----:B------:R-:W-:Y:S02]  /*5e80*/  @UP0 ULDC.64 UR10, c[0x0][0xb48] ;  /* 0x0002d200000a0ab9 */ /* 0x000fe40000000a00 */
[----:B------:R-:W-:-:S04]  /*5e90*/  UIMAD.WIDE.U32 UR4, UR8, UR10, URZ ;  /* 0x0000000a080472a5 */ /* 0x000fc8000f8e003f */
[----:B------:R-:W-:-:S04]  /*5ea0*/  @UP0 USHF.R.U32.HI UR7, URZ, UR11, UR5 ;  /* 0x0000000b3f070299 */ /* 0x000fc80008011605 */
[----:B------:R-:W-:-:S12]  /*5eb0*/  UIMAD UR4, UR7, UR9, URZ ;  /* 0x00000009070472a4 */ /* 0x000fd8000f8e023f */
.L_x_2310:
[----:B------:R-:W-:Y:S01]  /*5ec0*/  ULDC UR17, c[0x0][0xb38] ;  /* 0x0002ce0000117ab9 */ /* 0x000fe20000000800 */
[----:B------:R-:W-:Y:S02]  /*5ed0*/  UIADD3 UR4, UR8, -UR4, URZ ;  /* 0x8000000408047290 */ /* 0x000fe4000fffe03f */
[----:B------:R-:W-:Y:S01]  /*5ee0*/  UISETP.NE.AND UP0, UPT, UR17, 0x1, UPT ;  /* 0x000000011100788c */ /* 0x000fe2000bf05270 */
[----:B------:R-:W-:Y:S01]  /*5ef0*/  ULDC UR5, c[0x0][0xb44] ;  /* 0x0002d10000057ab9 */ /* 0x000fe20000000800 */
[----:B------:R-:W-:Y:S02]  /*5f00*/  ULOP3.LUT UR7, URZ, UR7, URZ, 0x33, !UPT ;  /* 0x000000073f077292 */ /* 0x000fe4000f8e333f */
[----:B------:R-:W-:Y:S01]  /*5f10*/  UIMAD UR6, UR6, UR5, UR4 ;  /* 0x00000005060672a4 */ /* 0x000fe2000f8e0204 */
[----:B------:R-:W-:Y:S02]  /*5f20*/  ULDC UR18, c[0x0][0xb2c] ;  /* 0x0002cb0000127ab9 */ /* 0x000fe40000000800 */
[----:B------:R-:W-:-:S04]  /*5f30*/  UIADD3 UR18, UR7, UR18, URZ ;  /* 0x0000001207127290 */ /* 0x000fc8000fffe03f */
        /* <DEDUP_REMOVED lines=14> */
[----:B------:R-:W-:-:S04]  /*6020*/  UIADD3 UR4, -UR5, UR4, -UR16 ;  /* 0x0000000405047290 */ /* 0x000fc8000fffe910 */
        /* <DEDUP_REMOVED lines=8> */
[----:B------:R-:W-:-:S06]  /*60b0*/  UISETP.GT.AND UP0, UPT, UR5, UR8, UPT ;  /* 0x000000080500728c */ /* 0x000fcc000bf04270 */
[----:B------:R-:W-:-:S13]  /*60c0*/  PLOP3.LUT P0, PT, PT, PT, UP0, 0x80, 0x0 ;  /* 0x000000000000781c */ /* 0x000fda0003f0f008 */
[----:B------:R-:W-:Y:S05]  /*60d0*/  @!P0 BRA `(.L_x_2308) ;  /* 0x0000003c00008947 */ /* 0x000fea0003800000 */
[----:B------:R-:W-:Y:S01]  /*60e0*/  USHF.R.S32.HI UR19, URZ, 0x1f, UR17 ;  /* 0x0000001f3f137899 */ /* 0x000fe20008011411 */
[----:B------:R-:W1:Y:S01]  /*60f0*/  S2R R0, SR_TID.X ;  /* 0x0000000000007919 */ /* 0x000e620000002100 */
[----:B------:R-:W-:Y:S01]  /*6100*/  ULDC.64 UR12, c[0x0][0x2d8] ;  /* 0x0000b600000c7ab9 */ /* 0x000fe20000000a00 */
[----:B------:R-:W-:Y:S01]  /*6110*/  USHF.R.S32.HI UR9, URZ, 0x1f, UR10 ;  /* 0x0000001f3f097899 */ /* 0x000fe2000801140a */
[----:B------:R-:W-:Y:S01]  /*6120*/  LOP3.LUT R8, RZ, UR18, RZ, 0x33, !PT ;  /* 0x00000012ff087c12 */ /* 0x000fe2000f8e33ff */
[----:B------:R-:W-:Y:S02]  /*6130*/  UIMAD UR4, UR19, UR12, URZ ;  /* 0x0000000c130472a4 */ /* 0x000fe4000f8e023f */
[----:B------:R-:W-:Y:S02]  /*6140*/  UIMAD.WIDE.U32 UR6, UR17, UR12, URZ ;  /* 0x0000000c110672a5 */ /* 0x000fe4000f8e003f */
[----:B------:R-:W-:Y:S02]  /*6150*/  UIMAD UR4, UR17, UR13, UR4 ;  /* 0x0000000d110472a4 */ /* 0x000fe4000f8e0204 */
[----:B------:R-:W-:-:S02]  /*6160*/  UIADD3 UR11, UR5, -UR8, URZ ;  /* 0x80000008050b7290 */ /* 0x000fc4000fffe03f */
[----:B------:R-:W-:Y:S01]  /*6170*/  UIADD3 UR7, UR7, UR4, URZ ;  /* 0x0000000407077290 */ /* 0x000fe2000fffe03f */
[----:B------:R-:W-:Y:S01]  /*6180*/  ULDC.64 UR12, c[0x0][0x2e0] ;  /* 0x0000b800000c7ab9 */ /* 0x000fe20000000a00 */
[----:B------:R-:W-:Y:S02]  /*6190*/  UIADD3 UR4, UR16, 0x7f, URZ ;  /* 0x0000007f10047890 */ /* 0x000fe4000fffe03f */
[----:B------:R-:W-:Y:S02]  /*61a0*/  UIMAD UR9, UR9, UR12, URZ ;  /* 0x0000000c090972a4 */ /* 0x000fe4000f8e023f */
[----:B------:R-:W-:Y:S02]  /*61b0*/  UIMAD.WIDE.U32 UR6, UR10, UR12, UR6 ;  /* 0x0000000c0a0672a5 */ /* 0x000fe4000f8e0006 */
[----:B------:R-:W-:Y:S02]  /*61c0*/  UIADD3 UR12, UR16, 0xbf, -UR14 ;  /* 0x000000bf100c7890 */ /* 0x000fe4000fffe80e */
[----:B------:R-:W-:Y:S01]  /*61d0*/  ULOP3.LUT UR14, UR11, 0x1, URZ, 0xc0, !UPT ;  /* 0x000000010b0e7892 */ /* 0x000fe2000f8ec03f */
[----:B------:R-:W-:Y:S01]  /*61e0*/  ULDC UR15, c[0x0][0x288] ;  /* 0x0000a200000f7ab9 */ /* 0x000fe20000000800 */
[----:B------:R-:W-:-:S02]  /*61f0*/  UIMAD UR9, UR10, UR13, UR9 ;  /* 0x0000000d0a0972a4 */ /* 0x000fc4000f8e0209 */
[----:B------:R-:W-:Y:S02]  /*6200*/  UISETP.NE.U32.AND UP0, UPT, UR14, 0x1, UPT ;  /* 0x000000010e00788c */ /* 0x000fe4000bf05070 */
[----:B------:R-:W-:Y:S02]  /*6210*/  UIMAD UR10, UR10, UR15, URZ ;  /* 0x0000000f0a0a72a4 */ /* 0x000fe4000f8e023f */
[----:B------:R-:W-:Y:S01]  /*6220*/  USHF.R.S32.HI UR11, URZ, 0x1f, UR4 ;  /* 0x0000001f3f0b7899 */ /* 0x000fe20008011404 */
[----:B-1----:R-:W-:Y:S01]  /*6230*/  LOP3.LUT R0, R0, 0x1f, RZ, 0xc0, !PT ;  /* 0x0000001f00007812 */ /* 0x002fe200078ec0ff */
[----:B------:R-:W-:Y:S01]  /*6240*/  UIADD3 UR13, UP1, UR17, UR10, URZ ;  /* 0x0000000a110d7290 */ /* 0x000fe2000ff3e03f */
[----:B------:R-:W-:Y:S01]  /*6250*/  PLOP3.LUT P1, PT, PT, PT, UP0, 0x80, 0x0 ;  /* 0x000000000000781c */ /* 0x000fe20003f2f008 */
[----:B------:R-:W-:Y:S01]  /*6260*/  ULEA.HI UR11, UR11, UR4, URZ, 0x7 ;  /* 0x000000040b0b7291 */ /* 0x000fe2000f8f383f */
[----:B------:R-:W-:Y:S01]  /*6270*/  ULDC UR16, c[0x0][0x760] ;  /* 0x0001d80000107ab9 */ /* 0x000fe20000000800 */
[----:B------:R-:W-:Y:S01]  /*6280*/  ELECT P0, URZ, PT ;  /* 0x00000000003f782f */ /* 0x000fe20003800000 */
[----:B------:R-:W-:-:S02]  /*6290*/  UIMAD UR14, UR15, UR16, URZ ;  /* 0x000000100f0e72a4 */ /* 0x000fc4000f8e023f */
[----:B------:R-:W-:Y:S02]  /*62a0*/  ULEA.HI.X.SX32 UR15, UR10, UR19, 0x1, UP1 ;  /* 0x000000130a0f7291 */ /* 0x000fe400088f0e3f */
[----:B------:R-:W-:Y:S02]  /*62b0*/  USHF.R.S32.HI UR16, URZ, 0x7, UR11 ;  /* 0x000000073f107899 */ /* 0x000fe4000801140b */
[----:B------:R-:W-:-:S03]  /*62c0*/  UIADD3 UR25, UR7, UR9, URZ ;  /* 0x0000000907197290 */ /* 0x000fc6000fffe03f */
[----:B------:R-:W-:Y:S09]  /*62d0*/  @P1 BRA `(.L_x_2311) ;  /* 0x0000000400881947 */ /* 0x000ff20003800000 */
        /* <DEDUP_REMOVED lines=11> */
[----:B------:R-:W-:-:S04]  /*6390*/  ULEA UR4, UR8, UR12, 0x6 ;  /* 0x0000000c08047291 */ /* 0x000fc8000f8e303f */
[----:B------:R-:W-:-:S04]  /*63a0*/  USHF.R.S32.HI UR10, URZ, 0x1f, UR4 ;  /* 0x0000001f3f0a7899 */ /* 0x000fc80008011404 */
[----:B------:R-:W-:-:S04]  /*63b0*/  ULEA.HI UR10, UR10, UR4, URZ, 0x7 ;  /* 0x000000040a0a7291 */ /* 0x000fc8000f8f383f */
[----:B------:R-:W-:-:S04]  /*63c0*/  USHF.R.S32.HI UR10, URZ, 0x7, UR10 ;  /* 0x000000073f0a7899 */ /* 0x000fc8000801140a */
[----:B------:R-:W-:-:S04]  /*63d0*/  UISETP.LT.AND UP0, UPT, UR16, UR10, UPT ;  /* 0x0000000a1000728c */ /* 0x000fc8000bf01270 */
[----:B------:R-:W-:-:S06]  /*63e0*/  USEL UR10, UR16, UR10, UP0 ;  /* 0x0000000a100a7287 */ /* 0x000fcc0008000000 */
[----:B------:R-:W-:-:S07]  /*63f0*/  VIADD R5, R8, UR10 ;  /* 0x0000000a08057c36 */ /* 0x000fce0008000000 */
.L_x_2314:
[----:B------:R-:W2:Y:S04]  /*6400*/  LDG.E.STRONG.GPU R4, desc[UR46][R2.64] ;  /* 0x0000002e02047981 */ /* 0x000ea8000c1ef900 */
[----:B--2---:R-:W-:Y:S01]  /*6410*/  CCTL.IVALL ;  /* 0x00000000ff00798f */ /* 0x004fe20002000000 */
[----:B------:R-:W-:Y:S05]  /*6420*/  YIELD ;  /* 0x0000000000007946 */ /* 0x000fea0003800000 */
[----:B------:R-:W-:-:S13]  /*6430*/  ISETP.NE.AND P1, PT, R4, R5, PT ;  /* 0x000000050400720c */ /* 0x000fda0003f25270 */
[----:B------:R-:W-:Y:S05]  /*6440*/  @P1 BRA `(.L_x_2314) ;  /* 0xfffffffc00ec1947 */ /* 0x000fea000383ffff */
.L_x_2313:
[----:B------:R-:W-:Y:S05]  /*6450*/  BSYNC B1 ;  /* 0x0000000000017941 */ /* 0x000fea0003800000 */
.L_x_2312:
[----:B------:R-:W-:-:S03]  /*6460*/  UMOV UR4, 0xffffffff ;  /* 0xffffffff00047882 */ /* 0x000fc60000000000 */
[----:B------:R-:W-:Y:S05]  /*6470*/  BRA.DIV UR4, `(.L_x_2315) ;  /* 0x0000003a04847947 */ /* 0x000fea000b800000 */
[----:B------:R-:W-:Y:S01]  /*6480*/  NOP ;  /* 0x0000000000007918 */ /* 0x000fe20000000000 */
.L_x_2384:
[----:B------:R-:W-:Y:S01]  /*6490*/  IMAD.U32 R9, RZ, RZ, UR8 ;  /* 0x00000008ff097e24 */ /* 0x000fe2000f8e00ff */
[----:B------:R-:W-:Y:S05]  /*64a0*/  WARPSYNC.ALL ;  /* 0x0000000000007948 */ /* 0x000fea0003800000 */
[----:B------:R-:W-:Y:S01]  /*64b0*/  BAR.SYNC.DEFER_BLOCKING 0xd, 0xa0 ;  /* 0x0342800000007b1d */ /* 0x000fe20000010000 */
[----:B------:R-:W-:-:S05]  /*64c0*/  IMAD R9, R9, 0x1800, RZ ;  /* 0x0000180009097824 */ /* 0x000fca00078e02ff */
[----:B------:R-:W-:Y:S04]  /*64d0*/  BSSY B1, `(.L_x_2316) ;  /* 0x0000012000017945 */ /* 0x000fe80003800000 */
[----:B------:R-:W-:Y:S05]  /*64e0*/  @!P0 BRA `(.L_x_2317) ;  /* 0x0000000000408947 */ /* 0x000fea0003800000 */
[----:B------:R-:W1:Y:S01]  /*64f0*/  LDC.64 R6, c[0x0][0x2c0] ;  /* 0x0000b000ff067b82 */ /* 0x000e620000000a00 */
[----:B------:R-:W-:Y:S01]  /*6500*/  IADD3 R5, P1, R9, UR6, RZ ;  /* 0x0000000609057c10 */ /* 0x000fe2000ff3e0ff */
[----:B------:R-:W-:Y:S01]  /*6510*/  UMOV UR4, 0x400 ;  /* 0x0000040000047882 */ /* 0x000fe20000000000 */
[----:B------:R-:W-:Y:S01]  /*6520*/  UMOV UR20, 0x0 ;  /* 0x0000000000147882 */ /* 0x000fe20000000000 */
[----:B------:R-:W-:-:S04]  /*6530*/  UMOV UR21, 0x14f00000 ;  /* 0x14f0000000157882 */ /* 0x000fc80000000000 */
[----:B------:R-:W2:Y:S01]  /*6540*/  S2UR UR10, SR_CgaCtaId ;  /* 0x00000000000a79c3 */ /* 0x000ea20000008800 */
[----:B-1----:R-:W-:Y:S02]  /*6550*/  LEA R4, P3, R5, R6, 0x2 ;  /* 0x0000000605047211 */ /* 0x002fe400078610ff */
[----:B------:R-:W-:Y:S02]  /*6560*/  LEA.HI.X.SX32 R6, R9, UR25, 0x1, P1 ;  /* 0x0000001909067c11 */ /* 0x000fe400088f0eff */
[----:B------:R-:W-:Y:S02]  /*6570*/  R2UR UR18, R4 ;  /* 0x00000000041272ca */ /* 0x000fe400000e0000 */
[----:B------:R-:W-:Y:S01]  /*6580*/  LEA.HI.X R5, R5, R7, R6, 0x2, P3 ;  /* 0x0000000705057211 */ /* 0x000fe200018f1406 */
[----:B--2---:R-:W-:-:S03]  /*6590*/  ULEA UR4, UR10, UR4, 0x18 ;  /* 0x000000040a047291 */ /* 0x004fc6000f8ec03f */
[----:B------:R-:W-:Y:S01]  /*65a0*/  R2UR UR19, R5 ;  /* 0x00000000051372ca */ /* 0x000fe200000e0000 */
[----:B------:R-:W-:Y:S01]  /*65b0*/  UMOV UR10, 0x300 ;  /* 0x00000300000a7882 */ /* 0x000fe20000000000 */
[----:B------:R-:W-:-:S11]  /*65c0*/  UIADD3 UR4, UR4, 0xc000, URZ ;  /* 0x0000c00004047890 */ /* 0x000fd6000fffe03f */
[----:B------:R1:W-:Y:S02]  /*65d0*/  UBLKRED.G.S.ADD.F32.RN [UR18], [UR4], UR10, desc[UR20] ;  /* 0x00001412040073bb */ /* 0x0003e400080a140a */
[----:B-1----:R0:W-:Y:S02]  /*65e0*/  UTMACMDFLUSH ;  /* 0x00000000000079b7 */ /* 0x0021e40000000000 */
.L_x_2317:
[----:B------:R-:W-:Y:S05]  /*65f0*/  BSYNC B1 ;  /* 0x0000000000017941 */ /* 0x000fea0003800000 */
.L_x_2316:
        /* <DEDUP_REMOVED lines=20> */
.L_x_2319:
[----:B------:R-:W-:Y:S05]  /*6740*/  BSYNC B1 ;  /* 0x0000000000017941 */ /* 0x000fea0003800000 */
.L_x_2318:
[----:B------:R-:W-:Y:S06]  /*6750*/  BAR.ARV 0xa, 0xa0 ;  /* 0x0282800000007b1d */ /* 0x000fec0000002000 */
[----:B------:R-:W-:Y:S04]  /*6760*/  BSSY B1, `(.L_x_2320) ;  /* 0x0000003000017945 */ /* 0x000fe80003800000 */
[----:B------:R-:W-:Y:S05]  /*6770*/  @!P0 BRA `(.L_x_2321) ;  /* 0x0000000000048947 */ /* 0x000fea0003800000 */
[----:B------:R-:W-:-:S04]  /*6780*/  DEPBAR.LE SB0, 0x0 ;  /* 0x000080000000791a */ /* 0x000fc80000000000 */
.L_x_2321:
[----:B------:R-:W-:Y:S05]  /*6790*/  BSYNC B1 ;  /* 0x0000000000017941 */ /* 0x000fea0003800000 */
.L_x_2320:
        /* <DEDUP_REMOVED lines=19> */
.L_x_2323:
[----:B------:R-:W-:Y:S05]  /*68d0*/  BSYNC B1 ;  /* 0x0000000000017941 */ /* 0x000fea0003800000 */
.L_x_2322:
[----:B------:R-:W-:Y:S01]  /*68e0*/  UIADD3 UR17, UR8, 0x1, URZ ;  /* 0x0000000108117890 */ /* 0x000fe2000fffe03f */
[----:B------:R-:W-:Y:S11]  /*68f0*/  BRA `(.L_x_2324) ;  /* 0x0000000000047947 */ /* 0x000ff60003800000 */
.L_x_2311:
[----:B------:R-:W-:-:S05]  /*6900*/  UMOV UR17, UR8 ;  /* 0x0000000800117c82 */ /* 0x000fca0008000000 */
.L_x_2324:
[----:B------:R-:W-:-:S04]  /*6910*/  UIADD3 UR4, UR8, 0x1, URZ ;  /* 0x0000000108047890 */ /* 0x000fc8000fffe03f */
[----:B------:R-:W-:-:S06]  /*6920*/  UISETP.NE.AND UP0, UPT, UR5, UR4, UPT ;  /* 0x000000040500728c */ /* 0x000fcc000bf05270 */
[----:B------:R-:W-:-:S13]  /*6930*/  PLOP3.LUT P1, PT, PT, PT, UP0, 0x80, 0x0 ;  /* 0x000000000000781c */ /* 0x000fda0003f2f008 */
[----:B------:R-:W-:Y:S05]  /*6940*/  @!P1 BRA `(.L_x_2308) ;  /* 0x0000003000e49947 */ /* 0x000fea0003800000 */
[----:B------:R-:W-:Y:S01]  /*6950*/  ULDC.64 UR10, c[0x0][0x2c0] ;  /* 0x0000b000000a7ab9 */ /* 0x000fe20000000a00 */
[----:B------:R-:W-:Y:S02]  /*6960*/  UIADD3 UR21, UR9, UR7, URZ ;  /* 0x0000000709157290 */ /* 0x000fe4000fffe03f */
[----:B------:R-:W-:Y:S01]  /*6970*/  ULEA UR20, UP0, UR6, UR10, 0x2 ;  /* 0x0000000a06147291 */ /* 0x000fe2000f80103f */
[----:B------:R-:W-:Y:S01]  /*6980*/  UMOV UR22, UR17 ;  /* 0x0000001100167c82 */ /* 0x000fe20008000000 */
[----:B------:R-:W-:Y:S02]  /*6990*/  UMOV UR4, URZ ;  /* 0x0000003f00047c82 */ /* 0x000fe40008000000 */
[----:B------:R-:W-:Y:S02]  /*69a0*/  ULEA.HI.X UR21, UR6, UR11, UR21, 0x2, UP0 ;  /* 0x0000000b06157291 */ /* 0x000fe400080f1415 */
[----:B------:R-:W-:-:S04]  /*69b0*/  UIADD3 UR20, UP0, UR20, 0x3000, URZ ;  /* 0x0000300014147890 */ /* 0x000fc8000ff1e03f */
[----:B------:R-:W-:-:S12]  /*69c0*/  UIADD3.X UR21, URZ, UR21, URZ, UP0, !UPT ;  /* 0x000000153f157290 */ /* 0x000fd800087fe43f */
.L_x_2349:
[----:B------:R-:W-:Y:S01]  /*69d0*/  UIMAD UR23, UR14, UR17, URZ ;  /* 0x000000110e1772a4 */ /* 0x000fe2000f8e023f */
[----:B------:R-:W-:Y:S01]  /*69e0*/  ISETP.NE.AND P2, PT, R0, RZ, PT ;  /* 0x000000ff0000720c */ /* 0x000fe20003f45270 */
[----:B------:R-:W-:Y:S01]  /*69f0*/  ULDC.64 UR10, c[0x0][0x768] ;  /* 0x0001da00000a7ab9 */ /* 0x000fe20000000a00 */
[----:B------:R-:W-:Y:S01]  /*6a00*/  ULEA UR28, UR17, UR12, 0x6 ;  /* 0x0000000c111c7291 */ /* 0x000fe2000f8e303f */
        /* <DEDUP_REMOVED lines=8> */
[----:B------:R-:W-:-:S04]  /*6a90*/  USHF.R.S32.HI UR18, URZ, 0x1f, UR28 ;  /* 0x0000001f3f127899 */ /* 0x000fc8000801141c */
[----:B------:R-:W-:-:S04]  /*6aa0*/  ULEA.HI UR18, UR18, UR28, URZ, 0x7 ;  /* 0x0000001c12127291 */ /* 0x000fc8000f8f383f */
[----:B------:R-:W-:-:S04]  /*6ab0*/  USHF.R.S32.HI UR18, URZ, 0x7, UR18 ;  /* 0x000000073f127899 */ /* 0x000fc80008011412 */
[----:B------:R-:W-:-:S04]  /*6ac0*/  UISETP.LT.AND UP0, UPT, UR16, UR18, UPT ;  /* 0x000000121000728c */ /* 0x000fc8000bf01270 */
[----:B------:R-:W-:-:S06]  /*6ad0*/  USEL UR18, UR16, UR18, UP0 ;  /* 0x0000001210127287 */ /* 0x000fcc0008000000 */
[----:B------:R-:W-:-:S07]  /*6ae0*/  VIADD R5, R8, UR18 ;  /* 0x0000001208057c36 */ /* 0x000fce0008000000 */
.L_x_2327:
[----:B------:R-:W2:Y:S04]  /*6af0*/  LDG.E.STRONG.GPU R4, desc[UR46][R2.64] ;  /* 0x0000002e02047981 */ /* 0x000ea8000c1ef900 */
[----:B--2---:R-:W-:Y:S01]  /*6b00*/  CCTL.IVALL ;  /* 0x00000000ff00798f */ /* 0x004fe20002000000 */
[----:B------:R-:W-:Y:S05]  /*6b10*/  YIELD ;  /* 0x0000000000007946 */ /* 0x000fea0003800000 */
[----:B------:R-:W-:-:S13]  /*6b20*/  ISETP.NE.AND P1, PT, R4, R5, PT ;  /* 0x000000050400720c */ /* 0x000fda0003f25270 */
[----:B------:R-:W-:Y:S05]  /*6b30*/  @P1 BRA `(.L_x_2327) ;  /* 0xfffffffc00ec1947 */ /* 0x000fea000383ffff */
.L_x_2326:
[----:B------:R-:W-:Y:S05]  /*6b40*/  BSYNC B1 ;  /* 0x0000000000017941 */ /* 0x000fea0003800000 */
.L_x_2325:
[----:B------:R-:W-:-:S03]  /*6b50*/  UMOV UR18, 0xffffffff ;  /* 0xffffffff00127882 */ /* 0x000fc60000000000 */
[----:B------:R-:W-:Y:S05]  /*6b60*/  BRA.DIV UR18, `(.L_x_2328) ;  /* 0x0000003212e47947 */ /* 0x000fea000b800000 */
[----:B------:R-:W-:Y:S01]  /*6b70*/  NOP ;  /* 0x0000000000007918 */ /* 0x000fe20000000000 */
.L_x_2387:
        /* <DEDUP_REMOVED lines=10> */
[----:B------:R-:W-:Y:S01]  /*6c20*/  UMOV UR31, 0x14f00000 ;  /* 0x14f00000001f7882 */ /* 0x000fe20000000000 */
[----:B-1----:R-:W-:Y:S02]  /*6c30*/  ULEA UR24, UR24, UR19, 0x18 ;  /* 0x0000001318187291 */ /* 0x002fe4000f8ec03f */
[----:B------:R-:W-:-:S02]  /*6c40*/  ULEA.HI.X.SX32 UR19, UR18, UR25, 0x1, UP0 ;  /* 0x0000001912137291 */ /* 0x000fc400080f0e3f */
[----:B------:R-:W-:Y:S02]  /*6c50*/  ULEA UR18, UP0, UR29, UR26, 0x2 ;  /* 0x0000001a1d127291 */ /* 0x000fe4000f80103f */
[----:B------:R-:W-:Y:S02]  /*6c60*/  UIADD3 UR24, UR24, 0xc000, URZ ;  /* 0x0000c00018187890 */ /* 0x000fe4000fffe03f */
[----:B------:R-:W-:Y:S01]  /*6c70*/  ULEA.HI.X UR19, UR29, UR27, UR19, 0x2, UP0 ;  /* 0x0000001b1d137291 */ /* 0x000fe200080f1413 */
[----:B------:R-:W-:-:S08]  /*6c80*/  UMOV UR26, 0x300 ;  /* 0x00000300001a7882 */ /* 0x000fd00000000000 */
[----:B------:R1:W-:Y:S02]  /*6c90*/  UBLKRED.G.S.ADD.F32.RN [UR18], [UR24], UR26, desc[UR30] ;  /* 0x00001e12180073bb */ /* 0x0003e400080a141a */
[----:B-1----:R0:W-:Y:S02]  /*6ca0*/  UTMACMDFLUSH ;  /* 0x00000000000079b7 */ /* 0x0021e40000000000 */
.L_x_2330:
[----:B------:R-:W-:Y:S05]  /*6cb0*/  BSYNC B1 ;  /* 0x0000000000017941 */ /* 0x000fea0003800000 */
.L_x_2329:
        /* <DEDUP_REMOVED lines=15> */
.L_x_2332:
[----:B------:R-:W-:Y:S05]  /*6db0*/  BSYNC B1 ;  /* 0x0000000000017941 */ /* 0x000fea0003800000 */
.L_x_2331:
[----:B------:R-:W-:Y:S06]  /*6dc0*/  BAR.ARV 0xa, 0xa0 ;  /* 0x0282800000007b1d */ /* 0x000fec0000002000 */
[----:B------:R-:W-:Y:S04]  /*6dd0*/  BSSY B1, `(.L_x_2333) ;  /* 0x0000003000017945 */ /* 0x000fe80003800000 */
[----:B------:R-:W-:Y:S05]  /*6de0*/  @!P0 BRA `(.L_x_2334) ;  /* 0x0000000000048947 */ /* 0x000fea0003800000 */
[----:B------:R-:W-:-:S04]  /*6df0*/  DEPBAR.LE SB0, 0x0 ;  /* 0x000080000000791a */ /* 0x000fc80000000000 */
.L_x_2334:
[----:B------:R-:W-:Y:S05]  /*6e00*/  BSYNC B1 ;  /* 0x0000000000017941 */ /* 0x000fea0003800000 */
.L_x_2333:
        /* <DEDUP_REMOVED lines=19> */
.L_x_2336:
[----:B------:R-:W-:Y:S05]  /*6f40*/  BSYNC B1 ;  /* 0x0000000000017941 */ /* 0x000fea0003800000 */
.L_x_2335:
        /* <DEDUP_REMOVED lines=9> */
[----:B------:R-:W-:-:S04]  /*6fe0*/  UIADD3 UR10, UR28, 0x40, URZ ;  /* 0x000000401c0a7890 */ /* 0x000fc8000fffe03f */
[----:B------:R-:W-:-:S04]  /*6ff0*/  USHF.R.S32.HI UR11, URZ, 0x1f, UR10 ;  /* 0x0000001f3f0b7899 */ /* 0x000fc8000801140a */
[----:B------:R-:W-:-:S04]  /*7000*/  ULEA.HI UR11, UR11, UR10, URZ, 0x7 ;  /* 0x0000000a0b0b7291 */ /* 0x000fc8000f8f383f */
[----:B------:R-:W-:-:S04]  /*7010*/  USHF.R.S32.HI UR11, URZ, 0x7, UR11 ;  /* 0x000000073f0b7899 */ /* 0x000fc8000801140b */
[----:B------:R-:W-:-:S04]  /*7020*/  UISETP.LT.AND UP0, UPT, UR16, UR11, UPT ;  /* 0x0000000b1000728c */ /* 0x000fc8000bf01270 */
[----:B------:R-:W-:-:S06]  /*7030*/  USEL UR11, UR16, UR11, UP0 ;  /* 0x0000000b100b7287 */ /* 0x000fcc0008000000 */
[----:B------:R-:W-:-:S07]  /*7040*/  VIADD R5, R8, UR11 ;  /* 0x0000000b08057c36 */ /* 0x000fce0008000000 */
.L_x_2339:
[----:B------:R-:W2:Y:S04]  /*7050*/  LDG.E.STRONG.GPU R4, desc[UR46][R2.64] ;  /* 0x0000002e02047981 */ /* 0x000ea8000c1ef900 */
[----:B--2---:R-:W-:Y:S01]  /*7060*/  CCTL.IVALL ;  /* 0x00000000ff00798f */ /* 0x004fe20002000000 */
[----:B------:R-:W-:Y:S05]  /*7070*/  YIELD ;  /* 0x0000000000007946 */ /* 0x000fea0003800000 */
[----:B------:R-:W-:-:S13]  /*7080*/  ISETP.NE.AND P1, PT, R4, R5, PT ;  /* 0x000000050400720c */ /* 0x000fda0003f25270 */
[----:B------:R-:W-:Y:S05]  /*7090*/  @P1 BRA `(.L_x_2339) ;  /* 0xfffffffc00ec1947 */ /* 0x000fea000383ffff */
.L_x_2338:
[----:B------:R-:W-:Y:S05]  /*70a0*/  BSYNC B1 ;  /* 0x0000000000017941 */ /* 0x000fea0003800000 */
.L_x_2337:
[----:B------:R-:W-:-:S03]  /*70b0*/  UMOV UR10, 0xffffffff ;  /* 0xffffffff000a7882 */ /* 0x000fc60000000000 */
[----:B------:R-:W-:Y:S05]  /*70c0*/  BRA.DIV UR10, `(.L_x_2340) ;  /* 0x0000002e0aa87947 */ /* 0x000fea000b800000 */
[----:B------:R-:W-:Y:S01]  /*70d0*/  NOP ;  /* 0x0000000000007918 */ /* 0x000fe20000000000 */
.L_x_2390:
        /* <DEDUP_REMOVED lines=15> */
.L_x_2342:
[----:B------:R-:W-:Y:S05]  /*71d0*/  BSYNC B1 ;  /* 0x0000000000017941 */ /* 0x000fea0003800000 */
.L_x_2341:
        /* <DEDUP_REMOVED lines=15> */
.L_x_2344:
[----:B------:R-:W-:Y:S05]  /*72d0*/  BSYNC B1 ;  /* 0x0000000000017941 */ /* 0x000fea0003800000 */
.L_x_2343:
[----:B------:R-:W-:Y:S06]  /*72e0*/  BAR.ARV 0xa, 0xa0 ;  /* 0x0282800000007b1d */ /* 0x000fec0000002000 */
[----:B------:R-:W-:Y:S04]  /*72f0*/  BSSY B1, `(.L_x_2345) ;  /* 0x0000003000017945 */ /* 0x000fe80003800000 */
[----:B------:R-:W-:Y:S05]  /*7300*/  @!P0 BRA `(.L_x_2346) ;  /* 0x0000000000048947 */ /* 0x000fea0003800000 */
[----:B------:R-:W-:-:S04]  /*7310*/  DEPBAR.LE SB0, 0x0 ;  /* 0x000080000000791a */ /* 0x000fc80000000000 */
.L_x_2346:
[----:B------:R-:W-:Y:S05]  /*7320*/  BSYNC B1 ;  /* 0x0000000000017941 */ /* 0x000fea0003800000 */
.L_x_2345:
        /* <DEDUP_REMOVED lines=19> */
.L_x_2348:
[----:B------:R-:W-:Y:S05]  /*7460*/  BSYNC B1 ;  /* 0x0000000000017941 */ /* 0x000fea0003800000 */
.L_x_2347:
[----:B------:R-:W-:Y:S02]  /*7470*/  UIADD3 UR17, UR17, 0x2, URZ ;  /* 0x0000000211117890 */ /* 0x000fe4000fffe03f */
[----:B------:R-:W-:Y:S02]  /*7480*/  UIADD3 UR4, UR4, 0x3000, URZ ;  /* 0x0000300004047890 */ /* 0x000fe4000fffe03f */
[----:B------:R-:W-:-:S06]  /*7490*/  UISETP.GE.AND UP0, UPT, UR17, UR5, UPT ;  /* 0x000000051100728c */ /* 0x000fcc000bf06270 */
[----:B------:R-:W-:-:S13]  /*74a0*/  PLOP3.LUT P1, PT, PT, PT, UP0, 0x80, 0x0 ;  /* 0x000000000000781c */ /* 0x000fda0003f2f008 */
[----:B------:R-:W-:Y:S05]  /*74b0*/  @!P1 BRA `(.L_x_2349) ;  /* 0xfffffff400449947 */ /* 0x000fea000383ffff */
[----:B------:R-:W-:Y:S05]  /*74c0*/  BRA `(.L_x_2308) ;  /* 0x0000002800047947 */ /* 0x000fea0003800000 */
.L_x_2307:
        /* <DEDUP_REMOVED lines=21> */
.L_x_2350:
[----:B------:R-:W-:Y:S01]  /*7620*/  ULDC UR9, c[0x0][0xb44] ;  /* 0x0002d10000097ab9 */ /* 0x000fe20000000800 */
[----:B------:R-:W-:Y:S01]  /*7630*/  UMOV UR7, UR8 ;  /* 0x0000000800077c82 */ /* 0x000fe20008000000 */
[----:B------:R-:W-:-:S11]  /*7640*/  UISETP.NE.AND UP0, UPT, UR9, 0x1, UPT ;  /* 0x000000010900788c */ /* 0x000fd6000bf05270 */
[----:B------:R-:W-:Y:S02]  /*7650*/  @UP0 ULDC.64 UR10, c[0x0][0xb48] ;  /* 0x0002d200000a0ab9 */ /* 0x000fe40000000a00 */
[----:B------:R-:W-:-:S04]  /*7660*/  UIMAD.WIDE.U32 UR4, UR8, UR10, URZ ;  /* 0x0000000a080472a5 */ /* 0x000fc8000f8e003f */
[----:B------:R-:W-:-:S04]  /*7670*/  @UP0 USHF.R.U32.HI UR7, URZ, UR11, UR5 ;  /* 0x0000000b3f070299 */ /* 0x000fc80008011605 */
[----:B------:R-:W-:-:S12]  /*7680*/  UIMAD UR4, UR7, UR9, URZ ;  /* 0x00000009070472a4 */ /* 0x000fd8000f8e023f */
.L_x_2351:
        /* <DEDUP_REMOVED lines=16> */
[----:B------:R-:W-:Y:S01]  /*7790*/  ULOP3.LUT UR7, URZ, UR7, URZ, 0x33, !UPT ;  /* 0x000000073f077292 */ /* 0x000fe2000f8e333f */
[----:B------:R-:W-:Y:S01]  /*77a0*/  ULDC UR4, c[0x0][0xb2c] ;  /* 0x0002cb0000047ab9 */ /* 0x000fe20000000800 */
[----:B------:R-:W-:Y:S02]  /*77b0*/  ULDC UR5, c[0x0][0x280] ;  /* 0x0000a00000057ab9 */ /* 0x000fe40000000800 */
[----:B------:R-:W-:Y:S01]  /*77c0*/  UIADD3 UR7, UR7, UR4, URZ ;  /* 0x0000000407077290 */ /* 0x000fe2000fffe03f */
[----:B------:R-:W-:Y:S02]  /*77d0*/  ULDC UR6, c[0x0][0x74c] ;  /* 0x0001d30000067ab9 */ /* 0x000fe40000000800 */
[----:B------:R-:W-:Y:S01]  /*77e0*/  ULDC UR4, c[0x0][0x290] ;  /* 0x0000a40000047ab9 */ /* 0x000fe20000000800 */
[----:B------:R-:W-:-:S04]  /*77f0*/  USHF.L.U32 UR11, UR7, 0x7, URZ ;  /* 0x00000007070b7899 */ /* 0x000fc8000800063f */
        /* <DEDUP_REMOVED lines=50> */
.L_x_2391:
        /* <DEDUP_REMOVED lines=15> */
.L_x_2355:
        /* <DEDUP_REMOVED lines=67> */
[----:B------:R-:W-:Y:S01]  /*8040*/  ISETP.GE.AND P1, PT, R4, R6, PT ;  /* 0x000000060400720c */ /* 0x000fe20003f26270 */
[----:B------:R1:W-:Y:S01]  /*8050*/  UTMALDG.4D [UR16], [UR48], desc[UR50] ;  /* 0x00003210300075b4 */ /* 0x0003e20008019000 */
[----:B------:R2:W-:Y:S01]  /*8060*/  UTMALDG.4D [UR40], [UR48], desc[UR50] ;  /* 0x00003228300075b4 */ /* 0x0005e20008019000 */
[----:B------:R-:W-:Y:S01]  /*8070*/  UTMALDG.4D [UR24], [UR48], desc[UR50] ;  /* 0x00003218300075b4 */ /* 0x000fe20008019000 */
[----:B------:R3:W-:Y:S01]  /*8080*/  UBLKCP.S.G [UR56], [UR32], UR7 ;  /* 0x00000038200073ba */ /* 0x0007e20008000207 */
[----:B------:R4:W-:Y:S01]  /*8090*/  SYNCS.ARRIVE.TRANS64 RZ, [R16+URZ+0x26800], R5 ;  /* 0x0268000510ff79a7 */ /* 0x0009e2000800003f */
[----:B-1----:R-:W-:Y:S01]  /*80a0*/  UMOV UR16, 0x0 ;  /* 0x0000000000107882 */ /* 0x002fe20000000000 */
[----:B------:R-:W-:-:S02]  /*80b0*/  UMOV UR17, 0x10000000 ;  /* 0x1000000000117882 */ /* 0x000fc40000000000 */
[----:B------:R1:W-:Y:S01]  /*80c0*/  UTMALDG.4D [UR8], [UR54], desc[UR16] ;  /* 0x00001008360075b4 */ /* 0x0003e20008019000 */
[----:B--2---:R-:W-:Y:S01]  /*80d0*/  UIADD3 UR40, UR8, 0x4000, URZ ;  /* 0x0000400008287890 */ /* 0x004fe2000fffe03f */
[----:B------:R-:W-:Y:S01]  /*80e0*/  UMOV UR42, 0x40 ;  /* 0x00000040002a7882 */ /* 0x000fe20000000000 */
[----:B------:R-:W-:Y:S01]  /*80f0*/  UMOV UR43, UR11 ;  /* 0x0000000b002b7c82 */ /* 0x000fe20008000000 */
[----:B------:R-:W-:Y:S01]  /*8100*/  UMOV UR44, UR12 ;  /* 0x0000000c002c7c82 */ /* 0x000fe20008000000 */
[----:B------:R-:W-:Y:S01]  /*8110*/  UMOV UR41, UR9 ;  /* 0x0000000900297c82 */ /* 0x000fe20008000000 */
[----:B---3--:R-:W-:Y:S02]  /*8120*/  UIADD3 UR32, UR8, 0x1000, URZ ;  /* 0x0000100008207890 */ /* 0x008fe4000fffe03f */
        /* <DEDUP_REMOVED lines=13> */
[----:B-1----:R-:W-:Y:S01]  /*8200*/  UMOV UR10, 0x40 ;  /* 0x00000040000a7882 */ /* 0x002fe20000000000 */
[----:B------:R-:W-:Y:S01]  /*8210*/  UTMALDG.4D [UR48], [UR54], desc[UR16] ;  /* 0x00001030360075b4 */ /* 0x000fe20008019000 */
[----:B------:R1:W-:Y:S01]  /*8220*/  UTMALDG.4D [UR24], [UR54], desc[UR16] ;  /* 0x00001018360075b4 */ /* 0x0003e20008019000 */
[----:B------:R4:W-:Y:S01]  /*8230*/  UTMALDG.4D [UR40], [UR54], desc[UR16] ;  /* 0x00001028360075b4 */ /* 0x0009e20008019000 */
[----:B--2---:R-:W-:Y:S01]  /*8240*/  UIADD3 UR32, UR8, 0x6000, URZ ;  /* 0x0000600008207890 */ /* 0x004fe2000fffe03f */
[----:B------:R-:W-:-:S02]  /*8250*/  UMOV UR34, UR18 ;  /* 0x0000001200227c82 */ /* 0x000fc40008000000 */
[----:B------:R4:W-:Y:S06]  /*8260*/  UTMALDG.4D [UR56], [UR54], desc[UR16] ;  /* 0x00001038360075b4 */ /* 0x0009ec0008019000 */
[----:B------:R4:W-:Y:S01]  /*8270*/  UTMALDG.4D [UR32], [UR30], desc[UR16] ;  /* 0x000010201e0075b4 */ /* 0x0009e20008019000 */
[----:B-1----:R-:W-:Y:S02]  /*8280*/  UIADD3 UR24, UR8, 0x8000, URZ ;  /* 0x0000800008187890 */ /* 0x002fe4000fffe03f */
[----:B------:R-:W-:Y:S01]  /*8290*/  UIADD3 UR8, UR8, 0xa000, URZ ;  /* 0x0000a00008087890 */ /* 0x000fe2000fffe03f */
[----:B------:R-:W-:-:S06]  /*82a0*/  UMOV UR26, 0x20 ;  /* 0x00000020001a7882 */ /* 0x000fcc0000000000 */
[----:B------:R4:W-:Y:S02]  /*82b0*/  UTMALDG.4D [UR24], [UR30], desc[UR16] ;  /* 0x000010181e0075b4 */ /* 0x0009e40008019000 */
[----:B------:R4:W-:Y:S02]  /*82c0*/  UTMALDG.4D [UR8], [UR30], desc[UR16] ;  /* 0x000010081e0075b4 */ /* 0x0009e40008019000 */
[----:B----4-:R-:W-:Y:S05]  /*82d0*/  @P1 BRA `(.L_x_2356) ;  /* 0x0000001000f41947 */ /* 0x010fea0003800000 */
        /* <DEDUP_REMOVED lines=18> */
.L_x_2366:
[----:B--234-:R-:W-:-:S04]  /*8400*/  SHF.L.U32 R21, R11, 0x1f, RZ ;  /* 0x0000001f0b157819 */ /* 0x01cfc800000006ff */
[----:B------:R-:W1:Y:S02]  /*8410*/  SYNCS.PHASECHK.TRANS64.TRYWAIT P1, [R16+URZ+0x26840], R21 ;  /* 0x02684015100075a7 */ /* 0x000e64000802017f */
[----:B-1----:R-:W-:Y:S05]  /*8420*/  @!P1 BRA `(.L_x_2358) ;  /* 0x0000001c00009947 */ /* 0x002fea0003800000 */
.L_x_2392:
[----:B------:R-:W-:Y:S05]  /*8430*/  @P0 BRA `(.L_x_2359) ;  /* 0x0000000000140947 */ /* 0x000fea0003800000 */
[----:B------:R-:W-:Y:S01]  /*8440*/  ISETP.NE.AND P1, PT, R6, RZ, PT ;  /* 0x000000ff0600720c */ /* 0x000fe20003f25270 */
[----:B------:R-:W-:-:S04]  /*8450*/  IMAD.MOV.U32 R3, RZ, RZ, 0x3100 ;  /* 0x00003100ff037424 */ /* 0x000fc800078e00ff */
[----:B------:R3:W-:Y:S08]  /*8460*/  SYNCS.ARRIVE.TRANS64 RZ, [R16+URZ+0x26830], R3 ;  /* 0x0268300310ff79a7 */ /* 0x0007f0000800003f */
[----:B------:R-:W-:Y:S05]  /*8470*/  @!P1 BRA `(.L_x_2359) ;  /* 0x0000000000049947 */ /* 0x000fea0003800000 */
[----:B------:R-:W-:Y:S01]  /*8480*/  BPT.TRAP 0x1 ;  /* 0x000000040000795c */ /* 0x000fe20000300000 */
.L_x_2359:
        /* <DEDUP_REMOVED lines=43> */
.L_x_2393:
[----:B------:R-:W-:Y:S05]  /*8740*/  @P0 BRA `(.L_x_2361) ;  /* 0x0000000000140947 */ /* 0x000fea0003800000 */
[----:B------:R-:W-:Y:S01]  /*8750*/  ISETP.NE.AND P1, PT, R6, RZ, PT ;  /* 0x000000ff0600720c */ /* 0x000fe20003f25270 */
[----:B------:R-:W-:-:S04]  /*8760*/  IMAD.MOV.U32 R2, RZ, RZ, 0x3100 ;  /* 0x00003100ff027424 */ /* 0x000fc800078e00ff */
[----:B------:R3:W-:Y:S08]  /*8770*/  SYNCS.ARRIVE.TRANS64 RZ, [R16+URZ+0x26818], R2 ;  /* 0x0268180210ff79a7 */ /* 0x0007f0000800003f */
[----:B------:R-:W-:Y:S05]  /*8780*/  @!P1 BRA `(.L_x_2361) ;  /* 0x0000000000049947 */ /* 0x000fea0003800000 */
[----:B------:R-:W-:Y:S01]  /*8790*/  BPT.TRAP 0x1 ;  /* 0x000000040000795c */ /* 0x000fe20000300000 */
.L_x_2361:
        /* <DEDUP_REMOVED lines=43> */
.L_x_2394:
[----:B------:R-:W-:Y:S05]  /*8a50*/  @P0 BRA `(.L_x_2363) ;  /* 0x0000000000140947 */ /* 0x000fea0003800000 */
[----:B------:R-:W-:Y:S01]  /*8a60*/  ISETP.NE.AND P1, PT, R6, RZ, PT ;  /* 0x000000ff0600720c */ /* 0x000fe20003f25270 */
[----:B-123--:R-:W-:-:S04]  /*8a70*/  IMAD.MOV.U32 R21, RZ, RZ, 0x3100 ;  /* 0x00003100ff157424 */ /* 0x00efc800078e00ff */
[----:B------:R4:W-:Y:S08]  /*8a80*/  SYNCS.ARRIVE.TRANS64 RZ, [R16+URZ+0x26838], R21 ;  /* 0x0268381510ff79a7 */ /* 0x0009f0000800003f */
[----:B------:R-:W-:Y:S05]  /*8a90*/  @!P1 BRA `(.L_x_2363) ;  /* 0x0000000000049947 */ /* 0x000fea0003800000 */
[----:B------:R-:W-:Y:S01]  /*8aa0*/  BPT.TRAP 0x1 ;  /* 0x000000040000795c */ /* 0x000fe20000300000 */
.L_x_2363:
        /* <DEDUP_REMOVED lines=38> */
.L_x_2396:
[----:B------:R-:W-:Y:S05]  /*8d10*/  @P0 BRA `(.L_x_2365) ;  /* 0x0000000000140947 */ /* 0x000fea0003800000 */
[----:B------:R-:W-:Y:S01]  /*8d20*/  ISETP.NE.AND P1, PT, R6, RZ, PT ;  /* 0x000000ff0600720c */ /* 0x000fe20003f25270 */
[----:B------:R-:W-:-:S04]  /*8d30*/  IMAD.MOV.U32 R5, RZ, RZ, 0x3100 ;  /* 0x00003100ff057424 */ /* 0x000fc800078e00ff */
[----:B------:R1:W-:Y:S08]  /*8d40*/  SYNCS.ARRIVE.TRANS64 RZ, [R16+URZ+0x26810], R5 ;  /* 0x0268100510ff79a7 */ /* 0x0003f0000800003f */
[----:B------:R-:W-:Y:S05]  /*8d50*/  @!P1 BRA `(.L_x_2365) ;  /* 0x0000000000049947 */ /* 0x000fea0003800000 */
[----:B------:R-:W-:Y:S01]  /*8d60*/  BPT.TRAP 0x1 ;  /* 0x000000040000795c */ /* 0x000fe20000300000 */
.L_x_2365:
        /* <DEDUP_REMOVED lines=44> */
.L_x_2357:
        /* <DEDUP_REMOVED lines=8> */
.L_x_2397:
[----:B------:R-:W-:Y:S05]  /*90b0*/  @P0 BRA `(.L_x_2368) ;  /* 0x0000000000140947 */ /* 0x000fea0003800000 */
[----:B------:R-:W-:Y:S01]  /*90c0*/  ISETP.NE.AND P1, PT, R6, RZ, PT ;  /* 0x000000ff0600720c */ /* 0x000fe20003f25270 */
[----:B------:R-:W-:-:S04]  /*90d0*/  IMAD.MOV.U32 R5, RZ, RZ, 0x3100 ;  /* 0x00003100ff057424 */ /* 0x000fc800078e00ff */
[----:B------:R2:W-:Y:S08]  /*90e0*/  SYNCS.ARRIVE.TRANS64 RZ, [R16+URZ+0x26830], R5 ;  /* 0x0268300510ff79a7 */ /* 0x0005f0000800003f */
[----:B------:R-:W-:Y:S05]  /*90f0*/  @!P1 BRA `(.L_x_2368) ;  /* 0x0000000000049947 */ /* 0x000fea0003800000 */
[----:B------:R-:W-:Y:S01]  /*9100*/  BPT.TRAP 0x1 ;  /* 0x000000040000795c */ /* 0x000fe20000300000 */
.L_x_2368:
        /* <DEDUP_REMOVED lines=40> */
.L_x_2398:
[----:B------:R-:W-:Y:S05]  /*9390*/  @P0 BRA `(.L_x_2370) ;  /* 0x0000000000140947 */ /* 0x000fea0003800000 */
[----:B------:R-:W-:Y:S01]  /*93a0*/  ISETP.NE.AND P0, PT, R6, RZ, PT ;  /* 0x000000ff0600720c */ /* 0x000fe20003f05270 */
[----:B------:R-:W-:-:S04]  /*93b0*/  IMAD.MOV.U32 R5, RZ, RZ, 0x3100 ;  /* 0x00003100ff057424 */ /* 0x000fc800078e00ff */
[----:B------:R1:W-:Y:S08]  /*93c0*/  SYNCS.ARRIVE.TRANS64 RZ, [R16+URZ+0x26818], R5 ;  /* 0x0268180510ff79a7 */ /* 0x0003f0000800003f */
[----:B------:R-:W-:Y:S05]  /*93d0*/  @!P0 BRA `(.L_x_2370) ;  /* 0x0000000000048947 */ /* 0x000fea0003800000 */
[----:B------:R-:W-:Y:S01]  /*93e0*/  BPT.TRAP 0x1 ;  /* 0x000000040000795c */ /* 0x000fe20000300000 */
.L_x_2370:
        /* <DEDUP_REMOVED lines=44> */
.L_x_2356:
[----:B------:R-:W1:Y:S01]  /*96b0*/  S2R R0, SR_TID.X ;  /* 0x0000000000007919 */ /* 0x000e620000002100 */
[----:B------:R-:W-:Y:S01]  /*96c0*/  IMAD R3, R19, 0x8, R16 ;  /* 0x0000000813037824 */ /* 0x000fe200078e0210 */
[----:B-1----:R-:W-:Y:S02]  /*96d0*/  LOP3.LUT R2, R0, 0x7f, RZ, 0xc0, !PT ;  /* 0x0000007f00027812 */ /* 0x002fe400078ec0ff */
[----:B------:R-:W-:Y:S02]  /*96e0*/  SHF.L.U32 R0, R11, 0x1f, RZ ;  /* 0x0000001f0b007819 */ /* 0x000fe400000006ff */
[----:B------:R-:W-:Y:S02]  /*96f0*/  ISETP.NE.AND P1, PT, R2, RZ, PT ;  /* 0x000000ff0200720c */ /* 0x000fe40003f25270 */
[----:B------:R-:W1:Y:S02]  /*9700*/  SYNCS.PHASECHK.TRANS64.TRYWAIT P0, [R3+URZ+0x26840], R0 ;  /* 0x02684000030075a7 */ /* 0x000e64000800017f */
[----:B-1----:R-:W-:Y:S09]  /*9710*/  @!P0 BRA `(.L_x_2371) ;  /* 0x0000000800c08947 */ /* 0x002ff20003800000 */
.L_x_2399:
[----:B------:R-:W-:Y:S05]  /*9720*/  @P1 BRA `(.L_x_2372) ;  /* 0x0000000000181947 */ /* 0x000fea0003800000 */
[----:B------:R-:W1:Y:S01]  /*9730*/  S2R R2, SR_TID.X ;  /* 0x0000000000027919 */ /* 0x000e620000002100 */
[----:B------:R-:W-:-:S04]  /*9740*/  IMAD.MOV.U32 R0, RZ, RZ, 0x3100 ;  /* 0x00003100ff007424 */ /* 0x000fc800078e00ff */
[----:B------:R1:W-:Y:S02]  /*9750*/  SYNCS.ARRIVE.TRANS64 RZ, [R3+URZ+0x26830], R0 ;  /* 0x0268300003ff79a7 */ /* 0x0003e4000800003f */
[----:B-1----:R-:W-:-:S13]  /*9760*/  LOP3.LUT P0, RZ, R2, 0x1f, RZ, 0xc0, !PT ;  /* 0x0000001f02ff7812 */ /* 0x002fda000780c0ff */
[----:B------:R-:W-:Y:S05]  /*9770*/  @!P0 BRA `(.L_x_2372) ;  /* 0x0000000000048947 */ /* 0x000fea0003800000 */
[----:B------:R-:W-:Y:S01]  /*9780*/  BPT.TRAP 0x1 ;  /* 0x000000040000795c */ /* 0x000fe20000300000 */
.L_x_2372:
        /* <DEDUP_REMOVED lines=47> */
.L_x_2353:
[----:B------:R-:W-:Y:S05]  /*9a80*/  BSYNC B1 ;  /* 0x0000000000017941 */ /* 0x000fea0003800000 */
.L_x_2352:
[----:B------:R-:W-:-:S03]  /*9a90*/  UMOV UR7, 0xffffffff ;  /* 0xffffffff00077882 */ /* 0x000fc60000000000 */
[----:B------:R-:W-:Y:S05]  /*9aa0*/  BRA.DIV UR7, `(.L_x_2373) ;  /* 0x0000000607f07947 */ /* 0x000fea000b800000 */
[----:B------:R-:W-:-:S13]  /*9ab0*/  ELECT P6, URZ, PT ;  /* 0x00000000003f782f */ /* 0x000fda00038c0000 */
.L_x_2402:
[----:B------:R-:W-:Y:S05]  /*9ac0*/  @!P6 BRA `(.L_x_2308) ;  /* 0x000000000084e947 */ /* 0x000fea0003800000 */
[----:B------:R-:W-:-:S06]  /*9ad0*/  ULOP3.LUT UR7, UR38, 0x2, URZ, 0xfc, !UPT ;  /* 0x0000000226077892 */ /* 0x000fcc000f8efc3f */
[----:B------:R-:W-:-:S05]  /*9ae0*/  IMAD.U32 R2, RZ, RZ, UR7 ;  /* 0x00000007ff027e24 */ /* 0x000fca000f8e00ff */
[----:B------:R-:W-:-:S13]  /*9af0*/  ISETP.NE.AND P2, PT, R2, 0x3, PT ;  /* 0x000000030200780c */ /* 0x000fda0003f45270 */
[----:B------:R-:W-:Y:S05]  /*9b00*/  @!P2 BRA `(.L_x_2374) ;  /* 0x000000000004a947 */ /* 0x000fea0003800000 */
[----:B------:R-:W-:Y:S01]  /*9b10*/  BPT.TRAP 0x1 ;  /* 0x000000040000795c */ /* 0x000fe20000300000 */
.L_x_2374:
        /* <DEDUP_REMOVED lines=15> */
.L_x_2403:
[----:B------:R-:W2:Y:S02]  /*9c10*/  SYNCS.PHASECHK.TRANS64.TRYWAIT P0, [R3+URZ], R2 ;  /* 0x00000002030075a7 */ /* 0x000ea4000800017f */
[----:B--2---:R-:W-:Y:S05]  /*9c20*/  @!P0 BRA `(.L_x_2376) ;  /* 0x0000000400c48947 */ /* 0x004fea0003800000 */
.L_x_2404:
[----:B------:R-:W-:Y:S05]  /*9c30*/  @!P2 BRA `(.L_x_2377) ;  /* 0x000000000004a947 */ /* 0x000fea0003800000 */
[----:B------:R-:W-:Y:S01]  /*9c40*/  BPT.TRAP 0x1 ;  /* 0x000000040000795c */ /* 0x000fe20000300000 */
.L_x_2377:
[----:B--2---:R-:W-:-:S04]  /*9c50*/  VIADD R3, R7, 0x26840 ;  /* 0x0002684007037836 */ /* 0x004fc80000000000 */
[----:B------:R-:W-:-:S04]  /*9c60*/  IMAD R0, R0, 0x8, R3 ;  /* 0x0000000800007824 */ /* 0x000fc800078e0203 */
[----:B------:R-:W2:Y:S02]  /*9c70*/  SYNCS.PHASECHK.TRANS64.TRYWAIT P0, [R0+URZ], R5 ;  /* 0x00000005000075a7 */ /* 0x000ea4000800017f */
[----:B--2---:R-:W-:Y:S05]  /*9c80*/  @!P0 BRA `(.L_x_2378) ;  /* 0x0000000400c08947 */ /* 0x004fea0003800000 */
.L_x_2405:
[----:B------:R-:W-:-:S07]  /*9c90*/  IMAD R3, R4, 0x8, R3 ;  /* 0x0000000804037824 */ /* 0x000fce00078e0203 */
.L_x_2379:
[----:B---3--:R3:W4:Y:S02]  /*9ca0*/  SYNCS.PHASECHK.TRANS64.TRYWAIT P0, [R3+URZ], R2 ;  /* 0x00000002030075a7 */ /* 0x008724000800017f */
[----:B----4-:R-:W-:Y:S05]  /*9cb0*/  @!P0 NANOSLEEP.SYNCS 0x989680 ;  /* 0x009896800000895d */ /* 0x010fea0003900000 */
[----:B------:R-:W4:Y:S02]  /*9cc0*/  @!P0 SYNCS.PHASECHK.TRANS64 P0, [R3+URZ], R2 ;  /* 0x00000002030085a7 */ /* 0x000f24000800007f */
[----:B----4-:R-:W-:Y:S05]  /*9cd0*/  @!P0 BRA `(.L_x_2379) ;  /* 0xfffffffc00f08947 */ /* 0x010fea000383ffff */
.L_x_2308:
[----:B------:R-:W-:Y:S05]  /*9ce0*/  BSYNC B0 ;  /* 0x0000000000007941 */ /* 0x000fea0003800000 */
.L_x_2306:
[----:B------:R-:W-:Y:S05]  /*9cf0*/  EXIT ;  /* 0x000000000000794d */ /* 0x000fea0003800000 */
.L_x_2276:
[----:B------:R-:W-:Y:S02]  /*9d00*/  IMAD.MOV.U32 R13, RZ, RZ, R19 ;  /* 0x000000ffff0d7224 */ /* 0x000fe400078e0013 */
[----:B------:R-:W-:Y:S02]  /*9d10*/  IMAD.MOV.U32 R12, RZ, RZ, RZ ;  /* 0x000000ffff0c7224 */ /* 0x000fe400078e00ff */
[----:B------:R-:W-:Y:S02]  /*9d20*/  IMAD.MOV.U32 R11, RZ, RZ, 0x1f ;  /* 0x0000001fff0b7424 */ /* 0x000fe400078e00ff */
[----:B------:R-:W-:-:S07]  /*9d30*/  IMAD.MOV.U32 R15, RZ, RZ, -0x1 ;  /* 0xffffffffff0f7424 */ /* 0x000fce00078e00ff */
[----:B------:R-:W-:Y:S05]  /*9d40*/  WARPSYNC.COLLECTIVE R15, `(.L_x_2380) ;  /* 0x000000000f087348 */ /* 0x000fea0003c00000 */
[----:B------:R1:W2:Y:S02]  /*9d50*/  SHFL.IDX P6, R14, R13, R12, R11 ;  /* 0x0000000c0d0e7389 */ /* 0x0002a400000c000b */
[----:B-12---:R-:W-:Y:S01]  /*9d60*/  ENDCOLLECTIVE ;  /* 0x000000000000791b */ /* 0x006fe20003800000 */
.L_x_2380:
[----:B------:R-:W-:Y:S05]  /*9d70*/  BRA `(.L_x_2381) ;  /* 0xffffff7400407947 */ /* 0x000fea000383ffff */
.L_x_2278:
[----:B--2---:R2:W3:Y:S02]  /*9d80*/  SYNCS.PHASECHK.TRANS64.TRYWAIT P0, [R2+URZ+0x26800], R5 ;  /* 0x02680005020075a7 */ /* 0x0044e4000800017f */
[----:B---3--:R-:W-:Y:S05]  /*9d90*/  @!P0 NANOSLEEP.SYNCS 0x989680 ;  /* 0x009896800000895d */ /* 0x008fea0003900000 */
[----:B------:R-:W3:Y:S02]  /*9da0*/  @!P0 SYNCS.PHASECHK.TRANS64 P0, [R2+URZ+0x26800], R5 ;  /* 0x02680005020085a7 */ /* 0x000ee4000800007f */
[----:B---3--:R-:W-:Y:S05]  /*9db0*/  @!P0 BRA `(.L_x_2278) ;  /* 0xfffffffc00f08947 */ /* 0x008fea000383ffff */
[----:B------:R-:W-:Y:S05]  /*9dc0*/  BRA `(.L_x_2277) ;  /* 0xffffff7400687947 */ /* 0x000fea000383ffff */
.L_x_2283:
[----:B--2---:R-:W-:-:S04]  /*9dd0*/  IMAD.U32 R5, RZ, RZ, UR8 ;  /* 0x00000008ff057e24 */ /* 0x004fc8000f8e00ff */
[----:B------:R2:W3:Y:S03]  /*9de0*/  SYNCS.PHASECHK.TRANS64.TRYWAIT P1, [R5+URZ+0x26810], R6 ;  /* 0x02681006050075a7 */ /* 0x0004e6000802017f */
[----:B---3--:R-:W-:Y:S05]  /*9df0*/  @!P1 NANOSLEEP.SYNCS 0x989680 ;  /* 0x009896800000995d */ /* 0x008fea0003900000 */
[----:B------:R-:W3:Y:S02]  /*9e00*/  @!P1 SYNCS.PHASECHK.TRANS64 P1, [R5+URZ+0x26810], R6 ;  /* 0x02681006050095a7 */ /* 0x000ee4000802007f */
[----:B---3--:R-:W-:Y:S05]  /*9e10*/  @!P1 BRA `(.L_x_2283) ;  /* 0xfffffffc00ec9947 */ /* 0x008fea000383ffff */
[----:B------:R-:W-:Y:S05]  /*9e20*/  BRA `(.L_x_2282) ;  /* 0xffffff7c00c07947 */ /* 0x000fea000383ffff */
.L_x_2287:
[----:B------:R-:W-:-:S04]  /*9e30*/  IMAD.U32 R5, RZ, RZ, UR8 ;  /* 0x00000008ff057e24 */ /* 0x000fc8000f8e00ff */
[----:B------:R1:W1:Y:S03]  /*9e40*/  SYNCS.PHASECHK.TRANS64.TRYWAIT P1, [R5+URZ+0x26830], R6 ;  /* 0x02683006050075a7 */ /* 0x000266000802017f */
[----:B-1----:R-:W-:Y:S05]  /*9e50*/  @!P1 NANOSLEEP.SYNCS 0x989680 ;  /* 0x009896800000995d */ /* 0x002fea0003900000 */
[----:B------:R-:W1:Y:S02]  /*9e60*/  @!P1 SYNCS.PHASECHK.TRANS64 P1, [R5+URZ+0x26830], R6 ;  /* 0x02683006050095a7 */ /* 0x000e64000802007f */
[----:B-1----:R-:W-:Y:S05]  /*9e70*/  @!P1 BRA `(.L_x_2287) ;  /* 0xfffffffc00ec9947 */ /* 0x002fea000383ffff */
[----:B------:R-:W-:Y:S05]  /*9e80*/  BRA `(.L_x_2286) ;  /* 0xffffff8000c87947 */ /* 0x000fea000383ffff */
.L_x_2315:
[----:B------:R-:W-:Y:S01]  /*9e90*/  BSSY B1, `(.L_x_2382) ;  /* 0x0000005000017945 */ /* 0x000fe20003800000 */
[----:B------:R-:W-:-:S07]  /*9ea0*/  IMAD.MOV.U32 R15, RZ, RZ, -0x1 ;  /* 0xffffffffff0f7424 */ /* 0x000fce00078e00ff */
[----:B------:R-:W-:Y:S05]  /*9eb0*/  WARPSYNC.COLLECTIVE R15, `(.L_x_2383) ;  /* 0x000000000f087348 */ /* 0x000fea0003c00000 */
[----:B------:R-:W-:Y:S01]  /*9ec0*/  NOP ;  /* 0x0000000000007918 */ /* 0x000fe20000000000 */
[----:B------:R-:W-:Y:S01]  /*9ed0*/  ENDCOLLECTIVE ;  /* 0x000000000000791b */ /* 0x000fe20003800000 */
.L_x_2383:
[----:B------:R-:W-:Y:S05]  /*9ee0*/  BSYNC B1 ;  /* 0x0000000000017941 */ /* 0x000fea0003800000 */
.L_x_2382:
[----:B------:R-:W-:Y:S05]  /*9ef0*/  BRA `(.L_x_2384) ;  /* 0xffffffc400647947 */ /* 0x000fea000383ffff */
.L_x_2328:
[----:B------:R-:W-:Y:S01]  /*9f00*/  BSSY B1, `(.L_x_2385) ;  /* 0x0000005000017945 */ /* 0x000fe20003800000 */
[----:B------:R-:W-:-:S07]  /*9f10*/  IMAD.MOV.U32 R15, RZ, RZ, -0x1 ;  /* 0xffffffffff0f7424 */ /* 0x000fce00078e00ff */
[----:B------:R-:W-:Y:S05]  /*9f20*/  WARPSYNC.COLLECTIVE R15, `(.L_x_2386) ;  /* 0x000000000f087348 */ /* 0x000fea0003c00000 */
[----:B------:R-:W-:Y:S01]  /*9f30*/  NOP ;  /* 0x0000000000007918 */ /* 0x000fe20000000000 */
[----:B------:R-:W-:Y:S01]  /*9f40*/  ENDCOLLECTIVE ;  /* 0x000000000000791b */ /* 0x000fe20003800000 */
.L_x_2386:
[----:B------:R-:W-:Y:S05]  /*9f50*/  BSYNC B1 ;  /* 0x0000000000017941 */ /* 0x000fea0003800000 */
.L_x_2385:
[----:B------:R-:W-:Y:S05]  /*9f60*/  BRA `(.L_x_2387) ;  /* 0xffffffcc00047947 */ /* 0x000fea000383ffff */
.L_x_2340:
[----:B------:R-:W-:Y:S01]  /*9f70*/  BSSY B1, `(.L_x_2388) ;  /* 0x0000005000017945 */ /* 0x000fe20003800000 */
[----:B------:R-:W-:-:S07]  /*9f80*/  IMAD.MOV.U32 R15, RZ, RZ, -0x1 ;  /* 0xffffffffff0f7424 */ /* 0x000fce00078e00ff */
[----:B------:R-:W-:Y:S05]  /*9f90*/  WARPSYNC.COLLECTIVE R15, `(.L_x_2389) ;  /* 0x000000000f087348 */ /* 0x000fea0003c00000 */
[----:B------:R-:W-:Y:S01]  /*9fa0*/  NOP ;  /* 0x0000000000007918 */ /* 0x000fe20000000000 */
[----:B------:R-:W-:Y:S01]  /*9fb0*/  ENDCOLLECTIVE ;  /* 0x000000000000791b */ /* 0x000fe20003800000 */
.L_x_2389:
[----:B------:R-:W-:Y:S05]  /*9fc0*/  BSYNC B1 ;  /* 0x0000000000017941 */ /* 0x000fea0003800000 */
.L_x_2388:
[----:B------:R-:W-:Y:S05]  /*9fd0*/  BRA `(.L_x_2390) ;  /* 0xffffffd000407947 */ /* 0x000fea000383ffff */
.L_x_2354:
[----:B-1----:R1:W2:Y:S02]  /*9fe0*/  SYNCS.PHASECHK.TRANS64.TRYWAIT P0, [R16+URZ+0x26820], R3 ;  /* 0x02682003100075a7 */ /* 0x0022a4000800017f */
[----:B--2---:R-:W-:Y:S05]  /*9ff0*/  @!P0 NANOSLEEP.SYNCS 0x989680 ;  /* 0x009896800000895d */ /* 0x004fea0003900000 */
[----:B------:R-:W2:Y:S02]  /*a000*/  @!P0 SYNCS.PHASECHK.TRANS64 P0, [R16+URZ+0x26820], R3 ;  /* 0x02682003100085a7 */ /* 0x000ea4000800007f */
[----:B--2---:R-:W-:Y:S05]  /*a010*/  @!P0 BRA `(.L_x_2354) ;  /* 0xfffffffc00f08947 */ /* 0x004fea000383ffff */
[----:B------:R-:W-:Y:S05]  /*a020*/  BRA `(.L_x_2391) ;  /* 0xffffffd800bc7947 */ /* 0x000fea000383ffff */
.L_x_2358:
[----:B-1----:R1:W3:Y:S02]  /*a030*/  SYNCS.PHASECHK.TRANS64.TRYWAIT P1, [R16+URZ+0x26840], R21 ;  /* 0x02684015100075a7 */ /* 0x0022e4000802017f */
[----:B---3--:R-:W-:Y:S05]  /*a040*/  @!P1 NANOSLEEP.SYNCS 0x989680 ;  /* 0x009896800000995d */ /* 0x008fea0003900000 */
[----:B------:R-:W3:Y:S02]  /*a050*/  @!P1 SYNCS.PHASECHK.TRANS64 P1, [R16+URZ+0x26840], R21 ;  /* 0x02684015100095a7 */ /* 0x000ee4000802007f */
[----:B---3--:R-:W-:Y:S05]  /*a060*/  @!P1 BRA `(.L_x_2358) ;  /* 0xfffffffc00f09947 */ /* 0x008fea000383ffff */
[----:B------:R-:W-:Y:S05]  /*a070*/  BRA `(.L_x_2392) ;  /* 0xffffffe000ec7947 */ /* 0x000fea000383ffff */
.L_x_2360:
[----:B--2---:R2:W3:Y:S02]  /*a080*/  SYNCS.PHASECHK.TRANS64.TRYWAIT P1, [R16+URZ+0x26828], R21 ;  /* 0x02682815100075a7 */ /* 0x0044e4000802017f */
[----:B---3--:R-:W-:Y:S05]  /*a090*/  @!P1 NANOSLEEP.SYNCS 0x989680 ;  /* 0x009896800000995d */ /* 0x008fea0003900000 */
[----:B------:R-:W3:Y:S02]  /*a0a0*/  @!P1 SYNCS.PHASECHK.TRANS64 P1, [R16+URZ+0x26828], R21 ;  /* 0x02682815100095a7 */ /* 0x000ee4000802007f */
[----:B---3--:R-:W-:Y:S05]  /*a0b0*/  @!P1 BRA `(.L_x_2360) ;  /* 0xfffffffc00f09947 */ /* 0x008fea000383ffff */
[----:B------:R-:W-:Y:S05]  /*a0c0*/  BRA `(.L_x_2393) ;  /* 0xffffffe4009c7947 */ /* 0x000fea000383ffff */
.L_x_2362:
[----:B---3--:R3:W4:Y:S02]  /*a0d0*/  SYNCS.PHASECHK.TRANS64.TRYWAIT P1, [R16+URZ+0x26848], R21 ;  /* 0x02684815100075a7 */ /* 0x008724000802017f */
[----:B----4-:R-:W-:Y:S05]  /*a0e0*/  @!P1 NANOSLEEP.SYNCS 0x989680 ;  /* 0x009896800000995d */ /* 0x010fea0003900000 */
[----:B------:R-:W4:Y:S02]  /*a0f0*/  @!P1 SYNCS.PHASECHK.TRANS64 P1, [R16+URZ+0x26848], R21 ;  /* 0x02684815100095a7 */ /* 0x000f24000802007f */
[----:B----4-:R-:W-:Y:S05]  /*a100*/  @!P1 BRA `(.L_x_2362) ;  /* 0xfffffffc00f09947 */ /* 0x010fea000383ffff */
[----:B------:R-:W-:Y:S05]  /*a110*/  BRA `(.L_x_2394) ;  /* 0xffffffe8004c7947 */ /* 0x000fea000383ffff */
.L_x_2364:
[----:B------:R-:W-:-:S07]  /*a120*/  SHF.L.U32 R5, R11, 0x1f, RZ ;  /* 0x0000001f0b057819 */ /* 0x000fce00000006ff */
.L_x_2395:
[----:B------:R1:W1:Y:S02]  /*a130*/  SYNCS.PHASECHK.TRANS64.TRYWAIT P1, [R16+URZ+0x26820], R5 ;  /* 0x02682005100075a7 */ /* 0x000264000802017f */
[----:B-1----:R-:W-:Y:S05]  /*a140*/  @!P1 NANOSLEEP.SYNCS 0x989680 ;  /* 0x009896800000995d */ /* 0x002fea0003900000 */
[----:B------:R-:W1:Y:S02]  /*a150*/  @!P1 SYNCS.PHASECHK.TRANS64 P1, [R16+URZ+0x26820], R5 ;  /* 0x02682005100095a7 */ /* 0x000e64000802007f */
[----:B-1----:R-:W-:Y:S05]  /*a160*/  @!P1 BRA `(.L_x_2395) ;  /* 0xfffffffc00f09947 */ /* 0x002fea000383ffff */
[----:B------:R-:W-:Y:S05]  /*a170*/  BRA `(.L_x_2396) ;  /* 0xffffffe800e47947 */ /* 0x000fea000383ffff */
.L_x_2367:
[----:B-1----:R1:W2:Y:S02]  /*a180*/  SYNCS.PHASECHK.TRANS64.TRYWAIT P1, [R16+URZ+0x26840], R13 ;  /* 0x0268400d100075a7 */ /* 0x0022a4000802017f */
[----:B--2---:R-:W-:Y:S05]  /*a190*/  @!P1 NANOSLEEP.SYNCS 0x989680 ;  /* 0x009896800000995d */ /* 0x004fea0003900000 */
[----:B------:R-:W2:Y:S02]  /*a1a0*/  @!P1 SYNCS.PHASECHK.TRANS64 P1, [R16+URZ+0x26840], R13 ;  /* 0x0268400d100095a7 */ /* 0x000ea4000802007f */
[----:B--2---:R-:W-:Y:S05]  /*a1b0*/  @!P1 BRA `(.L_x_2367) ;  /* 0xfffffffc00f09947 */ /* 0x004fea000383ffff */
[----:B------:R-:W-:Y:S05]  /*a1c0*/  BRA `(.L_x_2397) ;  /* 0xffffffec00b87947 */ /* 0x000fea000383ffff */
.L_x_2369:
[----:B--2---:R2:W1:Y:S02]  /*a1d0*/  SYNCS.PHASECHK.TRANS64.TRYWAIT P1, [R16+URZ+0x26828], R13 ;  /* 0x0268280d100075a7 */ /* 0x004464000802017f */
[----:B-1----:R-:W-:Y:S05]  /*a1e0*/  @!P1 NANOSLEEP.SYNCS 0x989680 ;  /* 0x009896800000995d */ /* 0x002fea0003900000 */
[----:B------:R-:W1:Y:S02]  /*a1f0*/  @!P1 SYNCS.PHASECHK.TRANS64 P1, [R16+URZ+0x26828], R13 ;  /* 0x0268280d100095a7 */ /* 0x000e64000802007f */
[----:B-1----:R-:W-:Y:S05]  /*a200*/  @!P1 BRA `(.L_x_2369) ;  /* 0xfffffffc00f09947 */ /* 0x002fea000383ffff */
[----:B------:R-:W-:Y:S05]  /*a210*/  BRA `(.L_x_2398) ;  /* 0xfffffff0005c7947 */ /* 0x000fea000383ffff */
.L_x_2371:
[----:B------:R1:W1:Y:S02]  /*a220*/  SYNCS.PHASECHK.TRANS64.TRYWAIT P0, [R3+URZ+0x26840], R0 ;  /* 0x02684000030075a7 */ /* 0x000264000800017f */
[----:B-1----:R-:W-:Y:S05]  /*a230*/  @!P0 NANOSLEEP.SYNCS 0x989680 ;  /* 0x009896800000895d */ /* 0x002fea0003900000 */
[----:B------:R-:W1:Y:S02]  /*a240*/  @!P0 SYNCS.PHASECHK.TRANS64 P0, [R3+URZ+0x26840], R0 ;  /* 0x02684000030085a7 */ /* 0x000e64000800007f */
[----:B-1----:R-:W-:Y:S05]  /*a250*/  @!P0 BRA `(.L_x_2371) ;  /* 0xfffffffc00f08947 */ /* 0x002fea000383ffff */
[----:B------:R-:W-:Y:S05]  /*a260*/  BRA `(.L_x_2399) ;  /* 0xfffffff4002c7947 */ /* 0x000fea000383ffff */
.L_x_2373:
[----:B------:R-:W-:Y:S01]  /*a270*/  BSSY B1, `(.L_x_2400) ;  /* 0x0000006000017945 */ /* 0x000fe20003800000 */
[----:B------:R-:W-:-:S07]  /*a280*/  IMAD.MOV.U32 R15, RZ, RZ, -0x1 ;  /* 0xffffffffff0f7424 */ /* 0x000fce00078e00ff */
[----:B------:R-:W-:Y:S05]  /*a290*/  WARPSYNC.COLLECTIVE R15, `(.L_x_2401) ;  /* 0x000000000f0c7348 */ /* 0x000fea0003c00000 */
[----:B------:R-:W-:Y:S02]  /*a2a0*/  ELECT P6, UR62, PT ;  /* 0x00000000003e782f */ /* 0x000fe400038c0000 */
[----:B------:R-:W-:Y:S01]  /*a2b0*/  MOV R14, UR62 ;  /* 0x0000003e000e7c02 */ /* 0x000fe20008000f00 */
[----:B------:R-:W-:Y:S10]  /*a2c0*/  ENDCOLLECTIVE ;  /* 0x000000000000791b */ /* 0x000ff40003800000 */
.L_x_2401:
[----:B------:R-:W-:Y:S05]  /*a2d0*/  BSYNC B1 ;  /* 0x0000000000017941 */ /* 0x000fea0003800000 */
.L_x_2400:
[----:B------:R-:W-:Y:S05]  /*a2e0*/  BRA `(.L_x_2402) ;  /* 0xfffffff400f47947 */ /* 0x000fea000383ffff */
.L_x_2375:
[----:B-1----:R1:W2:Y:S02]  /*a2f0*/  SYNCS.PHASECHK.TRANS64.TRYWAIT P0, [R6+URZ], R5 ;  /* 0x00000005060075a7 */ /* 0x0022a4000800017f */
[----:B--2---:R-:W-:Y:S05]  /*a300*/  @!P0 NANOSLEEP.SYNCS 0x989680 ;  /* 0x009896800000895d */ /* 0x004fea0003900000 */
[----:B------:R-:W2:Y:S02]  /*a310*/  @!P0 SYNCS.PHASECHK.TRANS64 P0, [R6+URZ], R5 ;  /* 0x00000005060085a7 */ /* 0x000ea4000800007f */
[----:B--2---:R-:W-:Y:S05]  /*a320*/  @!P0 BRA `(.L_x_2375) ;  /* 0xfffffffc00f08947 */ /* 0x004fea000383ffff */
[----:B------:R-:W-:Y:S05]  /*a330*/  BRA `(.L_x_2403) ;  /* 0xfffffff800347947 */ /* 0x000fea000383ffff */
.L_x_2376:
[----:B--2---:R2:W3:Y:S02]  /*a340*/  SYNCS.PHASECHK.TRANS64.TRYWAIT P0, [R3+URZ], R2 ;  /* 0x00000002030075a7 */ /* 0x0044e4000800017f */
[----:B---3--:R-:W-:Y:S05]  /*a350*/  @!P0 NANOSLEEP.SYNCS 0x989680 ;  /* 0x009896800000895d */ /* 0x008fea0003900000 */
[----:B------:R-:W3:Y:S02]  /*a360*/  @!P0 SYNCS.PHASECHK.TRANS64 P0, [R3+URZ], R2 ;  /* 0x00000002030085a7 */ /* 0x000ee4000800007f */
[----:B---3--:R-:W-:Y:S05]  /*a370*/  @!P0 BRA `(.L_x_2376) ;  /* 0xfffffffc00f08947 */ /* 0x008fea000383ffff */
[----:B------:R-:W-:Y:S05]  /*a380*/  BRA `(.L_x_2404) ;  /* 0xfffffff800287947 */ /* 0x000fea000383ffff */
.L_x_2378:
[----:B--2---:R2:W3:Y:S02]  /*a390*/  SYNCS.PHASECHK.TRANS64.TRYWAIT P0, [R0+URZ], R5 ;  /* 0x00000005000075a7 */ /* 0x0044e4000800017f */
[----:B---3--:R-:W-:Y:S05]  /*a3a0*/  @!P0 NANOSLEEP.SYNCS 0x989680 ;  /* 0x009896800000895d */ /* 0x008fea0003900000 */
[----:B------:R-:W3:Y:S02]  /*a3b0*/  @!P0 SYNCS.PHASECHK.TRANS64 P0, [R0+URZ], R5 ;  /* 0x00000005000085a7 */ /* 0x000ee4000800007f */
[----:B---3--:R-:W-:Y:S05]  /*a3c0*/  @!P0 BRA `(.L_x_2378) ;  /* 0xfffffffc00f08947 */ /* 0x008fea000383ffff */
[----:B------:R-:W-:Y:S05]  /*a3d0*/  BRA `(.L_x_2405) ;  /* 0xfffffff8002c7947 */ /* 0x000fea000383ffff */
.L_x_2406:
        /* <DEDUP_REMOVED lines=10> */
.L_x_3312:


//--------------------- .text._ZN7cutlass13device_kernelIN5flash11enable_sm90INS1_16FlashAttnBwdSm90INS1_25CollectiveMainloopBwdSm90ILi2ELi2ELi2EN4cute5tupleIJNS5_1CILi1EEES8_S8_EEENS6_IJNS7_ILi64EEENS7_ILi128EEENS7_ILi96EEEEEENS_6half_tEfNS_4arch4Sm90ELb1ELb0ELb0ELb0ELb0ELb1ELb0ELb0ELi2ELi1ELi2ELi1ELb1EEENS1_24CollectiveEpilogueBwdGQAISD_fSG_Li256ELb0ELb0EEENS1_25SingleTileBwdLPTSchedulerILb0ELi128ELb0EEEEEEEEEvNT_6ParamsE --------------------------
	.section	.text._ZN7cutlass13device_kernelIN5flash11enable_sm90INS1_16FlashAttnBwdSm90INS1_25CollectiveMainloopBwdSm90ILi2ELi2ELi2EN4cute5tupleIJNS5_1CILi1EEES8_S8_EEENS6_IJNS7_ILi64EEENS7_ILi128EEENS7_ILi96EEEEEENS_6half_tEfNS_4arch4Sm90ELb1ELb0ELb0ELb0ELb0ELb1ELb0ELb0ELi2ELi1ELi2ELi1ELb1EEENS1_24CollectiveEpilogueBwdGQAISD_fSG_Li256ELb0ELb0EEENS1_25SingleTileBwdLPTSchedulerILb0ELi128ELb0EEEEEEEEEvNT_6ParamsE,"ax",@progbits
	.align	128
.text._ZN7cutlass13device_kernelIN5flash11enable_sm90INS1_16FlashAttnBwdSm90INS1_25CollectiveMainloopBwdSm90ILi2ELi2ELi2EN4cute5tupleIJNS5_1CILi1EEES8_S8_EEENS6_IJNS7_ILi64EEENS7_ILi128EEENS7_ILi96EEEEEENS_6half_tEfNS_4arch4Sm90ELb1ELb0ELb0ELb0ELb0ELb1ELb0ELb0ELi2ELi1ELi2ELi1ELb1EEENS1_24CollectiveEpilogueBwdGQAISD_fSG_Li256ELb0ELb0EEENS1_25SingleTileBwdLPTSchedulerILb0ELi128ELb0EEEEEEEEEvNT_6ParamsE:
        .type           _ZN7cutlass13device_kernelIN5flash11enable_sm90INS1_16FlashAttnBwdSm90INS1_25CollectiveMainloopBwdSm90ILi2ELi2ELi2EN4cute5tupleIJNS5_1CILi1EEES8_S8_EEENS6_IJNS7_ILi64EEENS7_ILi128EEENS7_ILi96EEEEEENS_6half_tEfNS_4arch4Sm90ELb1ELb0ELb0ELb0ELb0ELb1ELb0ELb0ELi2ELi1ELi2ELi1ELb1EEENS1_24CollectiveEpilogueBwdGQAISD_fSG_Li256ELb0ELb0EEENS1_25SingleTileBwdLPTSchedulerILb0ELi128ELb0EEEEEEEEEvNT_6ParamsE,@function
        .size           _ZN7cutlass13device_kernelIN5flash11enable_sm90INS1_16FlashAttnBwdSm90INS1_25CollectiveMainloopBwdSm90ILi2ELi2ELi2EN4cute5tupleIJNS5_1CILi1EEES8_S8_EEENS6_IJNS7_ILi64EEENS7_ILi128EEENS7_ILi96EEEEEENS_6half_tEfNS_4arch4Sm90ELb1ELb0ELb0ELb0ELb0ELb1ELb0ELb0ELi2ELi1ELi2ELi1ELb1EEENS1_24CollectiveEpilogueBwdGQAISD_fSG_Li256ELb0ELb0EEENS1_25SingleTileBwdLPTSchedulerILb0ELi128ELb0EEEEEEEEEvNT_6ParamsE,(.L_x_3313 - _ZN7cutlass13device_kernelIN5flash11enable_sm90INS1_16FlashAttnBwdSm90INS1_25CollectiveMainloopBwdSm90ILi2ELi2ELi2EN4cute5tupleIJNS5_1CILi1EEES8_S8_EEENS6_IJNS7_ILi64EEENS7_ILi128EEENS7_ILi96EEEEEENS_6half_tEfNS_4arch4Sm90ELb1ELb0ELb0ELb0ELb0ELb1ELb0ELb0ELi2ELi1ELi2ELi1ELb1EEENS1_24CollectiveEpilogueBwdGQAISD_fSG_Li256ELb0ELb0EEENS1_25SingleTileBwdLPTSchedulerILb0ELi128ELb0EEEEEEEEEvNT_6ParamsE)
        .other          _ZN7cutlass13device_kernelIN5flash11enable_sm90INS1_16FlashAttnBwdSm90INS1_25CollectiveMainloopBwdSm90ILi2ELi2ELi2EN4cute5tupleIJNS5_1CILi1EEES8_S8_EEENS6_IJNS7_ILi64EEENS7_ILi128EEENS7_ILi96EEEEEENS_6half_tEfNS_4arch4Sm90ELb1ELb0ELb0ELb0ELb0ELb1ELb0ELb0ELi2ELi1ELi2ELi1ELb1EEENS1_24CollectiveEpilogueBwdGQAISD_fSG_Li256ELb0ELb0EEENS1_25SingleTileBwdLPTSchedulerILb0ELi128ELb0EEEEEEEEEvNT_6ParamsE,@"STO_CUDA_ENTRY STV_DEFAULT"
_ZN7cutlass13device_kernelIN5flash11enable_sm90INS1_16FlashAttnBwdSm90INS1_25CollectiveMainloopBwdSm90ILi2ELi2ELi2EN4cute5tupleIJNS5_1CILi1EEES8_S8_EEENS6_IJNS7_ILi64EEENS7_ILi128EEENS7_ILi96EEEEEENS_6half_tEfNS_4arch4Sm90ELb1ELb0ELb0ELb0ELb0ELb1ELb0ELb0ELi2ELi1ELi2ELi1ELb1EEENS1_24CollectiveEpilogueBwdGQAISD_fSG_Li256ELb0ELb0EEENS1_25SingleTileBwdLPTSchedulerILb0ELi128ELb0EEEEEEEEEvNT_6ParamsE:
        /* <DEDUP_REMOVED lines=24> */
.L_x_2408:
[----:B------:R-:W-:Y:S05]  /*0180*/  BSYNC B0 ;  /* 0x0000000000007941 */ /* 0x000fea0003800000 */
.L_x_2407:
        /* <DEDUP_REMOVED lines=37> */
.L_x_2409:
        /* <DEDUP_REMOVED lines=22> */
.L_x_2410:
[----:B------:R-:W-:Y:S01]  /*0540*/  PLOP3.LUT P0, PT, PT, PT, UP0, 0x80, 0x0 ;  /* 0x000000000000781c */ /* 0x000fe20003f0f008 */
[----:B------:R-:W-:Y:S01]  /*0550*/  NOP ;  /* 0x0000000000007918 */ /* 0x000fe20000000000 */
[----:B------:R-:W-:Y:S01]  /*0560*/  BSSY B6, `(.L_x_2411) ;  /* 0x00007e4000067945 */ /* 0x000fe20003800000 */
[----:B-12-4-:R-:W-:Y:S10]  /*0570*/  BAR.SYNC.DEFER_BLOCKING 0x0 ;  /* 0x0000000000007b1d */ /* 0x016ff40000010000 */
[----:B------:R-:W-:Y:S05]  /*0580*/  @!P0 BRA `(.L_x_2412) ;  /* 0x0000004400f08947 */ /* 0x000fea0003800000 */
.L_x_2413:
        /* <DEDUP_REMOVED lines=32> */
.L_x_2414:
[----:B------:R-:W-:Y:S01]  /*0790*/  ULDC UR7, c[0x0][0x8cc] ;  /* 0x0002330000077ab9 */ /* 0x000fe20000000800 */
[----:B------:R-:W-:Y:S01]  /*07a0*/  UMOV UR36, UR10 ;  /* 0x0000000a00247c82 */ /* 0x000fe20008000000 */
[----:B------:R-:W-:-:S11]  /*07b0*/  UISETP.NE.AND UP0, UPT, UR7, 0x1, UPT ;  /* 0x000000010700788c */ /* 0x000fd6000bf05270 */
[----:B------:R-:W-:Y:S02]  /*07c0*/  @UP0 ULDC.64 UR8, c[0x0][0x8d0] ;  /* 0x0002340000080ab9 */ /* 0x000fe40000000a00 */
[----:B------:R-:W-:-:S04]  /*07d0*/  UIMAD.WIDE.U32 UR4, UR10, UR8, URZ ;  /* 0x000000080a0472a5 */ /* 0x000fc8000f8e003f */
[----:B------:R-:W-:-:S04]  /*07e0*/  @UP0 USHF.R.U32.HI UR36, URZ, UR9, UR5 ;  /* 0x000000093f240299 */ /* 0x000fc80008011605 */
[----:B------:R-:W-:-:S12]  /*07f0*/  UIMAD UR4, UR36, UR7, URZ ;  /* 0x00000007240472a4 */ /* 0x000fd8000f8e023f */
.L_x_2415:
        /* <DEDUP_REMOVED lines=101> */
.L_x_2419:
        /* <DEDUP_REMOVED lines=15> */
.L_x_2418:
        /* <DEDUP_REMOVED lines=22> */
.L_x_2421:
        /* <DEDUP_REMOVED lines=15> */
.L_x_2420:
[----:B------:R-:W-:Y:S01]  /*1190*/  SHF.R.S32.HI R23, RZ, 0x1f, R22 ;  /* 0x0000001fff177819 */ /* 0x000fe20000011416 */
[----:B------:R-:W-:-:S03]  /*11a0*/  UMOV UR4, 0xffffffff ;  /* 0xffffffff00047882 */ /* 0x000fc60000000000 */
[----:B------:R-:W-:-:S04]  /*11b0*/  LEA.HI R0, R23, R22, RZ, 0x7 ;  /* 0x0000001617007211 */ /* 0x000fc800078f38ff */
[----:B------:R-:W-:Y:S01]  /*11c0*/  SHF.R.S32.HI R19, RZ, 0x7, R0 ;  /* 0x00000007ff137819 */ /* 0x000fe20000011400 */
[----:B------:R-:W-:Y:S06]  /*11d0*/  BRA.DIV UR4, `(.L_x_2422) ;  /* 0x0000007204787947 */ /* 0x000fec000b800000 */
[----:B------:R1:W2:Y:S02]  /*11e0*/  SHFL.IDX PT, R14, R19, RZ, 0x1f ;  /* 0x00001fff130e7589 */ /* 0x0002a400000e0000 */
.L_x_2496:
        /* <DEDUP_REMOVED lines=15> */
.L_x_2423:
        /* <DEDUP_REMOVED lines=19> */
.L_x_2425:
        /* <DEDUP_REMOVED lines=36> */
[----:B------:R-:W-:Y:S01]  /*1650*/  IMAD.SHL.U32 R7, R7, 0x10, RZ ;  /* 0x0000001007077824 */ /* 0x000fe200078e00ff */
[----:B------:R-:W-:Y:S01]  /*1660*/  UIMAD UR4, UR36, -0x80, UR4 ;  /* 0xffffff80240478a4 */ /* 0x000fe2000f8e0204 */
[----:B------:R-:W-:Y:S01]  /*1670*/  LEA.HI R25, R25, R24, RZ, 0x5 ;  /* 0x0000001819197211 */ /* 0x000fe200078f28ff */
[----:B------:R-:W2:Y:S01]  /*1680*/  LDSM.16.M88.4 R184, [R5+0x6000] ;  /* 0x0060000005b8783b */ /* 0x000ea20000000200 */
[----:B------:R-:W-:Y:S02]  /*1690*/  LEA.HI R22, R23, R22, RZ, 0x3 ;  /* 0x0000001617167211 */ /* 0x000fe400078f18ff */
[----:B------:R-:W-:Y:S02]  /*16a0*/  CS2R R118, SRZ ;  /* 0x0000000000767805 */ /* 0x000fe4000001ff00 */
[----:B------:R-:W-:Y:S01]  /*16b0*/  LOP3.LUT R7, R0, 0x30, R7, 0xf8, !PT ;  /* 0x0000003000077812 */ /* 0x000fe200078ef807 */
[----:B------:R-:W-:Y:S01]  /*16c0*/  IMAD.U32 R6, RZ, RZ, UR4 ;  /* 0x00000004ff067e24 */ /* 0x000fe2000f8e00ff */
[----:B------:R-:W-:Y:S01]  /*16d0*/  SHF.R.S32.HI R25, RZ, 0x5, R25 ;  /* 0x00000005ff197819 */ /* 0x000fe20000011419 */
[----:B------:R-:W3:Y:S01]  /*16e0*/  LDSM.16.M88.4 R188, [R5+0x8000] ;  /* 0x0080000005bc783b */ /* 0x000ee20000000200 */
[----:B------:R-:W-:-:S02]  /*16f0*/  SHF.R.S32.HI R3, RZ, 0x2, R26 ;  /* 0x00000002ff037819 */ /* 0x000fc4000001141a */
[----:B------:R-:W-:Y:S02]  /*1700*/  CS2R R116, SRZ ;  /* 0x0000000000747805 */ /* 0x000fe4000001ff00 */
[----:B------:R-:W-:Y:S01]  /*1710*/  SHF.R.S32.HI R26, RZ, 0x1f, R26 ;  /* 0x0000001fff1a7819 */ /* 0x000fe2000001141a */
[----:B------:R-:W-:Y:S01]  /*1720*/  IMAD R25, R25, -0x10, R6 ;  /* 0xfffffff019197824 */ /* 0x000fe200078e0206 */
[----:B------:R-:W-:Y:S01]  /*1730*/  LOP3.LUT R7, R7, 0x8, R22, 0xf8, !PT ;  /* 0x0000000807077812 */ /* 0x000fe200078ef816 */
[----:B------:R4:W2:Y:S01]  /*1740*/  LDSM.16.M88.4 R192, [R5+0xa000] ;  /* 0x00a0000005c0783b */ /* 0x0008a20000000200 */
[----:B------:R-:W-:Y:S02]  /*1750*/  SHF.R.U32.HI R0, RZ, 0x3, R0 ;  /* 0x00000003ff007819 */ /* 0x000fe40000011600 */
[----:B------:R-:W-:Y:S02]  /*1760*/  CS2R R114, SRZ ;  /* 0x0000000000727805 */ /* 0x000fe4000001ff00 */
[----:B------:R-:W-:-:S02]  /*1770*/  LEA.HI R26, R26, R3, RZ, 0x3 ;  /* 0x000000031a1a7211 */ /* 0x000fc400078f18ff */
[----:B------:R-:W-:Y:S02]  /*1780*/  CS2R R112, SRZ ;  /* 0x0000000000707805 */ /* 0x000fe4000001ff00 */
[----:B------:R-:W-:Y:S02]  /*1790*/  LEA.HI R6, R19, R19, RZ, 0x1 ;  /* 0x0000001313067211 */ /* 0x000fe400078f08ff */
[----:B------:R-:W-:Y:S02]  /*17a0*/  CS2R R110, SRZ ;  /* 0x00000000006e7805 */ /* 0x000fe4000001ff00 */
[----:B------:R-:W-:Y:S01]  /*17b0*/  LOP3.LUT R0, R7, R0, RZ, 0x3c, !PT ;  /* 0x0000000007007212 */ /* 0x000fe200078e3cff */
[----:B------:R-:W-:Y:S01]  /*17c0*/  IMAD R7, R19, 0x8, R4 ;  /* 0x0000000813077824 */ /* 0x000fe200078e0204 */
[----:B------:R-:W-:Y:S01]  /*17d0*/  LOP3.LUT R26, R26, 0xfffffff8, RZ, 0xc0, !PT ;  /* 0xfffffff81a1a7812 */ /* 0x000fe200078ec0ff */
[----:B------:R-:W-:Y:S01]  /*17e0*/  IMAD.MOV.U32 R4, RZ, RZ, 0x20 ;  /* 0x00000020ff047424 */ /* 0x000fe200078e00ff */
[----:B------:R-:W-:Y:S01]  /*17f0*/  LOP3.LUT R6, R6, 0xfffffffe, RZ, 0xc0, !PT ;  /* 0xfffffffe06067812 */ /* 0x000fe200078ec0ff */
[----:B------:R-:W-:Y:S01]  /*1800*/  IMAD.U32 R0, R7, 0x200, R0 ;  /* 0x0000020007007824 */ /* 0x000fe200078e0000 */
[----:B------:R-:W-:-:S02]  /*1810*/  IADD3 R26, R25, R26, -R3 ;  /* 0x0000001a191a7210 */ /* 0x000fc40007ffe803 */
[----:B------:R-:W-:Y:S02]  /*1820*/  CS2R R108, SRZ ;  /* 0x00000000006c7805 */ /* 0x000fe4000001ff00 */
[----:B------:R-:W-:Y:S01]  /*1830*/  SEL R4, R4, 0xffffffe0, !P0 ;  /* 0xffffffe004047807 */ /* 0x000fe20004000000 */
[C---:B------:R-:W-:Y:S01]  /*1840*/  IMAD.IADD R3, R19.reuse, 0x1, -R6 ;  /* 0x0000000113037824 */ /* 0x040fe200078e0a06 */
[----:B------:R-:W-:Y:S01]  /*1850*/  CS2R R106, SRZ ;  /* 0x00000000006a7805 */ /* 0x000fe2000001ff00 */
[----:B-1----:R-:W-:Y:S01]  /*1860*/  IMAD R19, R19, 0x300, R24 ;  /* 0x0000030013137824 */ /* 0x002fe200078e0218 */
[----:B------:R-:W-:Y:S01]  /*1870*/  CS2R R104, SRZ ;  /* 0x0000000000687805 */ /* 0x000fe2000001ff00 */
[----:B------:R-:W-:Y:S01]  /*1880*/  IMAD.IADD R4, R5, 0x1, R4 ;  /* 0x0000000105047824 */ /* 0x000fe200078e0204 */
[----:B------:R-:W-:Y:S01]  /*1890*/  CS2R R102, SRZ ;  /* 0x0000000000667805 */ /* 0x000fe2000001ff00 */
[----:B----4-:R-:W-:Y:S01]  /*18a0*/  IMAD.SHL.U32 R5, R19, 0x4, RZ ;  /* 0x0000000413057824 */ /* 0x010fe200078e00ff */
[----:B------:R-:W-:Y:S01]  /*18b0*/  CS2R R100, SRZ ;  /* 0x0000000000647805 */ /* 0x000fe2000001ff00 */
[----:B------:R-:W-:Y:S01]  /*18c0*/  IMAD R3, R3, -0x40, R26 ;  /* 0xffffffc003037824 */ /* 0x000fe200078e021a */
[----:B------:R-:W1:Y:S01]  /*18d0*/  LDSM.16.M88.4 R196, [R4+0x6000] ;  /* 0x0060000004c4783b */ /* 0x000e620000000200 */
[----:B------:R-:W-:-:S02]  /*18e0*/  CS2R R98, SRZ ;  /* 0x0000000000627805 */ /* 0x000fc4000001ff00 */
[----:B------:R-:W-:Y:S02]  /*18f0*/  CS2R R96, SRZ ;  /* 0x0000000000607805 */ /* 0x000fe4000001ff00 */
[----:B------:R-:W-:Y:S01]  /*1900*/  CS2R R94, SRZ ;  /* 0x00000000005e7805 */ /* 0x000fe2000001ff00 */
[----:B------:R-:W4:Y:S01]  /*1910*/  LDSM.16.M88.4 R200, [R4+0x8000] ;  /* 0x0080000004c8783b */ /* 0x000f220000000200 */
        /* <DEDUP_REMOVED lines=36> */
[----:B-----5:R-:W-:Y:S01]  /*1b60*/  IMAD R4, R5, 0x4, R2 ;  /* 0x0000000405047824 */ /* 0x020fe200078e0202 */
[----:B------:R-:W-:Y:S01]  /*1b70*/  ULOP3.LUT UR11, UR38, 0x1, URZ, 0xfc, !UPT ;  /* 0x00000001260b7892 */ /* 0x000fe2000f8efc3f */
[----:B------:R-:W-:Y:S01]  /*1b80*/  UMOV UR9, URZ ;  /* 0x0000003f00097c82 */ /* 0x000fe20008000000 */
[----:B------:R-:W-:Y:S01]  /*1b90*/  UMOV UR4, URZ ;  /* 0x0000003f00047c82 */ /* 0x000fe20008000000 */
[----:B------:R-:W-:Y:S01]  /*1ba0*/  ULDC UR5, c[0x0][0x280] ;  /* 0x0000a00000057ab9 */ /* 0x000fe20000000800 */
[----:B-1234-:R-:W-:-:S08]  /*1bb0*/  ULDC UR6, c[0x0][0x744] ;  /* 0x0001d10000067ab9 */ /* 0x01efd00000000800 */
.L_x_2436:
[----:B------:R-:W-:-:S06]  /*1bc0*/  UISETP.NE.AND UP0, UPT, UR11, 0x3, UPT ;  /* 0x000000030b00788c */ /* 0x000fcc000bf05270 */
[----:B------:R-:W-:-:S13]  /*1bd0*/  PLOP3.LUT P0, PT, PT, PT, UP0, 0x80, 0x0 ;  /* 0x000000000000781c */ /* 0x000fda0003f0f008 */
[----:B-1----:R-:W-:Y:S05]  /*1be0*/  @!P0 BRA `(.L_x_2426) ;  /* 0x0000000000048947 */ /* 0x002fea0003800000 */
[----:B------:R-:W-:Y:S01]  /*1bf0*/  BPT.TRAP 0x1 ;  /* 0x000000040000795c */ /* 0x000fe20000300000 */
.L_x_2426:
[----:B------:R-:W-:Y:S01]  /*1c00*/  R2UR UR7, R2 ;  /* 0x00000000020772ca */ /* 0x000fe200000e0000 */
[----:B------:R-:W-:-:S05]  /*1c10*/  IMAD.U32 R6, RZ, RZ, UR9 ;  /* 0x00000009ff067e24 */ /* 0x000fca000f8e00ff */
[----:B------:R-:W-:-:S07]  /*1c20*/  SHF.L.U32 R6, R6, 0x1f, RZ ;  /* 0x0000001f06067819 */ /* 0x000fce00000006ff */
[----:B------:R-:W-:-:S09]  /*1c30*/  ULEA UR7, UR4, UR7, 0x3 ;  /* 0x0000000704077291 */ /* 0x000fd2000f8e183f */
[----:B------:R1:W2:Y:S01]  /*1c40*/  SYNCS.PHASECHK.TRANS64.TRYWAIT P1, [UR7+0x26810], R6 ;  /* 0x02681006ff0075a7 */ /* 0x0002a20008020147 */
[----:B------:R-:W-:Y:S05]  /*1c50*/  @!P0 BRA `(.L_x_2427) ;  /* 0x0000000000048947 */ /* 0x000fea0003800000 */
[----:B------:R-:W-:Y:S01]  /*1c60*/  BPT.TRAP 0x1 ;  /* 0x000000040000795c */ /* 0x000fe20000300000 */
.L_x_2427:
[----:B--2---:R-:W-:Y:S05]  /*1c70*/  @P1 BRA `(.L_x_2428) ;  /* 0x0000000000081947 */ /* 0x004fea0003800000 */
[----:B------:R-:W2:Y:S02]  /*1c80*/  SYNCS.PHASECHK.TRANS64.TRYWAIT P1, [UR7+0x26810], R6 ;  /* 0x02681006ff0075a7 */ /* 0x000ea40008020147 */
[----:B--2---:R-:W-:Y:S05]  /*1c90*/  @!P1 BRA `(.L_x_2429) ;  /* 0x0000006400fc9947 */ /* 0x004fea0003800000 */
.L_x_2428:
        /* <DEDUP_REMOVED lines=66> */
.L_x_2430:
[----:B------:R1:W1:Y:S01]  /*20c0*/  SYNCS.PHASECHK.TRANS64.TRYWAIT P1, [UR7+0x26830], R6 ;  /* 0x02683006ff0075a7 */ /* 0x0002620008020147 */
[----:B------:R-:W-:Y:S05]  /*20d0*/  @!P0 BRA `(.L_x_2431) ;  /* 0x0000000000048947 */ /* 0x000fea0003800000 */
[----:B------:R-:W-:Y:S01]  /*20e0*/  BPT.TRAP 0x1 ;  /* 0x000000040000795c */ /* 0x000fe20000300000 */
.L_x_2431:
[----:B-1----:R-:W-:Y:S05]  /*20f0*/  @P1 BRA `(.L_x_2432) ;  /* 0x0000000000081947 */ /* 0x002fea0003800000 */
[----:B------:R-:W1:Y:S02]  /*2100*/  SYNCS.PHASECHK.TRANS64.TRYWAIT P1, [UR7+0x26830], R6 ;  /* 0x02683006ff0075a7 */ /* 0x000e640008020147 */
[----:B-1----:R-:W-:Y:S05]  /*2110*/  @!P1 BRA `(.L_x_2433) ;  /* 0x0000006000f49947 */ /* 0x002fea0003800000 */
.L_x_2432:
        /* <DEDUP_REMOVED lines=67> */
[----:B------:R-:W-:Y:S01]  /*2550*/  MUFU.EX2 R12, R12 ;  /* 0x0000000c000c7308 */ /* 0x000fe20000000800 */
[----:B------:R-:W-:Y:S01]  /*2560*/  FSEL R15, R176, -INF , !P1 ;  /* 0xff800000b00f7808 */ /* 0x000fe20004800000 */
[----:B------:R-:W-:Y:S01]  /*2570*/  FFMA.FTZ R14, R14, UR6, -R23 ;  /* 0x000000060e0e7c23 */ /* 0x000fe20008010817 */
        /* <DEDUP_REMOVED lines=38> */
[----:B------:R-:W-:Y:S01]  /*27e0*/  ISETP.GT.AND P2, PT, R177, 0x19, PT ;  /* 0x00000019b100780c */ /* 0x000fe20003f44270 */
[----:B------:R-:W-:Y:S01]  /*27f0*/  FFMA.FTZ R176, R157, UR6, -R20 ;  /* 0x000000069db07c23 */ /* 0x000fe20008010814 */
[----:B------:R-:W-:Y:S01]  /*2800*/  FSEL R155, R162, -INF , !P1 ;  /* 0xff800000a29b7808 */ /* 0x000fe20004800000 */
[----:B------:R-:W-:Y:S01]  /*2810*/  FFMA.FTZ R163, R154, UR6, -R209 ;  /* 0x000000069aa37c23 */ /* 0x000fe200080108d1 */
[----:B------:R-:W-:Y:S01]  /*2820*/  FSEL R20, R167, -INF , !P2 ;  /* 0xff800000a7147808 */ /* 0x000fe20005000000 */
[----:B------:R-:W4:Y:S01]  /*2830*/  MUFU.EX2 R168, R168 ;  /* 0x000000a800a87308 */ /* 0x000f220000000800 */
[----:B------:R-:W-:Y:S01]  /*2840*/  FSEL R181, R170, -INF , !P6 ;  /* 0xff800000aab57808 */ /* 0x000fe20007000000 */
[----:B------:R-:W-:Y:S01]  /*2850*/  FFMA.FTZ R169, R155, UR6, -R208 ;  /* 0x000000069ba97c23 */ /* 0x000fe200080108d0 */
[----:B------:R-:W-:-:S02]  /*2860*/  FSEL R180, R171, -INF , !P5 ;  /* 0xff800000abb47808 */ /* 0x000fc40006800000 */
[----:B------:R-:W-:Y:S01]  /*2870*/  ISETP.GT.AND P1, PT, R177, 0x28, PT ;  /* 0x00000028b100780c */ /* 0x000fe20003f24270 */
[----:B------:R-:W-:Y:S01]  /*2880*/  FFMA.FTZ R212, R181, UR6, -R212 ;  /* 0x00000006b5d47c23 */ /* 0x000fe200080108d4 */
[C---:B------:R-:W-:Y:S01]  /*2890*/  ISETP.GT.AND P4, PT, R177.reuse, 0x29, PT ;  /* 0x00000029b100780c */ /* 0x040fe20003f84270 */
[----:B------:R-:W5:Y:S01]  /*28a0*/  MUFU.EX2 R162, R215 ;  /* 0x000000d700a27308 */ /* 0x000f620000000800 */
[C---:B------:R-:W-:Y:S01]  /*28b0*/  ISETP.GT.AND P3, PT, R177.reuse, 0x30, PT ;  /* 0x00000030b100780c */ /* 0x040fe20003f64270 */
[----:B------:R-:W-:Y:S01]  /*28c0*/  FFMA.FTZ R180, R180, UR6, -R213 ;  /* 0x00000006b4b47c23 */ /* 0x000fe200080108d5 */
[C---:B------:R-:W-:Y:S02]  /*28d0*/  ISETP.GT.AND P2, PT, R177.reuse, 0x31, PT ;  /* 0x00000031b100780c */ /* 0x040fe40003f44270 */
[C---:B------:R-:W-:Y:S02]  /*28e0*/  ISETP.GT.AND P6, PT, R177.reuse, 0x38, PT ;  /* 0x00000038b100780c */ /* 0x040fe40003fc4270 */
[----:B------:R-:W-:Y:S01]  /*28f0*/  ISETP.GT.AND P5, PT, R177, 0x39, PT ;  /* 0x00000039b100780c */ /* 0x000fe20003fa4270 */
[----:B------:R-:W-:Y:S01]  /*2900*/  FFMA.FTZ R177, R20, UR6, -R21 ;  /* 0x0000000614b17c23 */ /* 0x000fe20008010815 */
[----:B------:R-:W-:Y:S01]  /*2910*/  FSEL R208, R175, -INF , !P4 ;  /* 0xff800000afd07808 */ /* 0x000fe20006000000 */
[----:B------:R-:W-:Y:S01]  /*2920*/  MUFU.EX2 R165, R165 ;  /* 0x000000a500a57308 */ /* 0x000fe20000000800 */
        /* <DEDUP_REMOVED lines=41> */
[----:B------:R-:W-:Y:S01]  /*2bc0*/  ULOP3.LUT UR12, UR12, 0x3fff, URZ, 0xc0, !UPT ;  /* 0x00003fff0c0c7892 */ /* 0x000fe2000f8ec03f */
        /* <DEDUP_REMOVED lines=15> */
[----:B------:R-:W-:Y:S01]  /*2cc0*/  FADD.FTZ R175, R120, -R158 ;  /* 0x8000009e78af7221 */ /* 0x000fe20000010000 */
[--C-:B------:R-:W-:Y:S01]  /*2cd0*/  FADD.FTZ R122, R123, -R159.reuse ;  /* 0x8000009f7b7a7221 */ /* 0x100fe20000010000 */
[----:B------:R-:W-:Y:S01]  /*2ce0*/  FADD.FTZ R120, R121, -R159 ;  /* 0x8000009f79787221 */ /* 0x000fe20000010000 */
[--C-:B---3--:R-:W-:Y:S01]  /*2cf0*/  FADD.FTZ R124, R124, -R156.reuse ;  /* 0x8000009c7c7c7221 */ /* 0x108fe20000010000 */
[--C-:B------:R-:W-:Y:S01]  /*2d00*/  FADD.FTZ R123, R125, -R157.reuse ;  /* 0x8000009d7d7b7221 */ /* 0x100fe20000010000 */
[----:B------:R-:W-:Y:S01]  /*2d10*/  FADD.FTZ R121, R126, -R156 ;  /* 0x8000009c7e797221 */ /* 0x000fe20000010000 */
[----:B------:R-:W-:Y:S01]  /*2d20*/  FADD.FTZ R127, R127, -R157 ;  /* 0x8000009d7f7f7221 */ /* 0x000fe20000010000 */
[--C-:B----4-:R-:W-:Y:S01]  /*2d30*/  FADD.FTZ R126, R131, -R173.reuse ;  /* 0x800000ad837e7221 */ /* 0x110fe20000010000 */
[----:B------:R-:W-:Y:S01]  /*2d40*/  FADD.FTZ R129, R129, -R173 ;  /* 0x800000ad81817221 */ /* 0x000fe20000010000 */
[----:B------:R-:W1:Y:S01]  /*2d50*/  MUFU.EX2 R125, R208 ;  /* 0x000000d0007d7308 */ /* 0x000e620000000800 */
[----:B------:R-:W-:Y:S01]  /*2d60*/  FMUL.FTZ R124, R5, R124 ;  /* 0x0000007c057c7220 */ /* 0x000fe20000410000 */
[--C-:B-----5:R-:W-:Y:S01]  /*2d70*/  FADD.FTZ R131, R134, -R154.reuse ;  /* 0x8000009a86837221 */ /* 0x120fe20000010000 */
[--C-:B------:R-:W-:Y:S01]  /*2d80*/  FADD.FTZ R173, R133, -R155.reuse ;  /* 0x8000009b85ad7221 */ /* 0x100fe20000010000 */
[----:B------:R-:W-:Y:S01]  /*2d90*/  FADD.FTZ R134, R135, -R155 ;  /* 0x8000009b87867221 */ /* 0x000fe20000010000 */
[----:B------:R-:W-:Y:S01]  /*2da0*/  FMUL.FTZ R123, R6, R123 ;  /* 0x0000007b067b7220 */ /* 0x000fe20000410000 */
[----:B------:R-:W-:Y:S01]  /*2db0*/  FADD.FTZ R155, R137, -R167 ;  /* 0x800000a7899b7221 */ /* 0x000fe20000010000 */
[----:B------:R-:W-:Y:S01]  /*2dc0*/  FMUL.FTZ R121, R168, R121 ;  /* 0x00000079a8797220 */ /* 0x000fe20000410000 */
[----:B------:R-:W-:Y:S01]  /*2dd0*/  FADD.FTZ R132, R132, -R154 ;  /* 0x8000009a84847221 */ /* 0x000fe20000010000 */
[----:B------:R-:W-:Y:S01]  /*2de0*/  FADD.FTZ R154, R136, -R166 ;  /* 0x800000a6889a7221 */ /* 0x000fe20000010000 */
[----:B------:R-:W-:Y:S01]  /*2df0*/  F2FP.F16.F32.PACK_AB R158, R123, R124 ;  /* 0x0000007c7b9e723e */ /* 0x000fe200000000ff */
[--C-:B------:R-:W-:Y:S01]  /*2e00*/  FADD.FTZ R135, R142, -R20.reuse ;  /* 0x800000148e877221 */ /* 0x100fe20000010000 */
[----:B------:R-:W-:Y:S01]  /*2e10*/  MUFU.EX2 R124, R219 ;  /* 0x000000db007c7308 */ /* 0x000fe20000000800 */
        /* <DEDUP_REMOVED lines=9> */
[--C-:B------:R-:W-:Y:S01]  /*2eb0*/  FADD.FTZ R128, R128, -R172.reuse ;  /* 0x800000ac80807221 */ /* 0x100fe20000010000 */
[----:B------:R-:W-:Y:S01]  /*2ec0*/  FADD.FTZ R130, R130, -R172 ;  /* 0x800000ac82827221 */ /* 0x000fe20000010000 */
[----:B------:R-:W-:Y:S01]  /*2ed0*/  F2FP.F16.F32.PACK_AB R159, R148, R121 ;  /* 0x00000079949f723e */ /* 0x000fe200000000ff */
[----:B------:R-:W-:Y:S01]  /*2ee0*/  FMUL.FTZ R148, R11, R154 ;  /* 0x0000009a0b947220 */ /* 0x000fe20000410000 */
[----:B------:R-:W-:Y:S01]  /*2ef0*/  FMUL.FTZ R121, R12, R155 ;  /* 0x0000009b0c797220 */ /* 0x000fe20000410000 */
[----:B------:R-:W-:Y:S01]  /*2f00*/  FADD.FTZ R21, R146, -R170 ;  /* 0x800000aa92157221 */ /* 0x000fe20000010000 */
[----:B------:R-:W-:Y:S01]  /*2f10*/  FMUL.FTZ R135, R22, R135 ;  /* 0x0000008716877220 */ /* 0x000fe20000410000 */
[----:B-1----:R-:W-:Y:S01]  /*2f20*/  FMUL.FTZ R20, R125, R20 ;  /* 0x000000147d147220 */ /* 0x002fe20000410000 */
[----:B------:R-:W-:Y:S01]  /*2f30*/  IMAD.U32 R123, RZ, RZ, UR4 ;  /* 0x00000004ff7b7e24 */ /* 0x000fe2000f8e00ff */
[----:B------:R-:W-:Y:S01]  /*2f40*/  F2FP.F16.F32.PACK_AB R148, R121, R148 ;  /* 0x000000947994723e */ /* 0x000fe200000000ff */
[----:B------:R-:W-:Y:S01]  /*2f50*/  FMUL.FTZ R121, R19, R142 ;  /* 0x0000008e13797220 */ /* 0x000fe20000410000 */
[----:B------:R-:W-:Y:S01]  /*2f60*/  FADD.FTZ R133, R138, -R166 ;  /* 0x800000a68a857221 */ /* 0x000fe20000010000 */
[----:B------:R-:W-:Y:S01]  /*2f70*/  FADD.FTZ R136, R139, -R167 ;  /* 0x800000a78b887221 */ /* 0x000fe20000010000 */
        /* <DEDUP_REMOVED lines=38> */
[----:B------:R-:W-:Y:S02]  /*31e0*/  F2FP.F16.F32.PACK_AB R149, R136, R133 ;  /* 0x000000858895723e */ /* 0x000fe400000000ff */
[----:B------:R-:W-:Y:S01]  /*31f0*/  F2FP.F16.F32.PACK_AB R150, R141, R140 ;  /* 0x0000008c8d96723e */ /* 0x000fe200000000ff */
[----:B------:R-:W-:Y:S01]  /*3200*/  STSM.16.MT88.4 [R126+0x1f000], R152 ;  /* 0x01f000987e007844 */ /* 0x000fe20000004200 */
[----:B------:R-:W-:-:S02]  /*3210*/  F2FP.F16.F32.PACK_AB R145, R138, R21 ;  /* 0x000000158a91723e */ /* 0x000fc400000000ff */
[----:B------:R-:W-:Y:S01]  /*3220*/  F2FP.F16.F32.PACK_AB R146, R146, R137 ;  /* 0x000000899292723e */ /* 0x000fe200000000ff */
[----:B------:R-:W-:Y:S01]  /*3230*/  STSM.16.MT88.4 [R126+0x1f800], R148 ;  /* 0x01f800947e007844 */ /* 0x000fe20000004200 */
[----:B------:R-:W-:Y:S02]  /*3240*/  F2FP.F16.F32.PACK_AB R147, R20, R147 ;  /* 0x000000931493723e */ /* 0x000fe400000000ff */
[----:B------:R-:W-:Y:S01]  /*3250*/  F2FP.F16.F32.PACK_AB R122, R6, R5 ;  /* 0x00000005067a723e */ /* 0x000fe200000000ff */
[----:B------:R-:W-:Y:S01]  /*3260*/  IMAD R5, R17, 0x1000, R2 ;  /* 0x0000100011057824 */ /* 0x000fe200078e0202 */
[----:B------:R-:W-:Y:S01]  /*3270*/  F2FP.F16.F32.PACK_AB R121, R165, R164 ;  /* 0x000000a4a579723e */ /* 0x000fe200000000ff */
[----:B------:R1:W-:Y:S01]  /*3280*/  STSM.16.MT88.4 [R126+0x20000], R144 ;  /* 0x020000907e007844 */ /* 0x0003e20000004200 */
[----:B------:R-:W-:Y:S02]  /*3290*/  F2FP.F16.F32.PACK_AB R123, R162, R168 ;  /* 0x000000a8a27b723e */ /* 0x000fe400000000ff */
[----:B------:R-:W-:-:S02]  /*32a0*/  R2UR UR13, R5 ;  /* 0x00000000050d72ca */ /* 0x000fc400000e0000 */
        /* <DEDUP_REMOVED lines=194> */
.L_x_2434:
        /* <DEDUP_REMOVED lines=48> */
.L_x_2435:
        /* <DEDUP_REMOVED lines=62> */
.L_x_2417:
[----:B------:R-:W-:Y:S05]  /*45b0*/  @P0 BRA `(.L_x_2416) ;  /* 0x0000003c00780947 */ /* 0x000fea0003800000 */
[----:B-1----:R-:W1:Y:S01]  /*45c0*/  S2R R4, SR_TID.X ;  /* 0x0000000000047919 */ /* 0x002e620000002100 */
[----:B------:R-:W2:Y:S01]  /*45d0*/  S2UR UR5, SR_CgaCtaId ;  /* 0x00000000000579c3 */ /* 0x000ea20000008800 */
[----:B------:R-:W-:Y:S01]  /*45e0*/  ULDC UR4, c[0x0][0x850] ;  /* 0x0002140000047ab9 */ /* 0x000fe20000000800 */
[----:B------:R-:W-:Y:S01]  /*45f0*/  UIMAD UR8, UR36, 0x3000, URZ ;  /* 0x00003000240878a4 */ /* 0x000fe2000f8e023f */
[----:B------:R-:W-:Y:S01]  /*4600*/  BSSY B0, `(.L_x_2437) ;  /* 0x0000050000007945 */ /* 0x000fe20003800000 */
[----:B------:R-:W-:Y:S01]  /*4610*/  UISETP.NE.AND UP0, UPT, UR4, 0x1, UPT ;  /* 0x000000010400788c */ /* 0x000fe2000bf05270 */
[----:B------:R-:W-:Y:S02]  /*4620*/  ULDC.64 UR12, c[0x0][0x818] ;  /* 0x00020600000c7ab9 */ /* 0x000fe40000000a00 */
[----:B------:R-:W-:Y:S01]  /*4630*/  UMOV UR4, 0x400 ;  /* 0x0000040000047882 */ /* 0x000fe20000000000 */
[----:B------:R-:W-:Y:S01]  /*4640*/  USHF.R.S32.HI UR9, URZ, 0x1f, UR8 ;  /* 0x0000001f3f097899 */ /* 0x000fe20008011408 */
[----:B------:R-:W-:Y:S01]  /*4650*/  ULDC.64 UR14, c[0x0][0x820] ;  /* 0x00020800000e7ab9 */ /* 0x000fe20000000a00 */
[----:B------:R-:W-:-:S05]  /*4660*/  ULDC.64 UR16, c[0x0][0x848] ;  /* 0x0002120000107ab9 */ /* 0x000fca0000000a00 */
[----:B------:R-:W-:Y:S02]  /*4670*/  @UP0 ULDC UR6, c[0x0][0x854] ;  /* 0x0002150000060ab9 */ /* 0x000fe40000000800 */
[----:B------:R-:W-:Y:S02]  /*4680*/  UIMAD.WIDE.U32 UR6, UR40, UR6, URZ ;  /* 0x00000006280672a5 */ /* 0x000fe4000f8e003f */
[----:B--2---:R-:W-:-:S03]  /*4690*/  ULEA UR4, UR5, UR4, 0x18 ;  /* 0x0000000405047291 */ /* 0x004fc6000f8ec03f */
[----:B------:R-:W-:Y:S02]  /*46a0*/  @UP0 ULDC UR5, c[0x0][0x858] ;  /* 0x0002160000050ab9 */ /* 0x000fe40000000800 */
[----:B------:R-:W-:Y:S01]  /*46b0*/  @UP0 USHF.R.U32.HI UR40, URZ, UR5, UR7 ;  /* 0x000000053f280299 */ /* 0x000fe20008011607 */
[----:B-1----:R-:W-:-:S03]  /*46c0*/  VIADD R3, R4, 0xffffff80 ;  /* 0xffffff8004037836 */ /* 0x002fc60000000000 */
[----:B------:R-:W-:Y:S02]  /*46d0*/  USHF.R.S32.HI UR5, URZ, 0x1f, UR40 ;  /* 0x0000001f3f057899 */ /* 0x000fe40008011428 */
[----:B------:R-:W-:Y:S01]  /*46e0*/  UIMAD.WIDE.U32 UR6, UR40, UR12, UR8 ;  /* 0x0000000c280672a5 */ /* 0x000fe2000f8e0008 */
[----:B------:R-:W-:Y:S01]  /*46f0*/  SHF.R.S32.HI R0, RZ, 0x1f, R3 ;  /* 0x0000001fff007819 */ /* 0x000fe20000011403 */
[----:B------:R-:W-:Y:S01]  /*4700*/  UIMAD UR10, UR5, UR12, URZ ;  /* 0x0000000c050a72a4 */ /* 0x000fe2000f8e023f */
[----:B------:R-:W-:Y:S01]  /*4710*/  BAR.SYNC.DEFER_BLOCKING 0x1, 0x100 ;  /* 0x0044000000007b1d */ /* 0x000fe20000010000 */
[----:B------:R-:W-:Y:S02]  /*4720*/  ISETP.NE.AND P0, PT, R3, RZ, PT ;  /* 0x000000ff0300720c */ /* 0x000fe40003f05270 */
[----:B------:R-:W-:Y:S01]  /*4730*/  LEA.HI R2, R0, R3, RZ, 0x7 ;  /* 0x0000000300027211 */ /* 0x000fe200078f38ff */
[----:B------:R-:W-:-:S03]  /*4740*/  UIMAD UR10, UR40, UR13, UR10 ;  /* 0x0000000d280a72a4 */ /* 0x000fc6000f8e020a */
[----:B------:R-:W-:Y:S01]  /*4750*/  LOP3.LUT R0, R2, 0x3fffff80, RZ, 0xc0, !PT ;  /* 0x3fffff8002007812 */ /* 0x000fe200078ec0ff */
[----:B------:R-:W-:Y:S01]  /*4760*/  ULDC.64 UR12, c[0x0][0x840] ;  /* 0x00021000000c7ab9 */ /* 0x000fe20000000a00 */
[----:B------:R-:W-:Y:S01]  /*4770*/  SHF.R.S32.HI R5, RZ, 0x7, R2 ;  /* 0x00000007ff057819 */ /* 0x000fe20000011402 */
[----:B------:R-:W-:Y:S02]  /*4780*/  UIMAD UR5, UR5, UR12, URZ ;  /* 0x0000000c050572a4 */ /* 0x000fe4000f8e023f */
[----:B------:R-:W-:Y:S01]  /*4790*/  IMAD.IADD R0, R3, 0x1, -R0 ;  /* 0x0000000103007824 */ /* 0x000fe200078e0a00 */
[----:B------:R-:W-:Y:S02]  /*47a0*/  UIMAD.WIDE.U32 UR8, UR40, UR12, UR8 ;  /* 0x0000000c280872a5 */ /* 0x000fe4000f8e0008 */
[----:B------:R-:W-:Y:S01]  /*47b0*/  UIMAD UR12, UR40, UR13, UR5 ;  /* 0x0000000d280c72a4 */ /* 0x000fe2000f8e0205 */
[----:B------:R-:W-:Y:S01]  /*47c0*/  IMAD R0, R5, 0x600, R0 ;  /* 0x0000060005007824 */ /* 0x000fe200078e0200 */
[----:B------:R-:W-:-:S02]  /*47d0*/  USHF.R.S32.HI UR5, URZ, 0x1f, UR37 ;  /* 0x0000001f3f057899 */ /* 0x000fc40008011425 */
[----:B------:R-:W-:Y:S01]  /*47e0*/  UIADD3 UR7, UR7, UR10, URZ ;  /* 0x0000000a07077290 */ /* 0x000fe2000fffe03f */
[----:B------:R-:W-:Y:S01]  /*47f0*/  IMAD.SHL.U32 R0, R0, 0x4, RZ ;  /* 0x0000000400007824 */ /* 0x000fe200078e00ff */
[----:B------:R-:W-:Y:S02]  /*4800*/  UIMAD UR11, UR5, UR14, URZ ;  /* 0x0000000e050b72a4 */ /* 0x000fe4000f8e023f */
[----:B------:R-:W-:Y:S02]  /*4810*/  UIMAD UR5, UR5, UR16, URZ ;  /* 0x00000010050572a4 */ /* 0x000fe4000f8e023f */
[----:B------:R-:W-:Y:S01]  /*4820*/  LEA R0, R0, UR4, 0x2 ;  /* 0x0000000400007c11 */ /* 0x000fe2000f8e10ff */
[----:B------:R-:W-:Y:S02]  /*4830*/  UIADD3 UR9, UR9, UR12, URZ ;  /* 0x0000000c09097290 */ /* 0x000fe4000fffe03f */
[----:B------:R-:W-:Y:S02]  /*4840*/  UIMAD UR11, UR37, UR15, UR11 ;  /* 0x0000000f250b72a4 */ /* 0x000fe4000f8e020b */
[----:B------:R1:W-:Y:S01]  /*4850*/  STS.128 [R0], R24 ;  /* 0x0000001800007388 */ /* 0x0003e20000000c00 */
        /* <DEDUP_REMOVED lines=35> */
.L_x_2439:
[----:B------:R-:W-:Y:S01]  /*4a90*/  @P0 ELECT P1, URZ, PT ;  /* 0x00000000003f082f */ /* 0x000fe20003820000 */
[----:B------:R2:W-:-:S12]  /*4aa0*/  UBLKRED.G.S.ADD.F32.RN [UR6], [UR4], UR5, desc[UR8] ;  /* 0x00000806040073bb */ /* 0x0005d800080a1405 */
[----:B------:R-:W-:Y:S02]  /*4ab0*/  @P1 PLOP3.LUT P0, PT, P1, PT, PT, 0x8, 0x0 ;  /* 0x000000000000181c */ /* 0x000fe40000f0e170 */
[----:B------:R-:W-:-:S11]  /*4ac0*/  PLOP3.LUT P1, PT, PT, PT, PT, 0x8, 0x0 ;  /* 0x000000000000781c */ /* 0x000fd60003f2e170 */
[----:B--2---:R-:W-:Y:S05]  /*4ad0*/  @P0 BRA.U.ANY `(.L_x_2439) ;  /* 0xfffffffd00ec0947 */ /* 0x004fea000393ffff */
[----:B------:R0:W-:Y:S01]  /*4ae0*/  UTMACMDFLUSH ;  /* 0x00000000000079b7 */ /* 0x0001e20000000000 */
[----:B------:R-:W-:-:S04]  /*4af0*/  DEPBAR.LE SB0, 0x0 ;  /* 0x000080000000791a */ /* 0x000fc80000000000 */
.L_x_2438:
[----:B------:R-:W-:Y:S05]  /*4b00*/  BSYNC B0 ;  /* 0x0000000000007941 */ /* 0x000fea0003800000 */
.L_x_2437:
        /* <DEDUP_REMOVED lines=28> */
.L_x_2440:
        /* <DEDUP_REMOVED lines=8> */
.L_x_2412:
        /* <DEDUP_REMOVED lines=29> */
.L_x_2442:
[----:B------:R-:W-:Y:S01]  /*4f20*/  ULDC UR9, c[0x0][0x8cc] ;  /* 0x0002330000097ab9 */ /* 0x000fe20000000800 */
[----:B------:R-:W-:Y:S01]  /*4f30*/  UMOV UR7, UR8 ;  /* 0x0000000800077c82 */ /* 0x000fe20008000000 */
[----:B------:R-:W-:-:S11]  /*4f40*/  UISETP.NE.AND UP0, UPT, UR9, 0x1, UPT ;  /* 0x000000010900788c */ /* 0x000fd6000bf05270 */
[----:B------:R-:W-:Y:S02]  /*4f50*/  @UP0 ULDC.64 UR10, c[0x0][0x8d0] ;  /* 0x00023400000a0ab9 */ /* 0x000fe40000000a00 */
[----:B------:R-:W-:-:S04]  /*4f60*/  UIMAD.WIDE.U32 UR4, UR8, UR10, URZ ;  /* 0x0000000a080472a5 */ /* 0x000fc8000f8e003f */
[----:B------:R-:W-:-:S04]  /*4f70*/  @UP0 USHF.R.U32.HI UR7, URZ, UR11, UR5 ;  /* 0x0000000b3f070299 */ /* 0x000fc80008011605 */
[----:B------:R-:W-:-:S12]  /*4f80*/  UIMAD UR4, UR7, UR9, URZ ;  /* 0x00000009070472a4 */ /* 0x000fd8000f8e023f */
.L_x_2443:
        /* <DEDUP_REMOVED lines=67> */
.L_x_2446:
[----:B------:R-:W-:Y:S05]  /*53c0*/  BSYNC B0 ;  /* 0x0000000000007941 */ /* 0x000fea0003800000 */
.L_x_2445:
        /* <DEDUP_REMOVED lines=19> */
.L_x_2448:
[----:B------:R-:W-:Y:S05]  /*5500*/  BSYNC B0 ;  /* 0x0000000000007941 */ /* 0x000fea0003800000 */
.L_x_2447:
[----:B------:R-:W-:Y:S06]  /*5510*/  BAR.ARV 0xa, 0xa0 ;  /* 0x0282800000007b1d */ /* 0x000fec0000002000 */
[----:B------:R-:W-:Y:S04]  /*5520*/  BSSY B0, `(.L_x_2449) ;  /* 0x0000003000007945 */ /* 0x000fe80003800000 */
[----:B------:R-:W-:Y:S05]  /*5530*/  @!P0 BRA `(.L_x_2450) ;  /* 0x0000000000048947 */ /* 0x000fea0003800000 */
[----:B------:R-:W-:-:S04]  /*5540*/  DEPBAR.LE SB0, 0x0 ;  /* 0x000080000000791a */ /* 0x000fc80000000000 */
.L_x_2450:
[----:B------:R-:W-:Y:S05]  /*5550*/  BSYNC B0 ;  /* 0x0000000000007941 */ /* 0x000fea0003800000 */
.L_x_2449:
[----:B------:R-:W-:Y:S06]  /*5560*/  BAR.ARV 0xb, 0xa0 ;  /* 0x02c2800000007b1d */ /* 0x000fec0000002000 */
[----:B------:R-:W-:Y:S01]  /*5570*/  UIADD3 UR12, UR8, 0x1, URZ ;  /* 0x00000001080c7890 */ /* 0x000fe2000fffe03f */
[----:B------:R-:W-:Y:S11]  /*5580*/  BRA `(.L_x_2451) ;  /* 0x0000000000047947 */ /* 0x000ff60003800000 */
.L_x_2444:
[----:B------:R-:W-:-:S05]  /*5590*/  UMOV UR12, UR8 ;  /* 0x00000008000c7c82 */ /* 0x000fca0008000000 */
.L_x_2451:
        /* <DEDUP_REMOVED lines=18> */
.L_x_2464:
        /* <DEDUP_REMOVED lines=20> */
.L_x_2453:
[----:B------:R-:W-:Y:S05]  /*5800*/  BSYNC B0 ;  /* 0x0000000000007941 */ /* 0x000fea0003800000 */
.L_x_2452:
        /* <DEDUP_REMOVED lines=13> */
.L_x_2455:
[----:B------:R-:W-:Y:S05]  /*58e0*/  BSYNC B0 ;  /* 0x0000000000007941 */ /* 0x000fea0003800000 */
.L_x_2454:
[----:B------:R-:W-:Y:S06]  /*58f0*/  BAR.ARV 0xa, 0xa0 ;  /* 0x0282800000007b1d */ /* 0x000fec0000002000 */
[----:B------:R-:W-:Y:S04]  /*5900*/  BSSY B0, `(.L_x_2456) ;  /* 0x0000003000007945 */ /* 0x000fe80003800000 */
[----:B------:R-:W-:Y:S05]  /*5910*/  @!P0 BRA `(.L_x_2457) ;  /* 0x0000000000048947 */ /* 0x000fea0003800000 */
[----:B------:R-:W-:-:S04]  /*5920*/  DEPBAR.LE SB0, 0x0 ;  /* 0x000080000000791a */ /* 0x000fc80000000000 */
.L_x_2457:
[----:B------:R-:W-:Y:S05]  /*5930*/  BSYNC B0 ;  /* 0x0000000000007941 */ /* 0x000fea0003800000 */
.L_x_2456:
        /* <DEDUP_REMOVED lines=13> */
.L_x_2459:
[----:B------:R-:W-:Y:S05]  /*5a10*/  BSYNC B0 ;  /* 0x0000000000007941 */ /* 0x000fea0003800000 */
.L_x_2458:
        /* <DEDUP_REMOVED lines=13> */
.L_x_2461:
[----:B------:R-:W-:Y:S05]  /*5af0*/  BSYNC B0 ;  /* 0x0000000000007941 */ /* 0x000fea0003800000 */
.L_x_2460:
[----:B------:R-:W-:Y:S01]  /*5b00*/  UIADD3 UR12, UR12, 0x2, URZ ;  /* 0x000000020c0c7890 */ /* 0x000fe2000fffe03f */
[----:B------:R-:W-:Y:S06]  /*5b10*/  BAR.ARV 0xa, 0xa0 ;  /* 0x0282800000007b1d */ /* 0x000fec0000002000 */
[----:B------:R-:W-:Y:S01]  /*5b20*/  UISETP.GE.AND UP0, UPT, UR12, UR5, UPT ;  /* 0x000000050c00728c */ /* 0x000fe2000bf06270 */
[----:B------:R-:W-:Y:S04]  /*5b30*/  BSSY B0, `(.L_x_2462) ;  /* 0x0000003000007945 */ /* 0x000fe80003800000 */
[----:B------:R-:W-:Y:S06]  /*5b40*/  @!P0 BRA `(.L_x_2463) ;  /* 0x0000000000048947 */ /* 0x000fec0003800000 */
[----:B------:R-:W-:-:S04]  /*5b50*/  DEPBAR.LE SB0, 0x0 ;  /* 0x000080000000791a */ /* 0x000fc80000000000 */
.L_x_2463:
[----:B------:R-:W-:Y:S05]  /*5b60*/  BSYNC B0 ;  /* 0x0000000000007941 */ /* 0x000fea0003800000 */
.L_x_2462:
[----:B------:R-:W-:Y:S06]  /*5b70*/  BAR.ARV 0xb, 0xa0 ;  /* 0x02c2800000007b1d */ /* 0x000fec0000002000 */
[----:B------:R-:W-:Y:S01]  /*5b80*/  PLOP3.LUT P1, PT, PT, PT, UP0, 0x80, 0x0 ;  /* 0x000000000000781c */ /* 0x000fe20003f2f008 */
[----:B------:R-:W-:Y:S02]  /*5b90*/  UIADD3 UR20, UR20, 0x3000, URZ ;  /* 0x0000300014147890 */ /* 0x000fe4000fffe03f */
[----:B------:R-:W-:-:S10]  /*5ba0*/  UIADD3 UR4, UR4, 0x3000, URZ ;  /* 0x0000300004047890 */ /* 0x000fd4000fffe03f */
[----:B------:R-:W-:Y:S05]  /*5bb0*/  @!P1 BRA `(.L_x_2464) ;  /* 0xfffffff800c09947 */ /* 0x000fea000383ffff */
[----:B------:R-:W-:Y:S05]  /*5bc0*/  BRA `(.L_x_2416) ;  /* 0x0000002400f47947 */ /* 0x000fea0003800000 */
.L_x_2441:
        /* <DEDUP_REMOVED lines=21> */
.L_x_2465:
[----:B------:R-:W-:Y:S01]  /*5d20*/  ULDC UR8, c[0x0][0x8cc] ;  /* 0x0002330000087ab9 */ /* 0x000fe20000000800 */
[----:B------:R-:W-:Y:S01]  /*5d30*/  UMOV UR11, UR7 ;  /* 0x00000007000b7c82 */ /* 0x000fe20008000000 */
[----:B------:R-:W-:-:S11]  /*5d40*/  UISETP.NE.AND UP0, UPT, UR8, 0x1, UPT ;  /* 0x000000010800788c */ /* 0x000fd6000bf05270 */
[----:B------:R-:W-:Y:S02]  /*5d50*/  @UP0 ULDC.64 UR12, c[0x0][0x8d0] ;  /* 0x00023400000c0ab9 */ /* 0x000fe40000000a00 */
[----:B------:R-:W-:-:S04]  /*5d60*/  UIMAD.WIDE.U32 UR4, UR7, UR12, URZ ;  /* 0x0000000c070472a5 */ /* 0x000fc8000f8e003f */
[----:B------:R-:W-:-:S04]  /*5d70*/  @UP0 USHF.R.U32.HI UR11, URZ, UR13, UR5 ;  /* 0x0000000d3f0b0299 */ /* 0x000fc80008011605 */
[----:B------:R-:W-:-:S12]  /*5d80*/  UIMAD UR4, UR11, UR8, URZ ;  /* 0x000000080b0472a4 */ /* 0x000fd8000f8e023f */
.L_x_2466:
        /* <DEDUP_REMOVED lines=70> */
.L_x_2497:
        /* <DEDUP_REMOVED lines=15> */
.L_x_2470:
        /* <DEDUP_REMOVED lines=66> */
[----:B------:R-:W-:Y:S01]  /*6700*/  ISETP.GE.AND P1, PT, R4, R6, PT ;  /* 0x000000060400720c */ /* 0x000fe20003f26270 */
[----:B------:R-:W-:Y:S01]  /*6710*/  UTMALDG.4D [UR16], [UR48], desc[UR50] ;  /* 0x00003210300075b4 */ /* 0x000fe20008019000 */
[----:B------:R-:W-:Y:S01]  /*6720*/  UMOV UR60, UR12 ;  /* 0x0000000c003c7c82 */ /* 0x000fe20008000000 */
        /* <DEDUP_REMOVED lines=30> */
[----:B-1----:R-:W-:Y:S01]  /*6910*/  UIADD3 UR24, UR8, 0x6000, URZ ;  /* 0x0000600008187890 */ /* 0x002fe2000fffe03f */
[----:B------:R-:W-:Y:S01]  /*6920*/  UMOV UR26, UR18 ;  /* 0x00000012001a7c82 */ /* 0x000fe20008000000 */
[----:B------:R3:W-:Y:S01]  /*6930*/  UTMALDG.4D [UR40], [UR46], desc[UR54] ;  /* 0x000036282e0075b4 */ /* 0x0007e20008019000 */
[----:B--2---:R-:W-:-:S02]  /*6940*/  UIADD3 UR32, UR8, 0x8000, URZ ;  /* 0x0000800008207890 */ /* 0x004fc4000fffe03f */
[----:B------:R-:W-:-:S04]  /*6950*/  UIADD3 UR8, UR8, 0xa000, URZ ;  /* 0x0000a00008087890 */ /* 0x000fc8000fffe03f */
[----:B------:R3:W-:Y:S03]  /*6960*/  UTMALDG.4D [UR24], [UR30], desc[UR54] ;  /* 0x000036181e0075b4 */ /* 0x0007e60008019000 */
        /* <DEDUP_REMOVED lines=21> */
.L_x_2481:
[----:B--234-:R-:W-:-:S04]  /*6ac0*/  SHF.L.U32 R21, R11, 0x1f, RZ ;  /* 0x0000001f0b157819 */ /* 0x01cfc800000006ff */
[----:B------:R-:W1:Y:S02]  /*6ad0*/  SYNCS.PHASECHK.TRANS64.TRYWAIT P1, [R16+URZ+0x26840], R21 ;  /* 0x02684015100075a7 */ /* 0x000e64000802017f */
[----:B-1----:R-:W-:Y:S05]  /*6ae0*/  @!P1 BRA `(.L_x_2473) ;  /* 0x0000001800ac9947 */ /* 0x002fea0003800000 */
.L_x_2498:
[----:B------:R-:W-:Y:S05]  /*6af0*/  @P0 BRA `(.L_x_2474) ;  /* 0x0000000000140947 */ /* 0x000fea0003800000 */
[----:B------:R-:W-:Y:S01]  /*6b00*/  ISETP.NE.AND P1, PT, R6, RZ, PT ;  /* 0x000000ff0600720c */ /* 0x000fe20003f25270 */
[----:B------:R-:W-:-:S04]  /*6b10*/  IMAD.MOV.U32 R3, RZ, RZ, 0x3100 ;  /* 0x00003100ff037424 */ /* 0x000fc800078e00ff */
[----:B------:R3:W-:Y:S08]  /*6b20*/  SYNCS.ARRIVE.TRANS64 RZ, [R16+URZ+0x26830], R3 ;  /* 0x0268300310ff79a7 */ /* 0x0007f0000800003f */
[----:B------:R-:W-:Y:S05]  /*6b30*/  @!P1 BRA `(.L_x_2474) ;  /* 0x0000000000049947 */ /* 0x000fea0003800000 */
[----:B------:R-:W-:Y:S01]  /*6b40*/  BPT.TRAP 0x1 ;  /* 0x000000040000795c */ /* 0x000fe20000300000 */
.L_x_2474:
        /* <DEDUP_REMOVED lines=43> */
.L_x_2499:
[----:B------:R-:W-:Y:S05]  /*6e00*/  @P0 BRA `(.L_x_2476) ;  /* 0x0000000000140947 */ /* 0x000fea0003800000 */
[----:B------:R-:W-:Y:S01]  /*6e10*/  ISETP.NE.AND P1, PT, R6, RZ, PT ;  /* 0x000000ff0600720c */ /* 0x000fe20003f25270 */
[----:B------:R-:W-:-:S04]  /*6e20*/  IMAD.MOV.U32 R2, RZ, RZ, 0x3100 ;  /* 0x00003100ff027424 */ /* 0x000fc800078e00ff */
[----:B------:R3:W-:Y:S08]  /*6e30*/  SYNCS.ARRIVE.TRANS64 RZ, [R16+URZ+0x26818], R2 ;  /* 0x0268180210ff79a7 */ /* 0x0007f0000800003f */
[----:B------:R-:W-:Y:S05]  /*6e40*/  @!P1 BRA `(.L_x_2476) ;  /* 0x0000000000049947 */ /* 0x000fea0003800000 */
[----:B------:R-:W-:Y:S01]  /*6e50*/  BPT.TRAP 0x1 ;  /* 0x000000040000795c */ /* 0x000fe20000300000 */
.L_x_2476:
        /* <DEDUP_REMOVED lines=43> */
.L_x_2500:
[----:B------:R-:W-:Y:S05]  /*7110*/  @P0 BRA `(.L_x_2478) ;  /* 0x0000000000140947 */ /* 0x000fea0003800000 */
[----:B------:R-:W-:Y:S01]  /*7120*/  ISETP.NE.AND P1, PT, R6, RZ, PT ;  /* 0x000000ff0600720c */ /* 0x000fe20003f25270 */
[----:B-123--:R-:W-:-:S04]  /*7130*/  IMAD.MOV.U32 R21, RZ, RZ, 0x3100 ;  /* 0x00003100ff157424 */ /* 0x00efc800078e00ff */
[----:B------:R4:W-:Y:S08]  /*7140*/  SYNCS.ARRIVE.TRANS64 RZ, [R16+URZ+0x26838], R21 ;  /* 0x0268381510ff79a7 */ /* 0x0009f0000800003f */
[----:B------:R-:W-:Y:S05]  /*7150*/  @!P1 BRA `(.L_x_2478) ;  /* 0x0000000000049947 */ /* 0x000fea0003800000 */
[----:B------:R-:W-:Y:S01]  /*7160*/  BPT.TRAP 0x1 ;  /* 0x000000040000795c */ /* 0x000fe20000300000 */
.L_x_2478:
        /* <DEDUP_REMOVED lines=38> */
.L_x_2502:
[----:B------:R-:W-:Y:S05]  /*73d0*/  @P0 BRA `(.L_x_2480) ;  /* 0x0000000000140947 */ /* 0x000fea0003800000 */
[----:B------:R-:W-:Y:S01]  /*73e0*/  ISETP.NE.AND P1, PT, R6, RZ, PT ;  /* 0x000000ff0600720c */ /* 0x000fe20003f25270 */
[----:B------:R-:W-:-:S04]  /*73f0*/  IMAD.MOV.U32 R5, RZ, RZ, 0x3100 ;  /* 0x00003100ff057424 */ /* 0x000fc800078e00ff */
[----:B------:R1:W-:Y:S08]  /*7400*/  SYNCS.ARRIVE.TRANS64 RZ, [R16+URZ+0x26810], R5 ;  /* 0x0268100510ff79a7 */ /* 0x0003f0000800003f */
[----:B------:R-:W-:Y:S05]  /*7410*/  @!P1 BRA `(.L_x_2480) ;  /* 0x0000000000049947 */ /* 0x000fea0003800000 */
[----:B------:R-:W-:Y:S01]  /*7420*/  BPT.TRAP 0x1 ;  /* 0x000000040000795c */ /* 0x000fe20000300000 */
.L_x_2480:
        /* <DEDUP_REMOVED lines=44> */
.L_x_2472:
        /* <DEDUP_REMOVED lines=8> */
.L_x_2503:
[----:B------:R-:W-:Y:S05]  /*7770*/  @P0 BRA `(.L_x_2483) ;  /* 0x0000000000140947 */ /* 0x000fea0003800000 */
[----:B------:R-:W-:Y:S01]  /*7780*/  ISETP.NE.AND P1, PT, R6, RZ, PT ;  /* 0x000000ff0600720c */ /* 0x000fe20003f25270 */
[----:B------:R-:W-:-:S04]  /*7790*/  IMAD.MOV.U32 R5, RZ, RZ, 0x3100 ;  /* 0x00003100ff057424 */ /* 0x000fc800078e00ff */
[----:B------:R2:W-:Y:S08]  /*77a0*/  SYNCS.ARRIVE.TRANS64 RZ, [R16+URZ+0x26830], R5 ;  /* 0x0268300510ff79a7 */ /* 0x0005f0000800003f */
[----:B------:R-:W-:Y:S05]  /*77b0*/  @!P1 BRA `(.L_x_2483) ;  /* 0x0000000000049947 */ /* 0x000fea0003800000 */
[----:B------:R-:W-:Y:S01]  /*77c0*/  BPT.TRAP 0x1 ;  /* 0x000000040000795c */ /* 0x000fe20000300000 */
.L_x_2483:
        /* <DEDUP_REMOVED lines=40> */
.L_x_2504:
[----:B------:R-:W-:Y:S05]  /*7a50*/  @P0 BRA `(.L_x_2485) ;  /* 0x0000000000140947 */ /* 0x000fea0003800000 */
[----:B------:R-:W-:Y:S01]  /*7a60*/  ISETP.NE.AND P0, PT, R6, RZ, PT ;  /* 0x000000ff0600720c */ /* 0x000fe20003f05270 */
[----:B------:R-:W-:-:S04]  /*7a70*/  IMAD.MOV.U32 R5, RZ, RZ, 0x3100 ;  /* 0x00003100ff057424 */ /* 0x000fc800078e00ff */
[----:B------:R1:W-:Y:S08]  /*7a80*/  SYNCS.ARRIVE.TRANS64 RZ, [R16+URZ+0x26818], R5 ;  /* 0x0268180510ff79a7 */ /* 0x0003f0000800003f */
[----:B------:R-:W-:Y:S05]  /*7a90*/  @!P0 BRA `(.L_x_2485) ;  /* 0x0000000000048947 */ /* 0x000fea0003800000 */
[----:B------:R-:W-:Y:S01]  /*7aa0*/  BPT.TRAP 0x1 ;  /* 0x000000040000795c */ /* 0x000fe20000300000 */
.L_x_2485:
        /* <DEDUP_REMOVED lines=44> */
.L_x_2471:
[----:B------:R-:W1:Y:S01]  /*7d70*/  S2R R0, SR_TID.X ;  /* 0x0000000000007919 */ /* 0x000e620000002100 */
[----:B------:R-:W-:Y:S01]  /*7d80*/  IMAD R3, R19, 0x8, R16 ;  /* 0x0000000813037824 */ /* 0x000fe200078e0210 */
[----:B-1----:R-:W-:Y:S02]  /*7d90*/  LOP3.LUT R2, R0, 0x7f, RZ, 0xc0, !PT ;  /* 0x0000007f00027812 */ /* 0x002fe400078ec0ff */
[----:B------:R-:W-:Y:S02]  /*7da0*/  SHF.L.U32 R0, R11, 0x1f, RZ ;  /* 0x0000001f0b007819 */ /* 0x000fe400000006ff */
[----:B------:R-:W-:Y:S02]  /*7db0*/  ISETP.NE.AND P1, PT, R2, RZ, PT ;  /* 0x000000ff0200720c */ /* 0x000fe40003f25270 */
[----:B------:R-:W1:Y:S02]  /*7dc0*/  SYNCS.PHASECHK.TRANS64.TRYWAIT P0, [R3+URZ+0x26840], R0 ;  /* 0x02684000030075a7 */ /* 0x000e64000800017f */
[----:B-1----:R-:W-:Y:S09]  /*7dd0*/  @!P0 BRA `(.L_x_2486) ;  /* 0x00000008006c8947 */ /* 0x002ff20003800000 */
.L_x_2505:
[----:B------:R-:W-:Y:S05]  /*7de0*/  @P1 BRA `(.L_x_2487) ;  /* 0x0000000000181947 */ /* 0x000fea0003800000 */
[----:B------:R-:W1:Y:S01]  /*7df0*/  S2R R2, SR_TID.X ;  /* 0x0000000000027919 */ /* 0x000e620000002100 */
[----:B------:R-:W-:-:S04]  /*7e00*/  IMAD.MOV.U32 R0, RZ, RZ, 0x3100 ;  /* 0x00003100ff007424 */ /* 0x000fc800078e00ff */
[----:B------:R1:W-:Y:S02]  /*7e10*/  SYNCS.ARRIVE.TRANS64 RZ, [R3+URZ+0x26830], R0 ;  /* 0x0268300003ff79a7 */ /* 0x0003e4000800003f */
[----:B-1----:R-:W-:-:S13]  /*7e20*/  LOP3.LUT P0, RZ, R2, 0x1f, RZ, 0xc0, !PT ;  /* 0x0000001f02ff7812 */ /* 0x002fda000780c0ff */
[----:B------:R-:W-:Y:S05]  /*7e30*/  @!P0 BRA `(.L_x_2487) ;  /* 0x0000000000048947 */ /* 0x000fea0003800000 */
[----:B------:R-:W-:Y:S01]  /*7e40*/  BPT.TRAP 0x1 ;  /* 0x000000040000795c */ /* 0x000fe20000300000 */
.L_x_2487:
        /* <DEDUP_REMOVED lines=47> */
.L_x_2468:
[----:B------:R-:W-:Y:S05]  /*8140*/  BSYNC B0 ;  /* 0x0000000000007941 */ /* 0x000fea0003800000 */
.L_x_2467:
[----:B------:R-:W-:-:S03]  /*8150*/  UMOV UR7, 0xffffffff ;  /* 0xffffffff00077882 */ /* 0x000fc60000000000 */
[----:B------:R-:W-:Y:S05]  /*8160*/  BRA.DIV UR7, `(.L_x_2488) ;  /* 0x00000006079c7947 */ /* 0x000fea000b800000 */
[----:B------:R-:W-:-:S13]  /*8170*/  ELECT P6, URZ, PT ;  /* 0x00000000003f782f */ /* 0x000fda00038c0000 */
.L_x_2508:
[----:B------:R-:W-:Y:S05]  /*8180*/  @!P6 BRA `(.L_x_2416) ;  /* 0x000000000084e947 */ /* 0x000fea0003800000 */
[----:B------:R-:W-:-:S06]  /*8190*/  ULOP3.LUT UR7, UR38, 0x2, URZ, 0xfc, !UPT ;  /* 0x0000000226077892 */ /* 0x000fcc000f8efc3f */
[----:B------:R-:W-:-:S05]  /*81a0*/  IMAD.U32 R2, RZ, RZ, UR7 ;  /* 0x00000007ff027e24 */ /* 0x000fca000f8e00ff */
[----:B------:R-:W-:-:S13]  /*81b0*/  ISETP.NE.AND P2, PT, R2, 0x3, PT ;  /* 0x000000030200780c */ /* 0x000fda0003f45270 */
[----:B------:R-:W-:Y:S05]  /*81c0*/  @!P2 BRA `(.L_x_2489) ;  /* 0x000000000004a947 */ /* 0x000fea0003800000 */
[----:B------:R-:W-:Y:S01]  /*81d0*/  BPT.TRAP 0x1 ;  /* 0x000000040000795c */ /* 0x000fe20000300000 */
.L_x_2489:
        /* <DEDUP_REMOVED lines=15> */
.L_x_2509:
[----:B------:R-:W2:Y:S02]  /*82d0*/  SYNCS.PHASECHK.TRANS64.TRYWAIT P0, [R3+URZ], R2 ;  /* 0x00000002030075a7 */ /* 0x000ea4000800017f */
[----:B--2---:R-:W-:Y:S05]  /*82e0*/  @!P0 BRA `(.L_x_2491) ;  /* 0x0000000400708947 */ /* 0x004fea0003800000 */
.L_x_2510:
[----:B------:R-:W-:Y:S05]  /*82f0*/  @!P2 BRA `(.L_x_2492) ;  /* 0x000000000004a947 */ /* 0x000fea0003800000 */
[----:B------:R-:W-:Y:S01]  /*8300*/  BPT.TRAP 0x1 ;  /* 0x000000040000795c */ /* 0x000fe20000300000 */
.L_x_2492:
[----:B--2---:R-:W-:-:S04]  /*8310*/  VIADD R3, R7, 0x26840 ;  /* 0x0002684007037836 */ /* 0x004fc80000000000 */
[----:B------:R-:W-:-:S04]  /*8320*/  IMAD R0, R0, 0x8, R3 ;  /* 0x0000000800007824 */ /* 0x000fc800078e0203 */
[----:B------:R-:W2:Y:S02]  /*8330*/  SYNCS.PHASECHK.TRANS64.TRYWAIT P0, [R0+URZ], R5 ;  /* 0x00000005000075a7 */ /* 0x000ea4000800017f */
[----:B--2---:R-:W-:Y:S05]  /*8340*/  @!P0 BRA `(.L_x_2493) ;  /* 0x00000004006c8947 */ /* 0x004fea0003800000 */
.L_x_2511:
[----:B------:R-:W-:-:S07]  /*8350*/  IMAD R3, R4, 0x8, R3 ;  /* 0x0000000804037824 */ /* 0x000fce00078e0203 */
.L_x_2494:
[----:B---3--:R3:W4:Y:S02]  /*8360*/  SYNCS.PHASECHK.TRANS64.TRYWAIT P0, [R3+URZ], R2 ;  /* 0x00000002030075a7 */ /* 0x008724000800017f */
[----:B----4-:R-:W-:Y:S05]  /*8370*/  @!P0 NANOSLEEP.SYNCS 0x989680 ;  /* 0x009896800000895d */ /* 0x010fea0003900000 */
[----:B------:R-:W4:Y:S02]  /*8380*/  @!P0 SYNCS.PHASECHK.TRANS64 P0, [R3+URZ], R2 ;  /* 0x00000002030085a7 */ /* 0x000f24000800007f */
[----:B----4-:R-:W-:Y:S05]  /*8390*/  @!P0 BRA `(.L_x_2494) ;  /* 0xfffffffc00f08947 */ /* 0x010fea000383ffff */
.L_x_2416:
[----:B------:R-:W-:Y:S05]  /*83a0*/  BSYNC B6 ;  /* 0x0000000000067941 */ /* 0x000fea0003800000 */
.L_x_2411:
[----:B------:R-:W-:Y:S05]  /*83b0*/  EXIT ;  /* 0x000000000000794d */ /* 0x000fea0003800000 */
.L_x_2422:
[----:B------:R-:W-:Y:S02]  /*83c0*/  IMAD.MOV.U32 R13, RZ, RZ, R19 ;  /* 0x000000ffff0d7224 */ /* 0x000fe400078e0013 */
[----:B------:R-:W-:Y:S02]  /*83d0*/  IMAD.MOV.U32 R12, RZ, RZ, RZ ;  /* 0x000000ffff0c7224 */ /* 0x000fe400078e00ff */
[----:B------:R-:W-:Y:S02]  /*83e0*/  IMAD.MOV.U32 R11, RZ, RZ, 0x1f ;  /* 0x0000001fff0b7424 */ /* 0x000fe400078e00ff */
[----:B------:R-:W-:-:S07]  /*83f0*/  IMAD.MOV.U32 R15, RZ, RZ, -0x1 ;  /* 0xffffffffff0f7424 */ /* 0x000fce00078e00ff */
[----:B------:R-:W-:Y:S05]  /*8400*/  WARPSYNC.COLLECTIVE R15, `(.L_x_2495) ;  /* 0x000000000f087348 */ /* 0x000fea0003c00000 */
[----:B------:R1:W2:Y:S02]  /*8410*/  SHFL.IDX P6, R14, R13, R12, R11 ;  /* 0x0000000c0d0e7389 */ /* 0x0002a400000c000b */
[----:B-12---:R-:W-:Y:S01]  /*8420*/  ENDCOLLECTIVE ;  /* 0x000000000000791b */ /* 0x006fe20003800000 */
.L_x_2495:
[----:B------:R-:W-:Y:S05]  /*8430*/  BRA `(.L_x_2496) ;  /* 0xffffff8c006c7947 */ /* 0x000fea000383ffff */
.L_x_2424:
[----:B--2---:R2:W3:Y:S02]  /*8440*/  SYNCS.PHASECHK.TRANS64.TRYWAIT P0, [R2+URZ+0x26800], R5 ;  /* 0x02680005020075a7 */ /* 0x0044e4000800017f */
[----:B---3--:R-:W-:Y:S05]  /*8450*/  @!P0 NANOSLEEP.SYNCS 0x989680 ;  /* 0x009896800000895d */ /* 0x008fea0003900000 */
[----:B------:R-:W3:Y:S02]  /*8460*/  @!P0 SYNCS.PHASECHK.TRANS64 P0, [R2+URZ+0x26800], R5 ;  /* 0x02680005020085a7 */ /* 0x000ee4000800007f */
[----:B---3--:R-:W-:Y:S05]  /*8470*/  @!P0 BRA `(.L_x_2424) ;  /* 0xfffffffc00f08947 */ /* 0x008fea000383ffff */
[----:B------:R-:W-:Y:S05]  /*8480*/  BRA `(.L_x_2423) ;  /* 0xffffff8c00947947 */ /* 0x000fea000383ffff */
.L_x_2429:
[----:B--2---:R-:W-:-:S04]  /*8490*/  IMAD.U32 R5, RZ, RZ, UR7 ;  /* 0x00000007ff057e24 */ /* 0x004fc8000f8e00ff */
[----:B------:R2:W3:Y:S03]  /*84a0*/  SYNCS.PHASECHK.TRANS64.TRYWAIT P1, [R5+URZ+0x26810], R6 ;  /* 0x02681006050075a7 */ /* 0x0004e6000802017f */
[----:B---3--:R-:W-:Y:S05]  /*84b0*/  @!P1 NANOSLEEP.SYNCS 0x989680 ;  /* 0x009896800000995d */ /* 0x008fea0003900000 */
[----:B------:R-:W3:Y:S02]  /*84c0*/  @!P1 SYNCS.PHASECHK.TRANS64 P1, [R5+URZ+0x26810], R6 ;  /* 0x02681006050095a7 */ /* 0x000ee4000802007f */
[----:B---3--:R-:W-:Y:S05]  /*84d0*/  @!P1 BRA `(.L_x_2429) ;  /* 0xfffffffc00ec9947 */ /* 0x008fea000383ffff */
[----:B------:R-:W-:Y:S05]  /*84e0*/  BRA `(.L_x_2428) ;  /* 0xffffff9400ec7947 */ /* 0x000fea000383ffff */
.L_x_2433:
[----:B------:R-:W-:-:S04]  /*84f0*/  IMAD.U32 R5, RZ, RZ, UR7 ;  /* 0x00000007ff057e24 */ /* 0x000fc8000f8e00ff */
[----:B------:R1:W1:Y:S03]  /*8500*/  SYNCS.PHASECHK.TRANS64.TRYWAIT P1, [R5+URZ+0x26830], R6 ;  /* 0x02683006050075a7 */ /* 0x000266000802017f */
[----:B-1----:R-:W-:Y:S05]  /*8510*/  @!P1 NANOSLEEP.SYNCS 0x989680 ;  /* 0x009896800000995d */ /* 0x002fea0003900000 */
[----:B------:R-:W1:Y:S02]  /*8520*/  @!P1 SYNCS.PHASECHK.TRANS64 P1, [R5+URZ+0x26830], R6 ;  /* 0x02683006050095a7 */ /* 0x000e64000802007f */
[----:B-1----:R-:W-:Y:S05]  /*8530*/  @!P1 BRA `(.L_x_2433) ;  /* 0xfffffffc00ec9947 */ /* 0x002fea000383ffff */
[----:B------:R-:W-:Y:S05]  /*8540*/  BRA `(.L_x_2432) ;  /* 0xffffff9800f47947 */ /* 0x000fea000383ffff */
.L_x_2469:
[----:B-1----:R1:W2:Y:S02]  /*8550*/  SYNCS.PHASECHK.TRANS64.TRYWAIT P0, [R16+URZ+0x26820], R3 ;  /* 0x02682003100075a7 */ /* 0x0022a4000800017f */
[----:B--2---:R-:W-:Y:S05]  /*8560*/  @!P0 NANOSLEEP.SYNCS 0x989680 ;  /* 0x009896800000895d */ /* 0x004fea0003900000 */
[----:B------:R-:W2:Y:S02]  /*8570*/  @!P0 SYNCS.PHASECHK.TRANS64 P0, [R16+URZ+0x26820], R3 ;  /* 0x02682003100085a7 */ /* 0x000ea4000800007f */
[----:B--2---:R-:W-:Y:S05]  /*8580*/  @!P0 BRA `(.L_x_2469) ;  /* 0xfffffffc00f08947 */ /* 0x004fea000383ffff */
[----:B------:R-:W-:Y:S05]  /*8590*/  BRA `(.L_x_2497) ;  /* 0xffffffdc00147947 */ /* 0x000fea000383ffff */
.L_x_2473:
[----:B-1----:R1:W3:Y:S02]  /*85a0*/  SYNCS.PHASECHK.TRANS64.TRYWAIT P1, [R16+URZ+0x26840], R21 ;  /* 0x02684015100075a7 */ /* 0x0022e4000802017f */
[----:B---3--:R-:W-:Y:S05]  /*85b0*/  @!P1 NANOSLEEP.SYNCS 0x989680 ;  /* 0x009896800000995d */ /* 0x008fea0003900000 */
[----:B------:R-:W3:Y:S02]  /*85c0*/  @!P1 SYNCS.PHASECHK.TRANS64 P1, [R16+URZ+0x26840], R21 ;  /* 0x02684015100095a7 */ /* 0x000ee4000802007f */
[----:B---3--:R-:W-:Y:S05]  /*85d0*/  @!P1 BRA `(.L_x_2473) ;  /* 0xfffffffc00f09947 */ /* 0x008fea000383ffff */
[----:B------:R-:W-:Y:S05]  /*85e0*/  BRA `(.L_x_2498) ;  /* 0xffffffe400407947 */ /* 0x000fea000383ffff */
.L_x_2475:
[----:B--2---:R2:W3:Y:S02]  /*85f0*/  SYNCS.PHASECHK.TRANS64.TRYWAIT P1, [R16+URZ+0x26828], R21 ;  /* 0x02682815100075a7 */ /* 0x0044e4000802017f */
[----:B---3--:R-:W-:Y:S05]  /*8600*/  @!P1 NANOSLEEP.SYNCS 0x989680 ;  /* 0x009896800000995d */ /* 0x008fea0003900000 */
[----:B------:R-:W3:Y:S02]  /*8610*/  @!P1 SYNCS.PHASECHK.TRANS64 P1, [R16+URZ+0x26828], R21 ;  /* 0x02682815100095a7 */ /* 0x000ee4000802007f */
[----:B---3--:R-:W-:Y:S05]  /*8620*/  @!P1 BRA `(.L_x_2475) ;  /* 0xfffffffc00f09947 */ /* 0x008fea000383ffff */
[----:B------:R-:W-:Y:S05]  /*8630*/  BRA `(.L_x_2499) ;  /* 0xffffffe400f07947 */ /* 0x000fea000383ffff */
.L_x_2477:
[----:B---3--:R3:W4:Y:S02]  /*8640*/  SYNCS.PHASECHK.TRANS64.TRYWAIT P1, [R16+URZ+0x26848], R21 ;  /* 0x02684815100075a7 */ /* 0x008724000802017f */
[----:B----4-:R-:W-:Y:S05]  /*8650*/  @!P1 NANOSLEEP.SYNCS 0x989680 ;  /* 0x009896800000995d */ /* 0x010fea0003900000 */
[----:B------:R-:W4:Y:S02]  /*8660*/  @!P1 SYNCS.PHASECHK.TRANS64 P1, [R16+URZ+0x26848], R21 ;  /* 0x02684815100095a7 */ /* 0x000f24000802007f */
[----:B----4-:R-:W-:Y:S05]  /*8670*/  @!P1 BRA `(.L_x_2477) ;  /* 0xfffffffc00f09947 */ /* 0x010fea000383ffff */
[----:B------:R-:W-:Y:S05]  /*8680*/  BRA `(.L_x_2500) ;  /* 0xffffffe800a07947 */ /* 0x000fea000383ffff */
.L_x_2479:
[----:B------:R-:W-:-:S07]  /*8690*/  SHF.L.U32 R5, R11, 0x1f, RZ ;  /* 0x0000001f0b057819 */ /* 0x000fce00000006ff */
.L_x_2501:
[----:B------:R1:W1:Y:S02]  /*86a0*/  SYNCS.PHASECHK.TRANS64.TRYWAIT P1, [R16+URZ+0x26820], R5 ;  /* 0x02682005100075a7 */ /* 0x000264000802017f */
[----:B-1----:R-:W-:Y:S05]  /*86b0*/  @!P1 NANOSLEEP.SYNCS 0x989680 ;  /* 0x009896800000995d */ /* 0x002fea0003900000 */
[----:B------:R-:W1:Y:S02]  /*86c0*/  @!P1 SYNCS.PHASECHK.TRANS64 P1, [R16+URZ+0x26820], R5 ;  /* 0x02682005100095a7 */ /* 0x000e64000802007f */
[----:B-1----:R-:W-:Y:S05]  /*86d0*/  @!P1 BRA `(.L_x_2501) ;  /* 0xfffffffc00f09947 */ /* 0x002fea000383ffff */
[----:B------:R-:W-:Y:S05]  /*86e0*/  BRA `(.L_x_2502) ;  /* 0xffffffec00387947 */ /* 0x000fea000383ffff */
.L_x_2482:
[----:B-1----:R1:W2:Y:S02]  /*86f0*/  SYNCS.PHASECHK.TRANS64.TRYWAIT P1, [R16+URZ+0x26840], R13 ;  /* 0x0268400d100075a7 */ /* 0x0022a4000802017f */
[----:B--2---:R-:W-:Y:S05]  /*8700*/  @!P1 NANOSLEEP.SYNCS 0x989680 ;  /* 0x009896800000995d */ /* 0x004fea0003900000 */
[----:B------:R-:W2:Y:S02]  /*8710*/  @!P1 SYNCS.PHASECHK.TRANS64 P1, [R16+URZ+0x26840], R13 ;  /* 0x0268400d100095a7 */ /* 0x000ea4000802007f */
[----:B--2---:R-:W-:Y:S05]  /*8720*/  @!P1 BRA `(.L_x_2482) ;  /* 0xfffffffc00f09947 */ /* 0x004fea000383ffff */
[----:B------:R-:W-:Y:S05]  /*8730*/  BRA `(.L_x_2503) ;  /* 0xfffffff0000c7947 */ /* 0x000fea000383ffff */
.L_x_2484:
[----:B--2---:R2:W1:Y:S02]  /*8740*/  SYNCS.PHASECHK.TRANS64.TRYWAIT P1, [R16+URZ+0x26828], R13 ;  /* 0x0268280d100075a7 */ /* 0x004464000802017f */
[----:B-1----:R-:W-:Y:S05]  /*8750*/  @!P1 NANOSLEEP.SYNCS 0x989680 ;  /* 0x009896800000995d */ /* 0x002fea0003900000 */
[----:B------:R-:W1:Y:S02]  /*8760*/  @!P1 SYNCS.PHASECHK.TRANS64 P1, [R16+URZ+0x26828], R13 ;  /* 0x0268280d100095a7 */ /* 0x000e64000802007f */
[----:B-1----:R-:W-:Y:S05]  /*8770*/  @!P1 BRA `(.L_x_2484) ;  /* 0xfffffffc00f09947 */ /* 0x002fea000383ffff */
[----:B------:R-:W-:Y:S05]  /*8780*/  BRA `(.L_x_2504) ;  /* 0xfffffff000b07947 */ /* 0x000fea000383ffff */
.L_x_2486:
[----:B------:R1:W1:Y:S02]  /*8790*/  SYNCS.PHASECHK.TRANS64.TRYWAIT P0, [R3+URZ+0x26840], R0 ;  /* 0x02684000030075a7 */ /* 0x000264000800017f */
[----:B-1----:R-:W-:Y:S05]  /*87a0*/  @!P0 NANOSLEEP.SYNCS 0x989680 ;  /* 0x009896800000895d */ /* 0x002fea0003900000 */
[----:B------:R-:W1:Y:S02]  /*87b0*/  @!P0 SYNCS.PHASECHK.TRANS64 P0, [R3+URZ+0x26840], R0 ;  /* 0x02684000030085a7 */ /* 0x000e64000800007f */
[----:B-1----:R-:W-:Y:S05]  /*87c0*/  @!P0 BRA `(.L_x_2486) ;  /* 0xfffffffc00f08947 */ /* 0x002fea000383ffff */
[----:B------:R-:W-:Y:S05]  /*87d0*/  BRA `(.L_x_2505) ;  /* 0xfffffff400807947 */ /* 0x000fea000383ffff */
.L_x_2488:
[----:B------:R-:W-:Y:S01]  /*87e0*/  BSSY B0, `(.L_x_2506) ;  /* 0x0000006000007945 */ /* 0x000fe20003800000 */
[----:B------:R-:W-:-:S07]  /*87f0*/  IMAD.MOV.U32 R15, RZ, RZ, -0x1 ;  /* 0xffffffffff0f7424 */ /* 0x000fce00078e00ff */
[----:B------:R-:W-:Y:S05]  /*8800*/  WARPSYNC.COLLECTIVE R15, `(.L_x_2507) ;  /* 0x000000000f0c7348 */ /* 0x000fea0003c00000 */
[----:B------:R-:W-:Y:S02]  /*8810*/  ELECT P6, UR62, PT ;  /* 0x00000000003e782f */ /* 0x000fe400038c0000 */
[----:B------:R-:W-:Y:S01]  /*8820*/  MOV R14, UR62 ;  /* 0x0000003e000e7c02 */ /* 0x000fe20008000f00 */
[----:B------:R-:W-:Y:S10]  /*8830*/  ENDCOLLECTIVE ;  /* 0x000000000000791b */ /* 0x000ff40003800000 */
.L_x_2507:
[----:B------:R-:W-:Y:S05]  /*8840*/  BSYNC B0 ;  /* 0x0000000000007941 */ /* 0x000fea0003800000 */
.L_x_2506:
[----:B------:R-:W-:Y:S05]  /*8850*/  BRA `(.L_x_2508) ;  /* 0xfffffff800487947 */ /* 0x000fea000383ffff */
.L_x_2490:
[----:B-1----:R1:W2:Y:S02]  /*8860*/  SYNCS.PHASECHK.TRANS64.TRYWAIT P0, [R6+URZ], R5 ;  /* 0x00000005060075a7 */ /* 0x0022a4000800017f */
[----:B--2---:R-:W-:Y:S05]  /*8870*/  @!P0 NANOSLEEP.SYNCS 0x989680 ;  /* 0x009896800000895d */ /* 0x004fea0003900000 */
[----:B------:R-:W2:Y:S02]  /*8880*/  @!P0 SYNCS.PHASECHK.TRANS64 P0, [R6+URZ], R5 ;  /* 0x00000005060085a7 */ /* 0x000ea4000800007f */
[----:B--2---:R-:W-:Y:S05]  /*8890*/  @!P0 BRA `(.L_x_2490) ;  /* 0xfffffffc00f08947 */ /* 0x004fea000383ffff */
[----:B------:R-:W-:Y:S05]  /*88a0*/  BRA `(.L_x_2509) ;  /* 0xfffffff800887947 */ /* 0x000fea000383ffff */
.L_x_2491:
[----:B--2---:R2:W3:Y:S02]  /*88b0*/  SYNCS.PHASECHK.TRANS64.TRYWAIT P0, [R3+URZ], R2 ;  /* 0x00000002030075a7 */ /* 0x0044e4000800017f */
[----:B---3--:R-:W-:Y:S05]  /*88c0*/  @!P0 NANOSLEEP.SYNCS 0x989680 ;  /* 0x009896800000895d */ /* 0x008fea0003900000 */
[----:B------:R-:W3:Y:S02]  /*88d0*/  @!P0 SYNCS.PHASECHK.TRANS64 P0, [R3+URZ], R2 ;  /* 0x00000002030085a7 */ /* 0x000ee4000800007f */
[----:B---3--:R-:W-:Y:S05]  /*88e0*/  @!P0 BRA `(.L_x_2491) ;  /* 0xfffffffc00f08947 */ /* 0x008fea000383ffff */
[----:B------:R-:W-:Y:S05]  /*88f0*/  BRA `(.L_x_2510) ;  /* 0xfffffff8007c7947 */ /* 0x000fea000383ffff */
.L_x_2493:
[----:B--2---:R2:W3:Y:S02]  /*8900*/  SYNCS.PHASECHK.TRANS64.TRYWAIT P0, [R0+URZ], R5 ;  /* 0x00000005000075a7 */ /* 0x0044e4000800017f */
[----:B---3--:R-:W-:Y:S05]  /*8910*/  @!P0 NANOSLEEP.SYNCS 0x989680 ;  /* 0x009896800000895d */ /* 0x008fea0003900000 */
[----:B------:R-:W3:Y:S02]  /*8920*/  @!P0 SYNCS.PHASECHK.TRANS64 P0, [R0+URZ], R5 ;  /* 0x00000005000085a7 */ /* 0x000ee4000800007f */
[----:B---3--:R-:W-:Y:S05]  /*8930*/  @!P0 BRA `(.L_x_2493) ;  /* 0xfffffffc00f08947 */ /* 0x008fea000383ffff */
[----:B------:R-:W-:Y:S05]  /*8940*/  BRA `(.L_x_2511) ;  /* 0xfffffff800807947 */ /* 0x000fea000383ffff */
.L_x_2512:
        /* <DEDUP_REMOVED lines=11> */
.L_x_3313:


//--------------------- .text._ZN7cutlass13device_kernelIN5flash11enable_sm90INS1_16FlashAttnBwdSm90INS1_25CollectiveMainloopBwdSm90ILi2ELi2ELi2EN4cute5tupleIJNS5_1CILi1EEES8_S8_EEENS6_IJNS7_ILi64EEENS7_ILi128EEENS7_ILi96EEEEEENS_6half_tEfNS_4arch4Sm90ELb1ELb0ELb0ELb0ELb1ELb1ELb0ELb0ELi2ELi1ELi2ELi1ELb1EEENS1_24CollectiveEpilogueBwdGQAISD_fSG_Li256ELb0ELb1EEENS1_25SingleTileBwdLPTSchedulerILb0ELi128ELb1EEEEEEEEEvNT_6ParamsE --------------------------
	.section	.text._ZN7cutlass13device_kernelIN5flash11enable_sm90INS1_16FlashAttnBwdSm90INS1_25CollectiveMainloopBwdSm90ILi2ELi2ELi2EN4cute5tupleIJNS5_1CILi1EEES8_S8_EEENS6_IJNS7_ILi64EEENS7_ILi128EEENS7_ILi96EEEEEENS_6half_tEfNS_4arch4Sm90ELb1ELb0ELb0ELb0ELb1ELb1ELb0ELb0ELi2ELi1ELi2ELi1ELb1EEENS1_24CollectiveEpilogueBwdGQAISD_fSG_Li256ELb0ELb1EEENS1_25SingleTileBwdLPTSchedulerILb0ELi128ELb1EEEEEEEEEvNT_6ParamsE,"ax",@progbits
	.align	128
.text._ZN7cutlass13device_kernelIN5flash11enable_sm90INS1_16FlashAttnBwdSm90INS1_25CollectiveMainloopBwdSm90ILi2ELi2ELi2EN4cute5tupleIJNS5_1CILi1EEES8_S8_EEENS6_IJNS7_ILi64EEENS7_ILi128EEENS7_ILi96EEEEEENS_6half_tEfNS_4arch4Sm90ELb1ELb0ELb0ELb0ELb1ELb1ELb0ELb0ELi2ELi1ELi2ELi1ELb1EEENS1_24CollectiveEpilogueBwdGQAISD_fSG_Li256ELb0ELb1EEENS1_25SingleTileBwdLPTSchedulerILb0ELi128ELb1EEEEEEEEEvNT_6ParamsE:
        .type           _ZN7cutlass13device_kernelIN5flash11enable_sm90INS1_16FlashAttnBwdSm90INS1_25CollectiveMainloopBwdSm90ILi2ELi2ELi2EN4cute5tupleIJNS5_1CILi1EEES8_S8_EEENS6_IJNS7_ILi64EEENS7_ILi128EEENS7_ILi96EEEEEENS_6half_tEfNS_4arch4Sm90ELb1ELb0ELb0ELb0ELb1ELb1ELb0ELb0ELi2ELi1ELi2ELi1ELb1EEENS1_24CollectiveEpilogueBwdGQAISD_fSG_Li256ELb0ELb1EEENS1_25SingleTileBwdLPTSchedulerILb0ELi128ELb1EEEEEEEEEvNT_6ParamsE,@function
        .size           _ZN7cutlass13device_kernelIN5flash11enable_sm90INS1_16FlashAttnBwdSm90INS1_25CollectiveMainloopBwdSm90ILi2ELi2ELi2EN4cute5tupleIJNS5_1CILi1EEES8_S8_EEENS6_IJNS7_ILi64EEENS7_ILi128EEENS7_ILi96EEEEEENS_6half_tEfNS_4arch4Sm90ELb1ELb0ELb0ELb0ELb1ELb1ELb0ELb0ELi2ELi1ELi2ELi1ELb1EEENS1_24CollectiveEpilogueBwdGQAISD_fSG_Li256ELb0ELb1EEENS1_25SingleTileBwdLPTSchedulerILb0ELi128ELb1EEEEEEEEEvNT_6ParamsE,(.L_x_3314 - _ZN7cutlass13device_kernelIN5flash11enable_sm90INS1_16FlashAttnBwdSm90INS1_25CollectiveMainloopBwdSm90ILi2ELi2ELi2EN4cute5tupleIJNS5_1CILi1EEES8_S8_EEENS6_IJNS7_ILi64EEENS7_ILi128EEENS7_ILi96EEEEEENS_6half_tEfNS_4arch4Sm90ELb1ELb0ELb0ELb0ELb1ELb1ELb0ELb0ELi2ELi1ELi2ELi1ELb1EEENS1_24CollectiveEpilogueBwdGQAISD_fSG_Li256ELb0ELb1EEENS1_25SingleTileBwdLPTSchedulerILb0ELi128ELb1EEEEEEEEEvNT_6ParamsE)
        .other          _ZN7cutlass13device_kernelIN5flash11enable_sm90INS1_16FlashAttnBwdSm90INS1_25CollectiveMainloopBwdSm90ILi2ELi2ELi2EN4cute5tupleIJNS5_1CILi1EEES8_S8_EEENS6_IJNS7_ILi64EEENS7_ILi128EEENS7_ILi96EEEEEENS_6half_tEfNS_4arch4Sm90ELb1ELb0ELb0ELb0ELb1ELb1ELb0ELb0ELi2ELi1ELi2ELi1ELb1EEENS1_24CollectiveEpilogueBwdGQAISD_fSG_Li256ELb0ELb1EEENS1_25SingleTileBwdLPTSchedulerILb0ELi128ELb1EEEEEEEEEvNT_6ParamsE,@"STO_CUDA_ENTRY STV_DEFAULT"
_ZN7cutlass13device_kernelIN5flash11enable_sm90INS1_16FlashAttnBwdSm90INS1_25CollectiveMainloopBwdSm90ILi2ELi2ELi2EN4cute5tupleIJNS5_1CILi1EEES8_S8_EEENS6_IJNS7_ILi64EEENS7_ILi128EEENS7_ILi96EEEEEENS_6half_tEfNS_4arch4Sm90ELb1ELb0ELb0ELb0ELb1ELb1ELb0ELb0ELi2ELi1ELi2ELi1ELb1EEENS1_24CollectiveEpilogueBwdGQAISD_fSG_Li256ELb0ELb1EEENS1_25SingleTileBwdLPTSchedulerILb0ELi128ELb1EEEEEEEEEvNT_6ParamsE:
        /* <DEDUP_REMOVED lines=24> */
.L_x_2514:
[----:B------:R-:W-:Y:S05]  /*0180*/  BSYNC B0 ;  /* 0x0000000000007941 */ /* 0x000fea0003800000 */
.L_x_2513:
        /* <DEDUP_REMOVED lines=37> */
.L_x_2515:
        /* <DEDUP_REMOVED lines=22> */
.L_x_2516:
[----:B------:R-:W-:Y:S01]  /*0540*/  PLOP3.LUT P0, PT, PT, PT, UP0, 0x80, 0x0 ;  /* 0x000000000000781c */ /* 0x000fe20003f0f008 */
[----:B------:R-:W-:Y:S01]  /*0550*/  NOP ;  /* 0x0000000000007918 */ /* 0x000fe20000000000 */
[----:B------:R-:W-:Y:S01]  /*0560*/  ULDC.64 UR46, c[0x0][0x208] ;  /* 0x00008200002e7ab9 */ /* 0x000fe20000000a00 */
[----:B------:R-:W-:Y:S01]  /*0570*/  BSSY B6, `(.L_x_2517) ;  /* 0x00008d4000067945 */ /* 0x000fe20003800000 */
[----:B-12-4-:R-:W-:Y:S09]  /*0580*/  BAR.SYNC.DEFER_BLOCKING 0x0 ;  /* 0x0000000000007b1d */ /* 0x016ff20000010000 */
[----:B------:R-:W-:Y:S05]  /*0590*/  @!P0 BRA `(.L_x_2518) ;  /* 0x0000004c00308947 */ /* 0x000fea0003800000 */
.L_x_2519:
        /* <DEDUP_REMOVED lines=32> */
.L_x_2520:
[----:B------:R-:W-:Y:S01]  /*07a0*/  ULDC UR7, c[0x0][0x8cc] ;  /* 0x0002330000077ab9 */ /* 0x000fe20000000800 */
[----:B------:R-:W-:Y:S01]  /*07b0*/  UMOV UR36, UR10 ;  /* 0x0000000a00247c82 */ /* 0x000fe20008000000 */
[----:B------:R-:W-:-:S11]  /*07c0*/  UISETP.NE.AND UP0, UPT, UR7, 0x1, UPT ;  /* 0x000000010700788c */ /* 0x000fd6000bf05270 */
[----:B------:R-:W-:Y:S02]  /*07d0*/  @UP0 ULDC.64 UR8, c[0x0][0x8d0] ;  /* 0x0002340000080ab9 */ /* 0x000fe40000000a00 */
[----:B------:R-:W-:-:S04]  /*07e0*/  UIMAD.WIDE.U32 UR4, UR10, UR8, URZ ;  /* 0x000000080a0472a5 */ /* 0x000fc8000f8e003f */
[----:B------:R-:W-:-:S04]  /*07f0*/  @UP0 USHF.R.U32.HI UR36, URZ, UR9, UR5 ;  /* 0x000000093f240299 */ /* 0x000fc80008011605 */
[----:B------:R-:W-:-:S12]  /*0800*/  UIMAD UR4, UR36, UR7, URZ ;  /* 0x00000007240472a4 */ /* 0x000fd8000f8e023f */
.L_x_2521:
        /* <DEDUP_REMOVED lines=104> */
.L_x_2525:
        /* <DEDUP_REMOVED lines=15> */
.L_x_2524:
        /* <DEDUP_REMOVED lines=22> */
.L_x_2527:
        /* <DEDUP_REMOVED lines=15> */
.L_x_2526:
[----:B------:R-:W-:Y:S01]  /*11d0*/  SHF.R.S32.HI R23, RZ, 0x1f, R22 ;  /* 0x0000001fff177819 */ /* 0x000fe20000011416 */
[----:B------:R-:W-:-:S03]  /*11e0*/  UMOV UR4, 0xffffffff ;  /* 0xffffffff00047882 */ /* 0x000fc60000000000 */
[----:B------:R-:W-:-:S04]  /*11f0*/  LEA.HI R0, R23, R22, RZ, 0x7 ;  /* 0x0000001617007211 */ /* 0x000fc800078f38ff */
[----:B------:R-:W-:Y:S01]  /*1200*/  SHF.R.S32.HI R19, RZ, 0x7, R0 ;  /* 0x00000007ff137819 */ /* 0x000fe20000011400 */
[----:B------:R-:W-:Y:S06]  /*1210*/  BRA.DIV UR4, `(.L_x_2528) ;  /* 0x00000082042c7947 */ /* 0x000fec000b800000 */
[----:B------:R1:W2:Y:S02]  /*1220*/  SHFL.IDX PT, R14, R19, RZ, 0x1f ;  /* 0x00001fff130e7589 */ /* 0x0002a400000e0000 */
.L_x_2632:
        /* <DEDUP_REMOVED lines=15> */
.L_x_2529:
        /* <DEDUP_REMOVED lines=19> */
.L_x_2531:
        /* <DEDUP_REMOVED lines=123> */
.L_x_2542:
[----:B------:R-:W-:-:S06]  /*1c00*/  UISETP.NE.AND UP0, UPT, UR16, 0x3, UPT ;  /* 0x000000031000788c */ /* 0x000fcc000bf05270 */
[----:B------:R-:W-:-:S13]  /*1c10*/  PLOP3.LUT P0, PT, PT, PT, UP0, 0x80, 0x0 ;  /* 0x000000000000781c */ /* 0x000fda0003f0f008 */
[----:B-1----:R-:W-:Y:S05]  /*1c20*/  @!P0 BRA `(.L_x_2532) ;  /* 0x0000000000048947 */ /* 0x002fea0003800000 */
[----:B------:R-:W-:Y:S01]  /*1c30*/  BPT.TRAP 0x1 ;  /* 0x000000040000795c */ /* 0x000fe20000300000 */
.L_x_2532:
[----:B------:R-:W-:Y:S01]  /*1c40*/  R2UR UR8, R2 ;  /* 0x00000000020872ca */ /* 0x000fe200000e0000 */
[----:B------:R-:W-:-:S05]  /*1c50*/  IMAD.U32 R6, RZ, RZ, UR4 ;  /* 0x00000004ff067e24 */ /* 0x000fca000f8e00ff */
[----:B------:R-:W-:-:S07]  /*1c60*/  SHF.L.U32 R6, R6, 0x1f, RZ ;  /* 0x0000001f06067819 */ /* 0x000fce00000006ff */
[----:B------:R-:W-:-:S09]  /*1c70*/  ULEA UR8, UR5, UR8, 0x3 ;  /* 0x0000000805087291 */ /* 0x000fd2000f8e183f */
[----:B------:R1:W2:Y:S01]  /*1c80*/  SYNCS.PHASECHK.TRANS64.TRYWAIT P1, [UR8+0x26810], R6 ;  /* 0x02681006ff0075a7 */ /* 0x0002a20008020148 */
[----:B------:R-:W-:Y:S05]  /*1c90*/  @!P0 BRA `(.L_x_2533) ;  /* 0x0000000000048947 */ /* 0x000fea0003800000 */
[----:B------:R-:W-:Y:S01]  /*1ca0*/  BPT.TRAP 0x1 ;  /* 0x000000040000795c */ /* 0x000fe20000300000 */
.L_x_2533:
[----:B--2---:R-:W-:Y:S05]  /*1cb0*/  @P1 BRA `(.L_x_2534) ;  /* 0x0000000000081947 */ /* 0x004fea0003800000 */
[----:B------:R-:W2:Y:S02]  /*1cc0*/  SYNCS.PHASECHK.TRANS64.TRYWAIT P1, [UR8+0x26810], R6 ;  /* 0x02681006ff0075a7 */ /* 0x000ea40008020148 */
[----:B--2---:R-:W-:Y:S05]  /*1cd0*/  @!P1 BRA `(.L_x_2535) ;  /* 0x0000007400b09947 */ /* 0x004fea0003800000 */
.L_x_2534:
        /* <DEDUP_REMOVED lines=66> */
.L_x_2536:
[----:B------:R1:W1:Y:S01]  /*2100*/  SYNCS.PHASECHK.TRANS64.TRYWAIT P1, [UR8+0x26830], R6 ;  /* 0x02683006ff0075a7 */ /* 0x0002620008020148 */
[----:B------:R-:W-:Y:S05]  /*2110*/  @!P0 BRA `(.L_x_2537) ;  /* 0x0000000000048947 */ /* 0x000fea0003800000 */
[----:B------:R-:W-:Y:S01]  /*2120*/  BPT.TRAP 0x1 ;  /* 0x000000040000795c */ /* 0x000fe20000300000 */
.L_x_2537:
[----:B-1----:R-:W-:Y:S05]  /*2130*/  @P1 BRA `(.L_x_2538) ;  /* 0x0000000000081947 */ /* 0x002fea0003800000 */
[----:B------:R-:W1:Y:S02]  /*2140*/  SYNCS.PHASECHK.TRANS64.TRYWAIT P1, [UR8+0x26830], R6 ;  /* 0x02683006ff0075a7 */ /* 0x000e640008020148 */
[----:B-1----:R-:W-:Y:S05]  /*2150*/  @!P1 BRA `(.L_x_2539) ;  /* 0x0000007000a89947 */ /* 0x002fea0003800000 */
.L_x_2538:
[----:B------:R-:W-:Y:S01]  /*2160*/  R2UR UR10, R2 ;  /* 0x00000000020a72ca */ /* 0x000fe200000e0000 */
[----:B------:R-:W-:Y:S01]  /*2170*/  WARPGROUP.ARRIVE ;  /* 0x00000000000079c5 */ /* 0x000fe20000000000 */
[----:B------:R-:W-:Y:S01]  /*2180*/  UMOV UR11, 0x80000020 ;  /* 0x80000020000b7882 */ /* 0x000fe20000000000 */
[----:B------:R-:W-:Y:S01]  /*2190*/  ISETP.GT.AND P1, PT, R3, RZ, PT ;  /* 0x000000ff0300720c */ /* 0x000fe20003f24270 */
[----:B------:R-:W-:-:S09]  /*21a0*/  UMOV UR15, 0xc0000010 ;  /* 0xc0000010000f7882 */ /* 0x000fd20000000000 */
[----:B------:R-:W-:-:S04]  /*21b0*/  UIADD3 UR10, UR10, 0x18000, URZ ;  /* 0x000180000a0a7890 */ /* 0x000fc8000fffe03f */
[----:B------:R-:W-:-:S04]  /*21c0*/  USHF.R.U32.HI UR10, URZ, 0x4, UR10 ;  /* 0x000000043f0a7899 */ /* 0x000fc8000801160a */
[----:B------:R-:W-:-:S04]  /*21d0*/  ULOP3.LUT UR12, UR10, 0x3fff, URZ, 0xc0, !UPT ;  /* 0x00003fff0a0c7892 */ /* 0x000fc8000f8ec03f */
[----:B------:R-:W-:Y:S02]  /*21e0*/  ULOP3.LUT UR13, UR12, 0x10000, URZ, 0xfc, !UPT ;  /* 0x000100000c0d7892 */ /* 0x000fe4000f8efc3f */
[----:B------:R-:W-:Y:S02]  /*21f0*/  ULOP3.LUT UR12, UR12, 0x1000000, URZ, 0xfc, !UPT ;  /* 0x010000000c0c7892 */ /* 0x000fe4000f8efc3f */
[----:B------:R-:W-:Y:S02]  /*2200*/  UIMAD UR13, UR5, 0x300, UR13 ;  /* 0x00000300050d78a4 */ /* 0x000fe4000f8e020d */
[----:B------:R-:W-:-:S05]  /*2210*/  UIMAD UR12, UR5, 0x300, UR12 ;  /* 0x00000300050c78a4 */ /* 0x000fca000f8e020c */
[----:B------:R-:W-:Y:S02]  /*2220*/  UMOV UR10, UR13 ;  /* 0x0000000d000a7c82 */ /* 0x000fe40008000000 */
[----:B------:R-:W-:Y:S01]  /*2230*/  HGMMA.64x64x16.F32 R120, R184, gdesc[UR8], RZ, !UPT, gsb0 ;  /* 0x00e00008b8787df0 */ /* 0x000fe2000c0008ff */
[----:B------:R-:W-:Y:S01]  /*2240*/  UIADD3 UR10, UR13, 0x2, URZ ;  /* 0x000000020d0a7890 */ /* 0x000fe2000fffe03f */
[----:B------:R-:W-:Y:S01]  /*2250*/  UMOV UR11, 0x80000020 ;  /* 0x80000020000b7882 */ /* 0x000fe20000000000 */
[----:B------:R-:W-:Y:S02]  /*2260*/  WARPGROUP.DEPBAR.LE gsb0, 0x0 ;  /* 0x00008000000079c5 */ /* 0x000fe40000010000 */
[----:B------:R-:W-:-:S06]  /*2270*/  WARPGROUP.ARRIVE ;  /* 0x00000000000079c5 */ /* 0x000fcc0000000000 */
[----:B------:R-:W-:Y:S01]  /*2280*/  HGMMA.64x64x16.F32 R120, R196, gdesc[UR8], R120, gsb0 ;  /* 0x00e00008c4787df0 */ /* 0x000fe20008000878 */
[----:B------:R-:W-:Y:S01]  /*2290*/  UIADD3 UR10, UR13, 0x100, URZ ;  /* 0x000001000d0a7890 */ /* 0x000fe2000fffe03f */
[----:B------:R-:W-:Y:S01]  /*22a0*/  UMOV UR11, 0x80000020 ;  /* 0x80000020000b7882 */ /* 0x000fe20000000000 */
[----:B------:R-:W-:Y:S02]  /*22b0*/  WARPGROUP.DEPBAR.LE gsb0, 0x0 ;  /* 0x00008000000079c5 */ /* 0x000fe40000010000 */
[----:B------:R-:W-:-:S06]  /*22c0*/  WARPGROUP.ARRIVE ;  /* 0x00000000000079c5 */ /* 0x000fcc0000000000 */
[----:B------:R-:W-:Y:S01]  /*22d0*/  HGMMA.64x64x16.F32 R120, R188, gdesc[UR8], R120, gsb0 ;  /* 0x00e00008bc787df0 */ /* 0x000fe20008000878 */
[----:B------:R-:W-:Y:S02]  /*22e0*/  UIMAD UR11, UR41, -0x40, UR6 ;  /* 0xffffffc0290b78a4 */ /* 0x000fe4000f8e0206 */
[----:B------:R-:W-:-:S04]  /*22f0*/  UIADD3 UR10, UR13, 0x102, URZ ;  /* 0x000001020d0a7890 */ /* 0x000fc8000fffe03f */
[----:B------:R-:W-:Y:S01]  /*2300*/  IADD3 R19, -R3, UR11, -R18 ;  /* 0x0000000b03137c10 */ /* 0x000fe2000fffe912 */
[----:B------:R-:W-:-:S03]  /*2310*/  UMOV UR11, 0x80000020 ;  /* 0x80000020000b7882 */ /* 0x000fc60000000000 */
[----:B------:R-:W-:-:S04]  /*2320*/  SEL R221, R19, 0x40, P1 ;  /* 0x0000004013dd7807 */ /* 0x000fc80000800000 */
[C---:B------:R-:W-:Y:S02]  /*2330*/  ISETP.GT.AND P1, PT, R221.reuse, RZ, PT ;  /* 0x000000ffdd00720c */ /* 0x040fe40003f24270 */
[C---:B------:R-:W-:Y:S02]  /*2340*/  ISETP.GT.AND P2, PT, R221.reuse, 0x38, PT ;  /* 0x00000038dd00780c */ /* 0x040fe40003f44270 */
[----:B------:R-:W-:Y:S02]  /*2350*/  FSEL R5, R152, -INF , !P1 ;  /* 0xff80000098057808 */ /* 0x000fe40004800000 */
[C---:B------:R-:W-:Y:S02]  /*2360*/  ISETP.GT.AND P1, PT, R221.reuse, 0x1, PT ;  /* 0x00000001dd00780c */ /* 0x040fe40003f24270 */
[----:B------:R-:W-:Y:S01]  /*2370*/  ISETP.GT.AND P3, PT, R221, 0x39, PT ;  /* 0x00000039dd00780c */ /* 0x000fe20003f64270 */
[----:B---3--:R-:W-:Y:S01]  /*2380*/  FFMA.FTZ R152, R5, UR7, -R216 ;  /* 0x0000000705987c23 */ /* 0x008fe200080108d8 */
[----:B------:R-:W-:-:S02]  /*2390*/  FSEL R6, R153, -INF , !P1 ;  /* 0xff80000099067808 */ /* 0x000fc40004800000 */
[----:B------:R-:W-:-:S03]  /*23a0*/  ISETP.GT.AND P1, PT, R221, 0x8, PT ;  /* 0x00000008dd00780c */ /* 0x000fc60003f24270 */
[----:B------:R-:W-:Y:S01]  /*23b0*/  FFMA.FTZ R153, R6, UR7, -R217 ;  /* 0x0000000706997c23 */ /* 0x000fe200080108d9 */
[----:B------:R-:W-:Y:S01]  /*23c0*/  FSEL R5, R156, -INF , !P1 ;  /* 0xff8000009c057808 */ /* 0x000fe20004800000 */
[----:B------:R-:W-:Y:S01]  /*23d0*/  MUFU.EX2 R152, R152 ;  /* 0x0000009800987308 */ /* 0x000fe20000000800 */
[----:B------:R-:W-:-:S03]  /*23e0*/  ISETP.GT.AND P1, PT, R221, 0x9, PT ;  /* 0x00000009dd00780c */ /* 0x000fc60003f24270 */
[----:B----4-:R-:W-:Y:S01]  /*23f0*/  FFMA.FTZ R5, R5, UR7, -R214 ;  /* 0x0000000705057c23 */ /* 0x010fe200080108d6 */
[----:B------:R-:W-:Y:S02]  /*2400*/  FSEL R6, R157, -INF , !P1 ;  /* 0xff8000009d067808 */ /* 0x000fe40004800000 */
[C---:B------:R-:W-:Y:S01]  /*2410*/  ISETP.GT.AND P1, PT, R221.reuse, 0x10, PT ;  /* 0x00000010dd00780c */ /* 0x040fe20003f24270 */
[----:B------:R-:W-:Y:S01]  /*2420*/  MUFU.EX2 R153, R153 ;  /* 0x0000009900997308 */ /* 0x000fe20000000800 */
[----:B------:R-:W-:Y:S01]  /*2430*/  FSEL R157, R180, -INF , !P2 ;  /* 0xff800000b49d7808 */ /* 0x000fe20005000000 */
[----:B------:R-:W-:Y:S01]  /*2440*/  FFMA.FTZ R6, R6, UR7, -R215 ;  /* 0x0000000706067c23 */ /* 0x000fe200080108d7 */
[----:B------:R-:W-:Y:S02]  /*2450*/  FSEL R7, R160, -INF , !P1 ;  /* 0xff800000a0077808 */ /* 0x000fe40004800000 */
[----:B------:R-:W-:Y:S01]  /*2460*/  ISETP.GT.AND P1, PT, R221, 0x11, PT ;  /* 0x00000011dd00780c */ /* 0x000fe20003f24270 */
[----:B------:R-:W-:-:S02]  /*2470*/  FFMA.FTZ R160, R157, UR7, -R218 ;  /* 0x000000079da07c23 */ /* 0x000fc400080108da */
[----:B------:R-:W1:Y:S01]  /*2480*/  MUFU.EX2 R5, R5 ;  /* 0x0000000500057308 */ /* 0x000e620000000800 */
[----:B------:R-:W-:Y:S01]  /*2490*/  FSEL R8, R161, -INF , !P1 ;  /* 0xff800000a1087808 */ /* 0x000fe20004800000 */
[----:B------:R-:W-:Y:S01]  /*24a0*/  FFMA.FTZ R7, R7, UR7, -R208 ;  /* 0x0000000707077c23 */ /* 0x000fe200080108d0 */
        /* <DEDUP_REMOVED lines=15> */
[C---:B------:R-:W-:Y:S01]  /*25a0*/  ISETP.GT.AND P1, PT, R221.reuse, 0x28, PT ;  /* 0x00000028dd00780c */ /* 0x040fe20003f24270 */
[----:B------:R-:W-:Y:S02]  /*25b0*/  WARPGROUP.DEPBAR.LE gsb0, 0x0 ;  /* 0x00008000000079c5 */ /* 0x000fe40000010000 */
[----:B------:R-:W-:Y:S01]  /*25c0*/  WARPGROUP.ARRIVE ;  /* 0x00000000000079c5 */ /* 0x000fe20000000000 */
[----:B------:R-:W-:Y:S01]  /*25d0*/  FSEL R13, R172, -INF , !P1 ;  /* 0xff800000ac0d7808 */ /* 0x000fe20004800000 */
[----:B------:R-:W-:Y:S01]  /*25e0*/  FFMA.FTZ R12, R12, UR7, -R213 ;  /* 0x000000070c0c7c23 */ /* 0x000fe200080108d5 */
[----:B------:R-:W-:Y:S01]  /*25f0*/  ISETP.GT.AND P1, PT, R221, 0x29, PT ;  /* 0x00000029dd00780c */ /* 0x000fe20003f24270 */
[----:B------:R-:W-:Y:S02]  /*2600*/  MUFU.EX2 R11, R11 ;  /* 0x0000000b000b7308 */ /* 0x000fe40000000800 */
[----:B------:R-:W-:Y:S01]  /*2610*/  HGMMA.64x64x16.F32 R120, R200, gdesc[UR8], R120, gsb0 ;  /* 0x00e00008c8787df0 */ /* 0x000fe20008000878 */
[----:B------:R-:W-:Y:S01]  /*2620*/  UIADD3 UR10, UR13, 0x200, URZ ;  /* 0x000002000d0a7890 */ /* 0x000fe2000fffe03f */
[----:B------:R-:W-:Y:S01]  /*2630*/  FSEL R14, R173, -INF , !P1 ;  /* 0xff800000ad0e7808 */ /* 0x000fe20004800000 */
[----:B------:R-:W-:Y:S01]  /*2640*/  UMOV UR11, 0x80000020 ;  /* 0x80000020000b7882 */ /* 0x000fe20000000000 */
[----:B------:R-:W-:Y:S01]  /*2650*/  ISETP.GT.AND P1, PT, R221, 0x30, PT ;  /* 0x00000030dd00780c */ /* 0x000fe20003f24270 */
[----:B------:R-:W-:Y:S01]  /*2660*/  FFMA.FTZ R13, R13, UR7, -R22 ;  /* 0x000000070d0d7c23 */ /* 0x000fe20008010816 */
[----:B------:R-:W-:Y:S01]  /*2670*/  MUFU.EX2 R12, R12 ;  /* 0x0000000c000c7308 */ /* 0x000fe20000000800 */
[----:B------:R-:W-:Y:S01]  /*2680*/  FFMA.FTZ R14, R14, UR7, -R23 ;  /* 0x000000070e0e7c23 */ /* 0x000fe20008010817 */
[----:B------:R-:W-:-:S02]  /*2690*/  FSEL R15, R176, -INF , !P1 ;  /* 0xff800000b00f7808 */ /* 0x000fc40004800000 */
        /* <DEDUP_REMOVED lines=13> */
[----:B------:R-:W-:-:S02]  /*2770*/  FSEL R157, R154, -INF , !P1 ;  /* 0xff8000009a9d7808 */ /* 0x000fc40004800000 */
[C---:B------:R-:W-:Y:S02]  /*2780*/  ISETP.GT.AND P1, PT, R177.reuse, 0x1, PT ;  /* 0x00000001b100780c */ /* 0x040fe40003f24270 */
[----:B------:R-:W-:Y:S01]  /*2790*/  ISETP.GT.AND P2, PT, R177, 0x11, PT ;  /* 0x00000011b100780c */ /* 0x000fe20003f44270 */
[----:B------:R-:W-:Y:S01]  /*27a0*/  FFMA.FTZ R157, R157, UR7, -R216 ;  /* 0x000000079d9d7c23 */ /* 0x000fe200080108d8 */
[----:B------:R-:W-:Y:S01]  /*27b0*/  FSEL R154, R155, -INF , !P1 ;  /* 0xff8000009b9a7808 */ /* 0x000fe20004800000 */
[----:B------:R-:W-:Y:S01]  /*27c0*/  MUFU.EX2 R161, R156 ;  /* 0x0000009c00a17308 */ /* 0x000fe20000000800 */
[C---:B------:R-:W-:Y:S02]  /*27d0*/  ISETP.GT.AND P1, PT, R177.reuse, 0x8, PT ;  /* 0x00000008b100780c */ /* 0x040fe40003f24270 */
[----:B------:R-:W-:Y:S01]  /*27e0*/  ISETP.GT.AND P6, PT, R177, 0x20, PT ;  /* 0x00000020b100780c */ /* 0x000fe20003fc4270 */
[----:B------:R-:W-:Y:S01]  /*27f0*/  FFMA.FTZ R165, R154, UR7, -R217 ;  /* 0x000000079aa57c23 */ /* 0x000fe200080108d9 */
[----:B------:R-:W-:-:S02]  /*2800*/  FSEL R155, R158, -INF , !P1 ;  /* 0xff8000009e9b7808 */ /* 0x000fc40004800000 */
[C---:B------:R-:W-:Y:S01]  /*2810*/  ISETP.GT.AND P1, PT, R177.reuse, 0x9, PT ;  /* 0x00000009b100780c */ /* 0x040fe20003f24270 */
[----:B------:R4:W-:Y:S01]  /*2820*/  MUFU.EX2 R164, R157 ;  /* 0x0000009d00a47308 */ /* 0x0009e20000000800 */
[----:B------:R-:W-:Y:S01]  /*2830*/  ISETP.GT.AND P5, PT, R177, 0x21, PT ;  /* 0x00000021b100780c */ /* 0x000fe20003fa4270 */
[----:B------:R-:W-:Y:S01]  /*2840*/  FFMA.FTZ R168, R155, UR7, -R214 ;  /* 0x000000079ba87c23 */ /* 0x000fe200080108d6 */
[----:B------:R-:W-:Y:S02]  /*2850*/  FSEL R154, R159, -INF , !P1 ;  /* 0xff8000009f9a7808 */ /* 0x000fe40004800000 */
[----:B------:R-:W-:Y:S02]  /*2860*/  ISETP.GT.AND P1, PT, R177, 0x10, PT ;  /* 0x00000010b100780c */ /* 0x000fe40003f24270 */
[----:B------:R-:W-:Y:S01]  /*2870*/  FSEL R181, R170, -INF , !P6 ;  /* 0xff800000aab57808 */ /* 0x000fe20007000000 */
[----:B------:R-:W-:Y:S01]  /*2880*/  FFMA.FTZ R215, R154, UR7, -R215 ;  /* 0x000000079ad77c23 */ /* 0x000fe200080108d7 */
[----:B----4-:R-:W-:Y:S01]  /*2890*/  FSEL R157, R166, -INF , !P3 ;  /* 0xff800000a69d7808 */ /* 0x010fe20005800000 */
[----:B------:R-:W4:Y:S01]  /*28a0*/  MUFU.EX2 R168, R168 ;  /* 0x000000a800a87308 */ /* 0x000f220000000800 */
[----:B------:R-:W-:Y:S01]  /*28b0*/  FSEL R154, R163, -INF , !P2 ;  /* 0xff800000a39a7808 */ /* 0x000fe20005000000 */
[----:B------:R-:W-:Y:S01]  /*28c0*/  FFMA.FTZ R212, R181, UR7, -R212 ;  /* 0x00000007b5d47c23 */ /* 0x000fe200080108d4 */
[----:B------:R-:W-:Y:S01]  /*28d0*/  ISETP.GT.AND P2, PT, R177, 0x19, PT ;  /* 0x00000019b100780c */ /* 0x000fe20003f44270 */
[----:B------:R-:W-:Y:S01]  /*28e0*/  FFMA.FTZ R176, R157, UR7, -R20 ;  /* 0x000000079db07c23 */ /* 0x000fe20008010814 */
[----:B------:R-:W-:Y:S01]  /*28f0*/  FSEL R155, R162, -INF , !P1 ;  /* 0xff800000a29b7808 */ /* 0x000fe20004800000 */
[----:B------:R-:W-:Y:S01]  /*2900*/  FFMA.FTZ R163, R154, UR7, -R209 ;  /* 0x000000079aa37c23 */ /* 0x000fe200080108d1 */
[----:B------:R-:W-:Y:S01]  /*2910*/  FSEL R20, R167, -INF , !P2 ;  /* 0xff800000a7147808 */ /* 0x000fe20005000000 */
[----:B------:R-:W5:Y:S01]  /*2920*/  MUFU.EX2 R162, R215 ;  /* 0x000000d700a27308 */ /* 0x000f620000000800 */
[----:B------:R-:W-:Y:S01]  /*2930*/  FSEL R180, R171, -INF , !P5 ;  /* 0xff800000abb47808 */ /* 0x000fe20006800000 */
[----:B------:R-:W-:Y:S01]  /*2940*/  FFMA.FTZ R169, R155, UR7, -R208 ;  /* 0x000000079ba97c23 */ /* 0x000fe200080108d0 */
[----:B------:R-:W-:-:S02]  /*2950*/  ISETP.GT.AND P1, PT, R177, 0x28, PT ;  /* 0x00000028b100780c */ /* 0x000fc40003f24270 */
[C---:B------:R-:W-:Y:S01]  /*2960*/  ISETP.GT.AND P4, PT, R177.reuse, 0x29, PT ;  /* 0x00000029b100780c */ /* 0x040fe20003f84270 */
[----:B------:R-:W-:Y:S01]  /*2970*/  FFMA.FTZ R180, R180, UR7, -R213 ;  /* 0x00000007b4b47c23 */ /* 0x000fe200080108d5 */
[C---:B------:R-:W-:Y:S01]  /*2980*/  ISETP.GT.AND P3, PT, R177.reuse, 0x30, PT ;  /* 0x00000030b100780c */ /* 0x040fe20003f64270 */
[----:B------:R-:W5:Y:S01]  /*2990*/  MUFU.EX2 R15, R15 ;  /* 0x0000000f000f7308 */ /* 0x000f620000000800 */
[C---:B------:R-:W-:Y:S02]  /*29a0*/  ISETP.GT.AND P2, PT, R177.reuse, 0x31, PT ;  /* 0x00000031b100780c */ /* 0x040fe40003f44270 */
[C---:B------:R-:W-:Y:S02]  /*29b0*/  ISETP.GT.AND P6, PT, R177.reuse, 0x38, PT ;  /* 0x00000038b100780c */ /* 0x040fe40003fc4270 */
[----:B------:R-:W-:Y:S01]  /*29c0*/  ISETP.GT.AND P5, PT, R177, 0x39, PT ;  /* 0x00000039b100780c */ /* 0x000fe20003fa4270 */
[----:B------:R-:W-:Y:S01]  /*29d0*/  FFMA.FTZ R177, R20, UR7, -R21 ;  /* 0x0000000714b17c23 */ /* 0x000fe20008010815 */
[----:B------:R-:W-:Y:S01]  /*29e0*/  FSEL R208, R175, -INF , !P4 ;  /* 0xff800000afd07808 */ /* 0x000fe20006000000 */
[----:B------:R-:W-:Y:S01]  /*29f0*/  MUFU.EX2 R165, R165 ;  /* 0x000000a500a57308 */ /* 0x000fe20000000800 */
[----:B------:R-:W-:-:S02]  /*2a00*/  WARPGROUP.DEPBAR.LE gsb0, 0x0 ;  /* 0x00008000000079c5 */ /* 0x000fc40000010000 */
[----:B------:R-:W-:Y:S01]  /*2a10*/  WARPGROUP.ARRIVE ;  /* 0x00000000000079c5 */ /* 0x000fe20000000000 */
[----:B------:R-:W-:Y:S01]  /*2a20*/  FSEL R175, R178, -INF , !P3 ;  /* 0xff800000b2af7808 */ /* 0x000fe20005800000 */
[----:B------:R-:W-:Y:S01]  /*2a30*/  FFMA.FTZ R208, R208, UR7, -R23 ;  /* 0x00000007d0d07c23 */ /* 0x000fe20008010817 */
[----:B------:R-:W-:Y:S02]  /*2a40*/  FSEL R178, R179, -INF , !P2 ;  /* 0xff800000b3b27808 */ /* 0x000fe40005000000 */
[----:B------:R-:W-:Y:S01]  /*2a50*/  FSEL R179, R182, -INF , !P6 ;  /* 0xff800000b6b37808 */ /* 0x000fe20007000000 */
[----:B------:R-:W-:Y:S01]  /*2a60*/  HGMMA.64x64x16.F32 R120, R192, gdesc[UR8], R120, gsb0 ;  /* 0x00e00008c0787df0 */ /* 0x000fe20008000878 */
[----:B------:R-:W-:Y:S01]  /*2a70*/  UIADD3 UR10, UR13, 0x202, URZ ;  /* 0x000002020d0a7890 */ /* 0x000fe2000fffe03f */
[----:B------:R-:W-:Y:S01]  /*2a80*/  FSEL R181, R174, -INF , !P1 ;  /* 0xff800000aeb57808 */ /* 0x000fe20004800000 */
[----:B------:R-:W-:Y:S01]  /*2a90*/  UMOV UR11, 0x80000020 ;  /* 0x80000020000b7882 */ /* 0x000fe20000000000 */
[----:B------:R-:W-:Y:S01]  /*2aa0*/  FFMA.FTZ R218, R179, UR7, -R218 ;  /* 0x00000007b3da7c23 */ /* 0x000fe200080108da */
[----:B------:R-:W-:Y:S01]  /*2ab0*/  FFMA.FTZ R210, R175, UR7, -R210 ;  /* 0x00000007afd27c23 */ /* 0x000fe200080108d2 */
[----:B------:R-:W-:Y:S01]  /*2ac0*/  FSEL R182, R183, -INF , !P5 ;  /* 0xff800000b7b67808 */ /* 0x000fe20006800000 */
[----:B------:R-:W-:Y:S01]  /*2ad0*/  FFMA.FTZ R22, R181, UR7, -R22 ;  /* 0x00000007b5167c23 */ /* 0x000fe20008010816 */
[----:B------:R-:W-:Y:S01]  /*2ae0*/  FFMA.FTZ R211, R178, UR7, -R211 ;  /* 0x00000007b2d37c23 */ /* 0x000fe200080108d3 */
[----:B------:R-:W-:Y:S01]  /*2af0*/  MUFU.EX2 R10, R10 ;  /* 0x0000000a000a7308 */ /* 0x000fe20000000800 */
[----:B------:R-:W-:Y:S01]  /*2b00*/  UMOV UR13, 0x40000040 ;  /* 0x40000040000d7882 */ /* 0x000fe20000000000 */
[----:B------:R-:W-:-:S06]  /*2b10*/  FFMA.FTZ R219, R182, UR7, -R219 ;  /* 0x00000007b6db7c23 */ /* 0x000fcc00080108db */
[----:B------:R-:W5:Y:S08]  /*2b20*/  MUFU.EX2 R22, R22 ;  /* 0x0000001600167308 */ /* 0x000f700000000800 */
        /* <DEDUP_REMOVED lines=8> */
[----:B------:R-:W-:-:S05]  /*2bb0*/  WARPGROUP.ARRIVE ;  /* 0x00000000000079c5 */ /* 0x000fca0000000000 */
[----:B------:R-:W-:Y:S01]  /*2bc0*/  MUFU.EX2 R23, R180 ;  /* 0x000000b400177308 */ /* 0x000fe20000000800 */
[----:B------:R-:W-:Y:S01]  /*2bd0*/  HGMMA.64x64x16.F32 R120, R204, gdesc[UR8], R120, gsb0 ;  /* 0x00e00008cc787df0 */ /* 0x000fe20008000878 */
[----:B------:R-:W-:Y:S01]  /*2be0*/  UMOV UR10, UR12 ;  /* 0x0000000c000a7c82 */ /* 0x000fe20008000000 */
[----:B------:R-:W-:-:S05]  /*2bf0*/  UMOV UR11, 0x80000020 ;  /* 0x80000020000b7882 */ /* 0x000fca0000000000 */
[----:B------:R-:W-:Y:S08]  /*2c00*/  MUFU.EX2 R160, R160 ;  /* 0x000000a000a07308 */ /* 0x000ff00000000800 */
[----:B------:R-:W-:Y:S08]  /*2c10*/  MUFU.EX2 R210, R210 ;  /* 0x000000d200d27308 */ /* 0x000ff00000000800 */
[----:B------:R-:W-:Y:S01]  /*2c20*/  MUFU.EX2 R211, R211 ;  /* 0x000000d300d37308 */ /* 0x000fe20000000800 */
[----:B------:R-:W-:-:S02]  /*2c30*/  WARPGROUP.DEPBAR.LE gsb0, 0x0 ;  /* 0x00008000000079c5 */ /* 0x000fc40000010000 */
        /* <DEDUP_REMOVED lines=123> */
[----:B------:R-:W-:Y:S02]  /*33f0*/  R2UR UR10, R16 ;  /* 0x00000000100a72ca */ /* 0x000fe400000e0000 */
[----:B------:R-:W-:-:S11]  /*3400*/  R2UR UR11, R5 ;  /* 0x00000000050b72ca */ /* 0x000fd600000e0000 */
[----:B------:R-:W-:Y:S02]  /*3410*/  USHF.R.U32.HI UR10, URZ, 0x4, UR10 ;  /* 0x000000043f0a7899 */ /* 0x000fe4000801160a */
[----:B------:R-:W-:Y:S02]  /*3420*/  USHF.R.U32.HI UR11, URZ, 0x4, UR11 ;  /* 0x000000043f0b7899 */ /* 0x000fe4000801160b */
[----:B------:R-:W-:Y:S02]  /*3430*/  ULOP3.LUT UR10, UR10, 0x3fff, URZ, 0xc0, !UPT ;  /* 0x00003fff0a0a7892 */ /* 0x000fe4000f8ec03f */
[----:B------:R-:W-:Y:S02]  /*3440*/  ULOP3.LUT UR17, UR11, 0x3fff, URZ, 0xc0, !UPT ;  /* 0x00003fff0b117892 */ /* 0x000fe4000f8ec03f */
[----:B------:R-:W-:Y:S02]  /*3450*/  ULOP3.LUT UR18, UR10, 0x10000, URZ, 0xfc, !UPT ;  /* 0x000100000a127892 */ /* 0x000fe4000f8efc3f */
[----:B------:R-:W-:Y:S01]  /*3460*/  UIADD3 UR10, UR12, 0xc0, URZ ;  /* 0x000000c00c0a7890 */ /* 0x000fe2000fffe03f */
[----:B------:R-:W-:Y:S01]  /*3470*/  UMOV UR11, 0x80000020 ;  /* 0x80000020000b7882 */ /* 0x000fe20000000000 */
[----:B------:R-:W-:Y:S01]  /*3480*/  ULEA UR18, UR5, UR18, 0xa ;  /* 0x0000001205127291 */ /* 0x000fe2000f8e503f */
[----:B------:R-:W-:Y:S01]  /*3490*/  UMOV UR14, UR17 ;  /* 0x00000011000e7c82 */ /* 0x000fe20008000000 */
[----:B------:R-:W-:-:S05]  /*34a0*/  UIADD3 UR19, UR17, 0x200, URZ ;  /* 0x0000020011137890 */ /* 0x000fca000fffe03f */
[----:B------:R-:W-:Y:S01]  /*34b0*/  UMOV UR12, UR18 ;  /* 0x00000012000c7c82 */ /* 0x000fe20008000000 */
[----:B------:R-:W-:Y:S02]  /*34c0*/  WARPGROUP.DEPBAR.LE gsb0, 0x0 ;  /* 0x00008000000079c5 */ /* 0x000fe40000010000 */
[----:B------:R-:W-:Y:S02]  /*34d0*/  F2FP.F16.F32.PACK_AB R120, R19, R15 ;  /* 0x0000000f1378723e */ /* 0x000fe400000000ff */
[----:B------:R-:W-:Y:S02]  /*34e0*/  F2FP.F16.F32.PACK_AB R122, R161, R160 ;  /* 0x000000a0a17a723e */ /* 0x000fe400000000ff */
[----:B------:R-:W-:Y:S02]  /*34f0*/  F2FP.F16.F32.PACK_AB R121, R211, R210 ;  /* 0x000000d2d379723e */ /* 0x000fe400000000ff */
[----:B------:R-:W-:-:S04]  /*3500*/  F2FP.F16.F32.PACK_AB R123, R124, R127 ;  /* 0x0000007f7c7b723e */ /* 0x000fc800000000ff */
        /* <DEDUP_REMOVED lines=159> */
.L_x_2540:
        /* <DEDUP_REMOVED lines=45> */
.L_x_2541:
        /* <DEDUP_REMOVED lines=62> */
.L_x_2523:
[----:B------:R-:W-:Y:S05]  /*45b0*/  @P0 BRA `(.L_x_2522) ;  /* 0x0000004c003c0947 */ /* 0x000fea0003800000 */
[----:B-1----:R-:W1:Y:S01]  /*45c0*/  S2R R4, SR_TID.X ;  /* 0x0000000000047919 */ /* 0x002e620000002100 */
[----:B------:R-:W-:Y:S01]  /*45d0*/  ULDC UR8, c[0x0][0x850] ;  /* 0x0002140000087ab9 */ /* 0x000fe20000000800 */
[----:B------:R-:W-:Y:S01]  /*45e0*/  UMOV UR10, UR39 ;  /* 0x00000027000a7c82 */ /* 0x000fe20008000000 */
[----:B------:R-:W-:Y:S01]  /*45f0*/  UISETP.NE.AND UP0, UPT, UR8, 0x1, UPT ;  /* 0x000000010800788c */ /* 0x000fe2000bf05270 */
[----:B------:R-:W2:Y:S01]  /*4600*/  S2UR UR19, SR_CgaCtaId ;  /* 0x00000000001379c3 */ /* 0x000ea20000008800 */
[----:B------:R-:W-:Y:S01]  /*4610*/  ULDC.64 UR12, c[0x0][0x818] ;  /* 0x00020600000c7ab9 */ /* 0x000fe20000000a00 */
[----:B------:R-:W-:Y:S01]  /*4620*/  ULOP3.LUT UR36, URZ, UR36, URZ, 0x33, !UPT ;  /* 0x000000243f247292 */ /* 0x000fe2000f8e333f */
[----:B------:R-:W-:Y:S01]  /*4630*/  BSSY B0, `(.L_x_2543) ;  /* 0x0000056000007945 */ /* 0x000fe20003800000 */
[----:B------:R-:W-:Y:S01]  /*4640*/  ULDC UR6, c[0x0][0x8b4] ;  /* 0x00022d0000067ab9 */ /* 0x000fe20000000800 */
[----:B------:R-:W-:Y:S01]  /*4650*/  ULDC UR16, c[0x0][0x80c] ;  /* 0x0002030000107ab9 */ /* 0x000fe20000000800 */
[----:B------:R-:W-:-:S02]  /*4660*/  UIADD3 UR36, UR36, UR6, URZ ;  /* 0x0000000624247290 */ /* 0x000fc4000fffe03f */
[----:B------:R-:W-:Y:S02]  /*4670*/  UIMAD UR11, UR37, UR16, URZ ;  /* 0x00000010250b72a4 */ /* 0x000fe4000f8e023f */
[----:B------:R-:W-:Y:S01]  /*4680*/  @UP0 ULDC UR4, c[0x0][0x854] ;  /* 0x0002150000040ab9 */ /* 0x000fe20000000800 */
[----:B------:R-:W-:Y:S01]  /*4690*/  @UP0 ULDC UR7, c[0x0][0x858] ;  /* 0x0002160000070ab9 */ /* 0x000fe20000000800 */
[----:B------:R-:W-:Y:S02]  /*46a0*/  UIMAD.WIDE.U32 UR4, UR39, UR4, URZ ;  /* 0x00000004270472a5 */ /* 0x000fe4000f8e003f */
[----:B------:R-:W-:Y:S02]  /*46b0*/  UIMAD UR6, UR36, 0x3000, URZ ;  /* 0x00003000240678a4 */ /* 0x000fe4000f8e023f */
[----:B------:R-:W-:Y:S01]  /*46c0*/  @UP0 USHF.R.U32.HI UR10, URZ, UR7, UR5 ;  /* 0x000000073f0a0299 */ /* 0x000fe20008011605 */
[----:B------:R-:W-:Y:S01]  /*46d0*/  UMOV UR18, 0x400 ;  /* 0x0000040000127882 */ /* 0x000fe20000000000 */
[----:B------:R-:W-:-:S02]  /*46e0*/  USHF.R.S32.HI UR7, URZ, 0x1f, UR6 ;  /* 0x0000001f3f077899 */ /* 0x000fc40008011406 */
[----:B------:R-:W-:Y:S01]  /*46f0*/  USHF.R.S32.HI UR17, URZ, 0x1f, UR10 ;  /* 0x0000001f3f117899 */ /* 0x000fe2000801140a */
[----:B------:R-:W-:Y:S01]  /*4700*/  ULDC.64 UR14, c[0x0][0x840] ;  /* 0x00021000000e7ab9 */ /* 0x000fe20000000a00 */
[----:B------:R-:W-:Y:S02]  /*4710*/  UIMAD.WIDE.U32 UR4, UR10, UR12, UR6 ;  /* 0x0000000c0a0472a5 */ /* 0x000fe4000f8e0006 */
[----:B------:R-:W-:Y:S01]  /*4720*/  UIMAD UR9, UR17, UR12, URZ ;  /* 0x0000000c110972a4 */ /* 0x000fe2000f8e023f */
[C---:B-1----:R-:W-:Y:S01]  /*4730*/  VIADD R3, R4.reuse, 0xffffff80 ;  /* 0xffffff8004037836 */ /* 0x042fe20000000000 */
[----:B------:R-:W-:Y:S01]  /*4740*/  UIMAD.WIDE.U32 UR6, UR10, UR14, UR6 ;  /* 0x0000000e0a0672a5 */ /* 0x000fe2000f8e0006 */
[----:B------:R-:W-:Y:S01]  /*4750*/  BAR.SYNC.DEFER_BLOCKING 0x1, 0x100 ;  /* 0x0044000000007b1d */ /* 0x000fe20000010000 */
[----:B------:R-:W-:Y:S01]  /*4760*/  UIMAD UR20, UR10, UR13, UR9 ;  /* 0x0000000d0a1472a4 */ /* 0x000fe2000f8e0209 */
[----:B------:R-:W-:Y:S01]  /*4770*/  ISETP.NE.AND P1, PT, R4, 0x80, PT ;  /* 0x000000800400780c */ /* 0x000fe20003f25270 */
[----:B------:R-:W-:Y:S01]  /*4780*/  UIMAD UR21, UR17, UR14, URZ ;  /* 0x0000000e111572a4 */ /* 0x000fe2000f8e023f */
[----:B------:R-:W-:Y:S01]  /*4790*/  SHF.R.S32.HI R0, RZ, 0x1f, R3 ;  /* 0x0000001fff007819 */ /* 0x000fe20000011403 */
[----:B------:R-:W-:Y:S01]  /*47a0*/  UIADD3 UR5, UR5, UR20, URZ ;  /* 0x0000001405057290 */ /* 0x000fe2000fffe03f */
[----:B------:R-:W-:Y:S01]  /*47b0*/  ISETP.NE.AND P0, PT, R3, RZ, PT ;  /* 0x000000ff0300720c */ /* 0x000fe20003f05270 */
[----:B------:R-:W-:Y:S01]  /*47c0*/  ULDC UR9, c[0x0][0x870] ;  /* 0x00021c0000097ab9 */ /* 0x000fe20000000800 */
[----:B------:R-:W-:Y:S01]  /*47d0*/  LEA.HI R2, R0, R3, RZ, 0x7 ;  /* 0x0000000300027211 */ /* 0x000fe200078f38ff */
[----:B------:R-:W-:Y:S01]  /*47e0*/  UIMAD UR9, UR9, UR36, URZ ;  /* 0x00000024090972a4 */ /* 0x000fe2000f8e023f */
[----:B------:R-:W-:-:S02]  /*47f0*/  ULDC.64 UR12, c[0x0][0x868] ;  /* 0x00021a00000c7ab9 */ /* 0x000fc40000000a00 */
[----:B------:R-:W-:Y:S01]  /*4800*/  LOP3.LUT R0, R2, 0x3fffff80, RZ, 0xc0, !PT ;  /* 0x3fffff8002007812 */ /* 0x000fe200078ec0ff */
[----:B------:R-:W-:Y:S01]  /*4810*/  UIMAD UR16, UR9, UR16, URZ ;  /* 0x00000010091072a4 */ /* 0x000fe2000f8e023f */
[----:B------:R-:W-:Y:S01]  /*4820*/  SHF.R.S32.HI R5, RZ, 0x7, R2 ;  /* 0x00000007ff057819 */ /* 0x000fe20000011402 */
[----:B--2---:R-:W-:Y:S02]  /*4830*/  ULEA UR9, UR19, UR18, 0x18 ;  /* 0x0000001213097291 */ /* 0x004fe4000f8ec03f */
[----:B------:R-:W-:Y:S01]  /*4840*/  IMAD.IADD R0, R3, 0x1, -R0 ;  /* 0x0000000103007824 */ /* 0x000fe200078e0a00 */
[----:B------:R-:W-:Y:S02]  /*4850*/  USHF.R.S32.HI UR19, URZ, 0x1f, UR16 ;  /* 0x0000001f3f137899 */ /* 0x000fe40008011410 */
[----:B------:R-:W-:Y:S01]  /*4860*/  USHF.R.S32.HI UR18, URZ, 0x1f, UR11 ;  /* 0x0000001f3f127899 */ /* 0x000fe2000801140b */
[----:B------:R-:W-:Y:S01]  /*4870*/  IMAD R0, R5, 0x600, R0 ;  /* 0x0000060005007824 */ /* 0x000fe200078e0200 */
[----:B------:R-:W-:-:S02]  /*4880*/  UIADD3 UR16, UP0, UP1, UR16, UR11, UR10 ;  /* 0x0000000b10107290 */ /* 0x000fc4000f91e00a */
[----:B------:R-:W-:Y:S01]  /*4890*/  UIMAD UR15, UR10, UR15, UR21 ;  /* 0x0000000f0a0f72a4 */ /* 0x000fe2000f8e0215 */
[----:B------:R-:W-:Y:S01]  /*48a0*/  IMAD.SHL.U32 R0, R0, 0x4, RZ ;  /* 0x0000000400007824 */ /* 0x000fe200078e00ff */
[----:B------:R-:W-:Y:S02]  /*48b0*/  UIADD3.X UR14, UR19, UR18, UR17, UP0, UP1 ;  /* 0x00000012130e7290 */ /* 0x000fe400087e2411 */
[----:B------:R-:W-:Y:S02]  /*48c0*/  USHF.L.U32 UR11, UR16, 0x2, URZ ;  /* 0x00000002100b7899 */ /* 0x000fe4000800063f */
[----:B------:R-:W-:Y:S01]  /*48d0*/  LEA R0, R0, UR9, 0x2 ;  /* 0x0000000900007c11 */ /* 0x000fe2000f8e10ff */
[----:B------:R-:W-:Y:S02]  /*48e0*/  USHF.L.U64.HI UR14, UR16, 0x2, UR14 ;  /* 0x00000002100e7899 */ /* 0x000fe4000801020e */
[----:B------:R-:W-:Y:S02]  /*48f0*/  UIADD3 UR16, UP0, UR11, UR12, URZ ;  /* 0x0000000c0b107290 */ /* 0x000fe4000ff1e03f */
[----:B------:R1:W-:Y:S01]  /*4900*/  STS.128 [R0], R24 ;  /* 0x0000001800007388 */ /* 0x0003e20000000c00 */
[----:B------:R-:W-:Y:S01]  /*4910*/  USHF.R.S32.HI UR12, URZ, 0x1f, UR37 ;  /* 0x0000001f3f0c7899 */ /* 0x000fe20008011425 */
[----:B------:R-:W-:-:S02]  /*4920*/  ULDC.64 UR18, c[0x0][0x820] ;  /* 0x0002080000127ab9 */ /* 0x000fc40000000a00 */
[----:B------:R1:W-:Y:S01]  /*4930*/  STS.128 [R0+0x800], R28 ;  /* 0x0008001c00007388 */ /* 0x0003e20000000c00 */
[----:B------:R-:W-:Y:S01]  /*4940*/  UIADD3.X UR17, UR14, UR13, URZ, UP0, !UPT ;  /* 0x0000000d0e117290 */ /* 0x000fe200087fe43f */
[----:B------:R-:W-:Y:S01]  /*4950*/  IMAD.U32 R2, RZ, RZ, UR16 ;  /* 0x00000010ff027e24 */ /* 0x000fe2000f8e00ff */
[----:B------:R-:W-:Y:S01]  /*4960*/  ULDC.64 UR22, c[0x0][0x848] ;  /* 0x0002120000167ab9 */ /* 0x000fe20000000a00 */
[----:B------:R1:W-:Y:S01]  /*4970*/  STS.128 [R0+0x1000], R32 ;  /* 0x0010002000007388 */ /* 0x0003e20000000c00 */
[----:B------:R-:W-:Y:S02]  /*4980*/  UIMAD UR13, UR12, UR18, URZ ;  /* 0x000000120c0d72a4 */ /* 0x000fe4000f8e023f */
[----:B------:R-:W-:Y:S01]  /*4990*/  UIMAD UR12, UR12, UR22, URZ ;  /* 0x000000160c0c72a4 */ /* 0x000fe2000f8e023f */
[----:B------:R1:W-:Y:S01]  /*49a0*/  STS.128 [R0+0x1800], R36 ;  /* 0x0018002400007388 */ /* 0x0003e20000000c00 */
[----:B------:R-:W-:Y:S01]  /*49b0*/  UIADD3 UR7, UR7, UR15, URZ ;  /* 0x0000000f07077290 */ /* 0x000fe2000fffe03f */
[----:B------:R-:W-:Y:S01]  /*49c0*/  IMAD.U32 R3, RZ, RZ, UR17 ;  /* 0x00000011ff037e24 */ /* 0x000fe2000f8e00ff */
        /* <DEDUP_REMOVED lines=9> */
[----:B------:R-:W-:Y:S02]  /*4a60*/  UIADD3 UR15, -UR10, URZ, URZ ;  /* 0x0000003f0a0f7290 */ /* 0x000fe4000fffe13f */
[----:B------:R1:W-:Y:S01]  /*4a70*/  STS.128 [R0+0x3800], R52 ;  /* 0x0038003400007388 */ /* 0x0003e20000000c00 */
[----:B------:R-:W-:-:S02]  /*4a80*/  UIADD3 UR10, UR5, UR13, URZ ;  /* 0x0000000d050a7290 */ /* 0x000fc4000fffe03f */
[----:B------:R-:W-:Y:S01]  /*4a90*/  ULEA UR18, UP0, UR4, UR18, 0x2 ;  /* 0x0000001204127291 */ /* 0x000fe2000f80103f */
[----:B------:R1:W-:Y:S01]  /*4aa0*/  STS.128 [R0+0x4000], R56 ;  /* 0x0040003800007388 */ /* 0x0003e20000000c00 */
[----:B------:R-:W-:Y:S02]  /*4ab0*/  UIADD3 UR5, UR7, UR12, URZ ;  /* 0x0000000c07057290 */ /* 0x000fe4000fffe03f */
[----:B------:R-:W-:Y:S01]  /*4ac0*/  ULEA UR20, UP1, UR6, UR20, 0x2 ;  /* 0x0000001406147291 */ /* 0x000fe2000f82103f */
[----:B------:R1:W-:Y:S01]  /*4ad0*/  STS.128 [R0+0x4800], R60 ;  /* 0x0048003c00007388 */ /* 0x0003e20000000c00 */
[----:B------:R-:W-:Y:S02]  /*4ae0*/  ULEA.HI.X UR19, UR4, UR19, UR10, 0x2, UP0 ;  /* 0x0000001304137291 */ /* 0x000fe400080f140a */
[----:B------:R-:W-:Y:S01]  /*4af0*/  ULEA.HI.X UR5, UR6, UR21, UR5, 0x2, UP1 ;  /* 0x0000001506057291 */ /* 0x000fe200088f1405 */
[----:B------:R1:W-:Y:S01]  /*4b00*/  STS.128 [R0+0x5000], R64 ;  /* 0x0050004000007388 */ /* 0x0003e20000000c00 */
[----:B------:R-:W-:-:S03]  /*4b10*/  UIMAD UR15, UR8, UR15, UR39 ;  /* 0x0000000f080f72a4 */ /* 0x000fc6000f8e0227 */
[----:B------:R1:W-:Y:S01]  /*4b20*/  STS.128 [R0+0x5800], R68 ;  /* 0x0058004400007388 */ /* 0x0003e20000000c00 */
[----:B------:R-:W-:Y:S08]  /*4b30*/  @P0 BRA `(.L_x_2544) ;  /* 0x0000000000140947 */ /* 0x000ff00003800000 */
.L_x_2545:
[----:B------:R-:W2:Y:S04]  /*4b40*/  LDG.E.STRONG.GPU R4, desc[UR46][R2.64] ;  /* 0x0000002e02047981 */ /* 0x000ea8000c1ef900 */
[----:B--2---:R-:W-:Y:S01]  /*4b50*/  CCTL.IVALL ;  /* 0x00000000ff00798f */ /* 0x004fe20002000000 */
[----:B------:R-:W-:Y:S05]  /*4b60*/  YIELD ;  /* 0x0000000000007946 */ /* 0x000fea0003800000 */
[----:B------:R-:W-:-:S13]  /*4b70*/  ISETP.NE.AND P0, PT, R4, UR15, PT ;  /* 0x0000000f04007c0c */ /* 0x000fda000bf05270 */
[----:B------:R-:W-:Y:S05]  /*4b80*/  @P0 BRA `(.L_x_2545) ;  /* 0xfffffffc00ec0947 */ /* 0x000fea000383ffff */
.L_x_2544:
[----:B------:R-:W-:Y:S05]  /*4b90*/  BSYNC B0 ;  /* 0x0000000000007941 */ /* 0x000fea0003800000 */
.L_x_2543:
[----:B------:R-:W-:-:S03]  /*4ba0*/  UMOV UR4, 0xffffffff ;  /* 0xffffffff00047882 */ /* 0x000fc60000000000 */
[----:B------:R-:W-:Y:S05]  /*4bb0*/  BRA.DIV UR4, `(.L_x_2546) ;  /* 0x0000004a04287947 */ /* 0x000fea000b800000 */
[----:B------:R-:W-:Y:S01]  /*4bc0*/  NOP ;  /* 0x0000000000007918 */ /* 0x000fe20000000000 */
.L_x_2635:
        /* <DEDUP_REMOVED lines=15> */
.L_x_2549:
[----:B------:R-:W-:Y:S01]  /*4cc0*/  @P0 ELECT P2, URZ, PT ;  /* 0x00000000003f082f */ /* 0x000fe20003840000 */
[----:B------:R2:W-:-:S12]  /*4cd0*/  UBLKRED.G.S.ADD.F32.RN [UR4], [UR9], UR6, desc[UR12] ;  /* 0x00000c04090073bb */ /* 0x0005d800080a1406 */
[----:B------:R-:W-:Y:S02]  /*4ce0*/  @P2 PLOP3.LUT P0, PT, P2, PT, PT, 0x8, 0x0 ;  /* 0x000000000000281c */ /* 0x000fe4000170e170 */
[----:B------:R-:W-:-:S11]  /*4cf0*/  PLOP3.LUT P2, PT, PT, PT, PT, 0x8, 0x0 ;  /* 0x000000000000781c */ /* 0x000fd60003f4e170 */
[----:B--2---:R-:W-:Y:S05]  /*4d00*/  @P0 BRA.U.ANY `(.L_x_2549) ;  /* 0xfffffffd00ec0947 */ /* 0x004fea000393ffff */
[----:B------:R0:W-:Y:S01]  /*4d10*/  UTMACMDFLUSH ;  /* 0x00000000000079b7 */ /* 0x0001e20000000000 */
[----:B------:R-:W-:-:S04]  /*4d20*/  DEPBAR.LE SB0, 0x0 ;  /* 0x000080000000791a */ /* 0x000fc80000000000 */
.L_x_2548:
[----:B------:R-:W-:Y:S05]  /*4d30*/  BSYNC B0 ;  /* 0x0000000000007941 */ /* 0x000fea0003800000 */
.L_x_2547:
        /* <DEDUP_REMOVED lines=14> */
.L_x_2551:
[----:B------:R-:W-:Y:S05]  /*4e20*/  BSYNC B0 ;  /* 0x0000000000007941 */ /* 0x000fea0003800000 */
.L_x_2550:
        /* <DEDUP_REMOVED lines=20> */
.L_x_2554:
[----:B-12---:R-:W2:Y:S04]  /*4f70*/  LDG.E.STRONG.GPU R0, desc[UR46][R2.64] ;  /* 0x0000002e02007981 */ /* 0x006ea8000c1ef900 */
[----:B--2---:R-:W-:Y:S01]  /*4f80*/  CCTL.IVALL ;  /* 0x00000000ff00798f */ /* 0x004fe20002000000 */
[----:B------:R-:W-:Y:S05]  /*4f90*/  YIELD ;  /* 0x0000000000007946 */ /* 0x000fea0003800000 */
[----:B------:R-:W-:-:S13]  /*4fa0*/  ISETP.NE.AND P0, PT, R0, UR15, PT ;  /* 0x0000000f00007c0c */ /* 0x000fda000bf05270 */
[----:B------:R-:W-:Y:S05]  /*4fb0*/  @P0 BRA `(.L_x_2554) ;  /* 0xfffffffc00ec0947 */ /* 0x000fea000383ffff */
.L_x_2553:
[----:B------:R-:W-:Y:S05]  /*4fc0*/  BSYNC B0 ;  /* 0x0000000000007941 */ /* 0x000fea0003800000 */
.L_x_2552:
[----:B------:R-:W-:-:S03]  /*4fd0*/  UMOV UR4, 0xffffffff ;  /* 0xffffffff00047882 */ /* 0x000fc60000000000 */
[----:B------:R-:W-:Y:S05]  /*4fe0*/  BRA.DIV UR4, `(.L_x_2555) ;  /* 0x0000004604387947 */ /* 0x000fea000b800000 */
[----:B------:R-:W-:Y:S01]  /*4ff0*/  NOP ;  /* 0x0000000000007918 */ /* 0x000fe20000000000 */
.L_x_2638:
        /* <DEDUP_REMOVED lines=16> */
.L_x_2558:
[----:B------:R-:W-:Y:S01]  /*5100*/  @P0 ELECT P2, URZ, PT ;  /* 0x00000000003f082f */ /* 0x000fe20003840000 */
[----:B------:R3:W-:-:S12]  /*5110*/  UBLKRED.G.S.ADD.F32.RN [UR4], [UR9], UR6, desc[UR10] ;  /* 0x00000a04090073bb */ /* 0x0007d800080a1406 */
[----:B------:R-:W-:Y:S02]  /*5120*/  @P2 PLOP3.LUT P0, PT, P2, PT, PT, 0x8, 0x0 ;  /* 0x000000000000281c */ /* 0x000fe4000170e170 */
[----:B------:R-:W-:-:S11]  /*5130*/  PLOP3.LUT P2, PT, PT, PT, PT, 0x8, 0x0 ;  /* 0x000000000000781c */ /* 0x000fd60003f4e170 */
[----:B---3--:R-:W-:Y:S05]  /*5140*/  @P0 BRA.U.ANY `(.L_x_2558) ;  /* 0xfffffffd00ec0947 */ /* 0x008fea000393ffff */
[----:B------:R0:W-:Y:S01]  /*5150*/  UTMACMDFLUSH ;  /* 0x00000000000079b7 */ /* 0x0001e20000000000 */
[----:B------:R-:W-:-:S04]  /*5160*/  DEPBAR.LE SB0, 0x0 ;  /* 0x000080000000791a */ /* 0x000fc80000000000 */
.L_x_2557:
[----:B------:R-:W-:Y:S05]  /*5170*/  BSYNC B0 ;  /* 0x0000000000007941 */ /* 0x000fea0003800000 */
.L_x_2556:
        /* <DEDUP_REMOVED lines=14> */
.L_x_2518:
        /* <DEDUP_REMOVED lines=29> */
.L_x_2560:
[----:B------:R-:W-:Y:S01]  /*5430*/  ULDC UR9, c[0x0][0x8cc] ;  /* 0x0002330000097ab9 */ /* 0x000fe20000000800 */
[----:B------:R-:W-:Y:S01]  /*5440*/  UMOV UR7, UR8 ;  /* 0x0000000800077c82 */ /* 0x000fe20008000000 */
[----:B------:R-:W-:-:S11]  /*5450*/  UISETP.NE.AND UP0, UPT, UR9, 0x1, UPT ;  /* 0x000000010900788c */ /* 0x000fd6000bf05270 */
[----:B------:R-:W-:Y:S02]  /*5460*/  @UP0 ULDC.64 UR10, c[0x0][0x8d0] ;  /* 0x00023400000a0ab9 */ /* 0x000fe40000000a00 */
[----:B------:R-:W-:-:S04]  /*5470*/  UIMAD.WIDE.U32 UR4, UR8, UR10, URZ ;  /* 0x0000000a080472a5 */ /* 0x000fc8000f8e003f */
[----:B------:R-:W-:-:S04]  /*5480*/  @UP0 USHF.R.U32.HI UR7, URZ, UR11, UR5 ;  /* 0x0000000b3f070299 */ /* 0x000fc80008011605 */
[----:B------:R-:W-:-:S12]  /*5490*/  UIMAD UR4, UR7, UR9, URZ ;  /* 0x00000009070472a4 */ /* 0x000fd8000f8e023f */
.L_x_2561:
        /* <DEDUP_REMOVED lines=84> */
.L_x_2565:
[----:B------:R-:W2:Y:S04]  /*59e0*/  LDG.E.STRONG.GPU R4, desc[UR46][R2.64] ;  /* 0x0000002e02047981 */ /* 0x000ea8000c1ef900 */
[----:B--2---:R-:W-:Y:S01]  /*59f0*/  CCTL.IVALL ;  /* 0x00000000ff00798f */ /* 0x004fe20002000000 */
[----:B------:R-:W-:Y:S05]  /*5a00*/  YIELD ;  /* 0x0000000000007946 */ /* 0x000fea0003800000 */
[----:B------:R-:W-:-:S13]  /*5a10*/  ISETP.NE.AND P1, PT, R4, R5, PT ;  /* 0x000000050400720c */ /* 0x000fda0003f25270 */
[----:B------:R-:W-:Y:S05]  /*5a20*/  @P1 BRA `(.L_x_2565) ;  /* 0xfffffffc00ec1947 */ /* 0x000fea000383ffff */
.L_x_2564:
[----:B------:R-:W-:Y:S05]  /*5a30*/  BSYNC B0 ;  /* 0x0000000000007941 */ /* 0x000fea0003800000 */
.L_x_2563:
[----:B------:R-:W-:-:S03]  /*5a40*/  UMOV UR4, 0xffffffff ;  /* 0xffffffff00047882 */ /* 0x000fc60000000000 */
[----:B------:R-:W-:Y:S05]  /*5a50*/  BRA.DIV UR4, `(.L_x_2566) ;  /* 0x0000003a04b87947 */ /* 0x000fea000b800000 */
[----:B------:R-:W-:Y:S01]  /*5a60*/  NOP ;  /* 0x0000000000007918 */ /* 0x000fe20000000000 */
.L_x_2641:
        /* <DEDUP_REMOVED lines=22> */
.L_x_2568:
[----:B------:R-:W-:Y:S05]  /*5bd0*/  BSYNC B0 ;  /* 0x0000000000007941 */ /* 0x000fea0003800000 */
.L_x_2567:
        /* <DEDUP_REMOVED lines=20> */
.L_x_2570:
[----:B------:R-:W-:Y:S05]  /*5d20*/  BSYNC B0 ;  /* 0x0000000000007941 */ /* 0x000fea0003800000 */
.L_x_2569:
[----:B------:R-:W-:Y:S06]  /*5d30*/  BAR.ARV 0xa, 0xa0 ;  /* 0x0282800000007b1d */ /* 0x000fec0000002000 */
[----:B------:R-:W-:Y:S04]  /*5d40*/  BSSY B0, `(.L_x_2571) ;  /* 0x0000003000007945 */ /* 0x000fe80003800000 */
[----:B------:R-:W-:Y:S05]  /*5d50*/  @!P0 BRA `(.L_x_2572) ;  /* 0x0000000000048947 */ /* 0x000fea0003800000 */
[----:B------:R-:W-:-:S04]  /*5d60*/  DEPBAR.LE SB0, 0x0 ;  /* 0x000080000000791a */ /* 0x000fc80000000000 */
.L_x_2572:
[----:B------:R-:W-:Y:S05]  /*5d70*/  BSYNC B0 ;  /* 0x0000000000007941 */ /* 0x000fea0003800000 */
.L_x_2571:
        /* <DEDUP_REMOVED lines=19> */
.L_x_2574:
[----:B------:R-:W-:Y:S05]  /*5eb0*/  BSYNC B0 ;  /* 0x0000000000007941 */ /* 0x000fea0003800000 */
.L_x_2573:
[----:B------:R-:W-:Y:S01]  /*5ec0*/  UIADD3 UR17, UR8, 0x1, URZ ;  /* 0x0000000108117890 */ /* 0x000fe2000fffe03f */
[----:B------:R-:W-:Y:S11]  /*5ed0*/  BRA `(.L_x_2575) ;  /* 0x0000000000047947 */ /* 0x000ff60003800000 */
.L_x_2562:
[----:B------:R-:W-:-:S05]  /*5ee0*/  UMOV UR17, UR8 ;  /* 0x0000000800117c82 */ /* 0x000fca0008000000 */
.L_x_2575:
        /* <DEDUP_REMOVED lines=12> */
.L_x_2600:
        /* <DEDUP_REMOVED lines=18> */
.L_x_2578:
[----:B------:R-:W2:Y:S04]  /*60d0*/  LDG.E.STRONG.GPU R4, desc[UR46][R2.64] ;  /* 0x0000002e02047981 */ /* 0x000ea8000c1ef900 */
[----:B--2---:R-:W-:Y:S01]  /*60e0*/  CCTL.IVALL ;  /* 0x00000000ff00798f */ /* 0x004fe20002000000 */
[----:B------:R-:W-:Y:S05]  /*60f0*/  YIELD ;  /* 0x0000000000007946 */ /* 0x000fea0003800000 */
[----:B------:R-:W-:-:S13]  /*6100*/  ISETP.NE.AND P1, PT, R4, R5, PT ;  /* 0x000000050400720c */ /* 0x000fda0003f25270 */
[----:B------:R-:W-:Y:S05]  /*6110*/  @P1 BRA `(.L_x_2578) ;  /* 0xfffffffc00ec1947 */ /* 0x000fea000383ffff */
.L_x_2577:
[----:B------:R-:W-:Y:S05]  /*6120*/  BSYNC B0 ;  /* 0x0000000000007941 */ /* 0x000fea0003800000 */
.L_x_2576:
[----:B------:R-:W-:-:S03]  /*6130*/  UMOV UR18, 0xffffffff ;  /* 0xffffffff00127882 */ /* 0x000fc60000000000 */
[----:B------:R-:W-:Y:S05]  /*6140*/  BRA.DIV UR18, `(.L_x_2579) ;  /* 0x0000003612187947 */ /* 0x000fea000b800000 */
[----:B------:R-:W-:Y:S01]  /*6150*/  NOP ;  /* 0x0000000000007918 */ /* 0x000fe20000000000 */
.L_x_2644:
        /* <DEDUP_REMOVED lines=19> */
.L_x_2581:
[----:B------:R-:W-:Y:S05]  /*6290*/  BSYNC B0 ;  /* 0x0000000000007941 */ /* 0x000fea0003800000 */
.L_x_2580:
        /* <DEDUP_REMOVED lines=15> */
.L_x_2583:
[----:B------:R-:W-:Y:S05]  /*6390*/  BSYNC B0 ;  /* 0x0000000000007941 */ /* 0x000fea0003800000 */
.L_x_2582:
[----:B------:R-:W-:Y:S06]  /*63a0*/  BAR.ARV 0xa, 0xa0 ;  /* 0x0282800000007b1d */ /* 0x000fec0000002000 */
[----:B------:R-:W-:Y:S04]  /*63b0*/  BSSY B0, `(.L_x_2584) ;  /* 0x0000003000007945 */ /* 0x000fe80003800000 */
[----:B------:R-:W-:Y:S05]  /*63c0*/  @!P0 BRA `(.L_x_2585) ;  /* 0x0000000000048947 */ /* 0x000fea0003800000 */
[----:B------:R-:W-:-:S04]  /*63d0*/  DEPBAR.LE SB0, 0x0 ;  /* 0x000080000000791a */ /* 0x000fc80000000000 */
.L_x_2585:
[----:B------:R-:W-:Y:S05]  /*63e0*/  BSYNC B0 ;  /* 0x0000000000007941 */ /* 0x000fea0003800000 */
.L_x_2584:
        /* <DEDUP_REMOVED lines=19> */
.L_x_2587:
[----:B------:R-:W-:Y:S05]  /*6520*/  BSYNC B0 ;  /* 0x0000000000007941 */ /* 0x000fea0003800000 */
.L_x_2586:
        /* <DEDUP_REMOVED lines=16> */
.L_x_2590:
[----:B------:R-:W2:Y:S04]  /*6630*/  LDG.E.STRONG.GPU R4, desc[UR46][R2.64] ;  /* 0x0000002e02047981 */ /* 0x000ea8000c1ef900 */
[----:B--2---:R-:W-:Y:S01]  /*6640*/  CCTL.IVALL ;  /* 0x00000000ff00798f */ /* 0x004fe20002000000 */
[----:B------:R-:W-:Y:S05]  /*6650*/  YIELD ;  /* 0x0000000000007946 */ /* 0x000fea0003800000 */
[----:B------:R-:W-:-:S13]  /*6660*/  ISETP.NE.AND P1, PT, R4, R5, PT ;  /* 0x000000050400720c */ /* 0x000fda0003f25270 */
[----:B------:R-:W-:Y:S05]  /*6670*/  @P1 BRA `(.L_x_2590) ;  /* 0xfffffffc00ec1947 */ /* 0x000fea000383ffff */
.L_x_2589:
[----:B------:R-:W-:Y:S05]  /*6680*/  BSYNC B0 ;  /* 0x0000000000007941 */ /* 0x000fea0003800000 */
.L_x_2588:
[----:B------:R-:W-:-:S03]  /*6690*/  UMOV UR10, 0xffffffff ;  /* 0xffffffff000a7882 */ /* 0x000fc60000000000 */
[----:B------:R-:W-:Y:S05]  /*66a0*/  BRA.DIV UR10, `(.L_x_2591) ;  /* 0x0000002e0adc7947 */ /* 0x000fea000b800000 */
[----:B------:R-:W-:Y:S01]  /*66b0*/  NOP ;  /* 0x0000000000007918 */ /* 0x000fe20000000000 */
.L_x_2647:
        /* <DEDUP_REMOVED lines=15> */
.L_x_2593:
[----:B------:R-:W-:Y:S05]  /*67b0*/  BSYNC B0 ;  /* 0x0000000000007941 */ /* 0x000fea0003800000 */
.L_x_2592:
        /* <DEDUP_REMOVED lines=15> */
.L_x_2595:
[----:B------:R-:W-:Y:S05]  /*68b0*/  BSYNC B0 ;  /* 0x0000000000007941 */ /* 0x000fea0003800000 */
.L_x_2594:
[----:B------:R-:W-:Y:S06]  /*68c0*/  BAR.ARV 0xa, 0xa0 ;  /* 0x0282800000007b1d */ /* 0x000fec0000002000 */
[----:B------:R-:W-:Y:S04]  /*68d0*/  BSSY B0, `(.L_x_2596) ;  /* 0x0000003000007945 */ /* 0x000fe80003800000 */
[----:B------:R-:W-:Y:S05]  /*68e0*/  @!P0 BRA `(.L_x_2597) ;  /* 0x0000000000048947 */ /* 0x000fea0003800000 */
[----:B------:R-:W-:-:S04]  /*68f0*/  DEPBAR.LE SB0, 0x0 ;  /* 0x000080000000791a */ /* 0x000fc80000000000 */
.L_x_2597:
[----:B------:R-:W-:Y:S05]  /*6900*/  BSYNC B0 ;  /* 0x0000000000007941 */ /* 0x000fea0003800000 */
.L_x_2596:
        /* <DEDUP_REMOVED lines=19> */
.L_x_2599:
[----:B------:R-:W-:Y:S05]  /*6a40*/  BSYNC B0 ;  /* 0x0000000000007941 */ /* 0x000fea0003800000 */
.L_x_2598:
[----:B------:R-:W-:Y:S02]  /*6a50*/  UIADD3 UR17, UR17, 0x2, URZ ;  /* 0x0000000211117890 */ /* 0x000fe4000fffe03f */
[----:B------:R-:W-:Y:S02]  /*6a60*/  UIADD3 UR4, UR4, 0x3000, URZ ;  /* 0x0000300004047890 */ /* 0x000fe4000fffe03f */
[----:B------:R-:W-:-:S06]  /*6a70*/  UISETP.GE.AND UP0, UPT, UR17, UR5, UPT ;  /* 0x000000051100728c */ /* 0x000fcc000bf06270 */
[----:B------:R-:W-:-:S13]  /*6a80*/  PLOP3.LUT P1, PT, PT, PT, UP0, 0x80, 0x0 ;  /* 0x000000000000781c */ /* 0x000fda0003f2f008 */
[----:B------:R-:W-:Y:S05]  /*6a90*/  @!P1 BRA `(.L_x_2600) ;  /* 0xfffffff400449947 */ /* 0x000fea000383ffff */
[----:B------:R-:W-:Y:S05]  /*6aa0*/  BRA `(.L_x_2522) ;  /* 0x0000002800007947 */ /* 0x000fea0003800000 */
.L_x_2559:
        /* <DEDUP_REMOVED lines=21> */
.L_x_2601:
[----:B------:R-:W-:Y:S01]  /*6c00*/  ULDC UR9, c[0x0][0x8cc] ;  /* 0x0002330000097ab9 */ /* 0x000fe20000000800 */
[----:B------:R-:W-:Y:S01]  /*6c10*/  UMOV UR7, UR8 ;  /* 0x0000000800077c82 */ /* 0x000fe20008000000 */
[----:B------:R-:W-:-:S11]  /*6c20*/  UISETP.NE.AND UP0, UPT, UR9, 0x1, UPT ;  /* 0x000000010900788c */ /* 0x000fd6000bf05270 */
[----:B------:R-:W-:Y:S02]  /*6c30*/  @UP0 ULDC.64 UR10, c[0x0][0x8d0] ;  /* 0x00023400000a0ab9 */ /* 0x000fe40000000a00 */
[----:B------:R-:W-:-:S04]  /*6c40*/  UIMAD.WIDE.U32 UR4, UR8, UR10, URZ ;  /* 0x0000000a080472a5 */ /* 0x000fc8000f8e003f */
[----:B------:R-:W-:-:S04]  /*6c50*/  @UP0 USHF.R.U32.HI UR7, URZ, UR11, UR5 ;  /* 0x0000000b3f070299 */ /* 0x000fc80008011605 */
[----:B------:R-:W-:-:S12]  /*6c60*/  UIMAD UR4, UR7, UR9, URZ ;  /* 0x00000009070472a4 */ /* 0x000fd8000f8e023f */
.L_x_2602:
        /* <DEDUP_REMOVED lines=73> */
.L_x_2648:
        /* <DEDUP_REMOVED lines=15> */
.L_x_2606:
        /* <DEDUP_REMOVED lines=66> */
[----:B------:R-:W-:Y:S01]  /*7610*/  ISETP.GE.AND P1, PT, R4, R6, PT ;  /* 0x000000060400720c */ /* 0x000fe20003f26270 */
[----:B------:R1:W-:Y:S01]  /*7620*/  UTMALDG.4D [UR16], [UR48], desc[UR50] ;  /* 0x00003210300075b4 */ /* 0x0003e20008019000 */
[----:B------:R-:W-:Y:S01]  /*7630*/  UMOV UR57, UR9 ;  /* 0x0000000900397c82 */ /* 0x000fe20008000000 */
        /* <DEDUP_REMOVED lines=27> */
[----:B-1----:R-:W-:Y:S01]  /*77f0*/  UMOV UR10, 0x40 ;  /* 0x00000040000a7882 */ /* 0x002fe20000000000 */
        /* <DEDUP_REMOVED lines=29> */
.L_x_2617:
[----:B--234-:R-:W-:-:S04]  /*79d0*/  SHF.L.U32 R21, R11, 0x1f, RZ ;  /* 0x0000001f0b157819 */ /* 0x01cfc800000006ff */
[----:B------:R-:W1:Y:S02]  /*79e0*/  SYNCS.PHASECHK.TRANS64.TRYWAIT P1, [R16+URZ+0x26840], R21 ;  /* 0x02684015100075a7 */ /* 0x000e64000802017f */
[----:B-1----:R-:W-:Y:S05]  /*79f0*/  @!P1 BRA `(.L_x_2609) ;  /* 0x0000001c00389947 */ /* 0x002fea0003800000 */
.L_x_2649:
[----:B------:R-:W-:Y:S05]  /*7a00*/  @P0 BRA `(.L_x_2610) ;  /* 0x0000000000140947 */ /* 0x000fea0003800000 */
[----:B------:R-:W-:Y:S01]  /*7a10*/  ISETP.NE.AND P1, PT, R6, RZ, PT ;  /* 0x000000ff0600720c */ /* 0x000fe20003f25270 */
[----:B------:R-:W-:-:S04]  /*7a20*/  IMAD.MOV.U32 R3, RZ, RZ, 0x3100 ;  /* 0x00003100ff037424 */ /* 0x000fc800078e00ff */
[----:B------:R3:W-:Y:S08]  /*7a30*/  SYNCS.ARRIVE.TRANS64 RZ, [R16+URZ+0x26830], R3 ;  /* 0x0268300310ff79a7 */ /* 0x0007f0000800003f */
[----:B------:R-:W-:Y:S05]  /*7a40*/  @!P1 BRA `(.L_x_2610) ;  /* 0x0000000000049947 */ /* 0x000fea0003800000 */
[----:B------:R-:W-:Y:S01]  /*7a50*/  BPT.TRAP 0x1 ;  /* 0x000000040000795c */ /* 0x000fe20000300000 */
.L_x_2610:
        /* <DEDUP_REMOVED lines=43> */
.L_x_2650:
[----:B------:R-:W-:Y:S05]  /*7d10*/  @P0 BRA `(.L_x_2612) ;  /* 0x0000000000140947 */ /* 0x000fea0003800000 */
[----:B------:R-:W-:Y:S01]  /*7d20*/  ISETP.NE.AND P1, PT, R6, RZ, PT ;  /* 0x000000ff0600720c */ /* 0x000fe20003f25270 */
[----:B------:R-:W-:-:S04]  /*7d30*/  IMAD.MOV.U32 R2, RZ, RZ, 0x3100 ;  /* 0x00003100ff027424 */ /* 0x000fc800078e00ff */
[----:B------:R3:W-:Y:S08]  /*7d40*/  SYNCS.ARRIVE.TRANS64 RZ, [R16+URZ+0x26818], R2 ;  /* 0x0268180210ff79a7 */ /* 0x0007f0000800003f */
[----:B------:R-:W-:Y:S05]  /*7d50*/  @!P1 BRA `(.L_x_2612) ;  /* 0x0000000000049947 */ /* 0x000fea0003800000 */
[----:B------:R-:W-:Y:S01]  /*7d60*/  BPT.TRAP 0x1 ;  /* 0x000000040000795c */ /* 0x000fe20000300000 */
.L_x_2612:
        /* <DEDUP_REMOVED lines=43> */
.L_x_2651:
[----:B------:R-:W-:Y:S05]  /*8020*/  @P0 BRA `(.L_x_2614) ;  /* 0x0000000000140947 */ /* 0x000fea0003800000 */
[----:B------:R-:W-:Y:S01]  /*8030*/  ISETP.NE.AND P1, PT, R6, RZ, PT ;  /* 0x000000ff0600720c */ /* 0x000fe20003f25270 */
[----:B-123--:R-:W-:-:S04]  /*8040*/  IMAD.MOV.U32 R21, RZ, RZ, 0x3100 ;  /* 0x00003100ff157424 */ /* 0x00efc800078e00ff */
[----:B------:R4:W-:Y:S08]  /*8050*/  SYNCS.ARRIVE.TRANS64 RZ, [R16+URZ+0x26838], R21 ;  /* 0x0268381510ff79a7 */ /* 0x0009f0000800003f */
[----:B------:R-:W-:Y:S05]  /*8060*/  @!P1 BRA `(.L_x_2614) ;  /* 0x0000000000049947 */ /* 0x000fea0003800000 */
[----:B------:R-:W-:Y:S01]  /*8070*/  BPT.TRAP 0x1 ;  /* 0x000000040000795c */ /* 0x000fe20000300000 */
.L_x_2614:
        /* <DEDUP_REMOVED lines=38> */
.L_x_2653:
[----:B------:R-:W-:Y:S05]  /*82e0*/  @P0 BRA `(.L_x_2616) ;  /* 0x0000000000140947 */ /* 0x000fea0003800000 */
[----:B------:R-:W-:Y:S01]  /*82f0*/  ISETP.NE.AND P1, PT, R6, RZ, PT ;  /* 0x000000ff0600720c */ /* 0x000fe20003f25270 */
[----:B------:R-:W-:-:S04]  /*8300*/  IMAD.MOV.U32 R5, RZ, RZ, 0x3100 ;  /* 0x00003100ff057424 */ /* 0x000fc800078e00ff */
[----:B------:R1:W-:Y:S08]  /*8310*/  SYNCS.ARRIVE.TRANS64 RZ, [R16+URZ+0x26810], R5 ;  /* 0x0268100510ff79a7 */ /* 0x0003f0000800003f */
[----:B------:R-:W-:Y:S05]  /*8320*/  @!P1 BRA `(.L_x_2616) ;  /* 0x0000000000049947 */ /* 0x000fea0003800000 */
[----:B------:R-:W-:Y:S01]  /*8330*/  BPT.TRAP 0x1 ;  /* 0x000000040000795c */ /* 0x000fe20000300000 */
.L_x_2616:
        /* <DEDUP_REMOVED lines=44> */
.L_x_2608:
        /* <DEDUP_REMOVED lines=8> */
.L_x_2654:
[----:B------:R-:W-:Y:S05]  /*8680*/  @P0 BRA `(.L_x_2619) ;  /* 0x0000000000140947 */ /* 0x000fea0003800000 */
[----:B------:R-:W-:Y:S01]  /*8690*/  ISETP.NE.AND P1, PT, R6, RZ, PT ;  /* 0x000000ff0600720c */ /* 0x000fe20003f25270 */
[----:B------:R-:W-:-:S04]  /*86a0*/  IMAD.MOV.U32 R5, RZ, RZ, 0x3100 ;  /* 0x00003100ff057424 */ /* 0x000fc800078e00ff */
[----:B------:R2:W-:Y:S08]  /*86b0*/  SYNCS.ARRIVE.TRANS64 RZ, [R16+URZ+0x26830], R5 ;  /* 0x0268300510ff79a7 */ /* 0x0005f0000800003f */
[----:B------:R-:W-:Y:S05]  /*86c0*/  @!P1 BRA `(.L_x_2619) ;  /* 0x0000000000049947 */ /* 0x000fea0003800000 */
[----:B------:R-:W-:Y:S01]  /*86d0*/  BPT.TRAP 0x1 ;  /* 0x000000040000795c */ /* 0x000fe20000300000 */
.L_x_2619:
        /* <DEDUP_REMOVED lines=40> */
.L_x_2655:
[----:B------:R-:W-:Y:S05]  /*8960*/  @P0 BRA `(.L_x_2621) ;  /* 0x0000000000140947 */ /* 0x000fea0003800000 */
[----:B------:R-:W-:Y:S01]  /*8970*/  ISETP.NE.AND P0, PT, R6, RZ, PT ;  /* 0x000000ff0600720c */ /* 0x000fe20003f05270 */
[----:B------:R-:W-:-:S04]  /*8980*/  IMAD.MOV.U32 R5, RZ, RZ, 0x3100 ;  /* 0x00003100ff057424 */ /* 0x000fc800078e00ff */
[----:B------:R1:W-:Y:S08]  /*8990*/  SYNCS.ARRIVE.TRANS64 RZ, [R16+URZ+0x26818], R5 ;  /* 0x0268180510ff79a7 */ /* 0x0003f0000800003f */
[----:B------:R-:W-:Y:S05]  /*89a0*/  @!P0 BRA `(.L_x_2621) ;  /* 0x0000000000048947 */ /* 0x000fea0003800000 */
[----:B------:R-:W-:Y:S01]  /*89b0*/  BPT.TRAP 0x1 ;  /* 0x000000040000795c */ /* 0x000fe20000300000 */
.L_x_2621:
        /* <DEDUP_REMOVED lines=44> */
.L_x_2607:
[----:B------:R-:W1:Y:S01]  /*8c80*/  S2R R0, SR_TID.X ;  /* 0x0000000000007919 */ /* 0x000e620000002100 */
[----:B------:R-:W-:Y:S01]  /*8c90*/  IMAD R3, R19, 0x8, R16 ;  /* 0x0000000813037824 */ /* 0x000fe200078e0210 */
[----:B-1----:R-:W-:Y:S02]  /*8ca0*/  LOP3.LUT R2, R0, 0x7f, RZ, 0xc0, !PT ;  /* 0x0000007f00027812 */ /* 0x002fe400078ec0ff */
[----:B------:R-:W-:Y:S02]  /*8cb0*/  SHF.L.U32 R0, R11, 0x1f, RZ ;  /* 0x0000001f0b007819 */ /* 0x000fe400000006ff */
[----:B------:R-:W-:Y:S02]  /*8cc0*/  ISETP.NE.AND P1, PT, R2, RZ, PT ;  /* 0x000000ff0200720c */ /* 0x000fe40003f25270 */
[----:B------:R-:W1:Y:S02]  /*8cd0*/  SYNCS.PHASECHK.TRANS64.TRYWAIT P0, [R3+URZ+0x26840], R0 ;  /* 0x02684000030075a7 */ /* 0x000e64000800017f */
[----:B-1----:R-:W-:Y:S09]  /*8ce0*/  @!P0 BRA `(.L_x_2622) ;  /* 0x0000000800f88947 */ /* 0x002ff20003800000 */
.L_x_2656:
[----:B------:R-:W-:Y:S05]  /*8cf0*/  @P1 BRA `(.L_x_2623) ;  /* 0x0000000000181947 */ /* 0x000fea0003800000 */
[----:B------:R-:W1:Y:S01]  /*8d00*/  S2R R2, SR_TID.X ;  /* 0x0000000000027919 */ /* 0x000e620000002100 */
[----:B------:R-:W-:-:S04]  /*8d10*/  IMAD.MOV.U32 R0, RZ, RZ, 0x3100 ;  /* 0x00003100ff007424 */ /* 0x000fc800078e00ff */
[----:B------:R1:W-:Y:S02]  /*8d20*/  SYNCS.ARRIVE.TRANS64 RZ, [R3+URZ+0x26830], R0 ;  /* 0x0268300003ff79a7 */ /* 0x0003e4000800003f */
[----:B-1----:R-:W-:-:S13]  /*8d30*/  LOP3.LUT P0, RZ, R2, 0x1f, RZ, 0xc0, !PT ;  /* 0x0000001f02ff7812 */ /* 0x002fda000780c0ff */
[----:B------:R-:W-:Y:S05]  /*8d40*/  @!P0 BRA `(.L_x_2623) ;  /* 0x0000000000048947 */ /* 0x000fea0003800000 */
[----:B------:R-:W-:Y:S01]  /*8d50*/  BPT.TRAP 0x1 ;  /* 0x000000040000795c */ /* 0x000fe20000300000 */
.L_x_2623:
        /* <DEDUP_REMOVED lines=47> */
.L_x_2604:
[----:B------:R-:W-:Y:S05]  /*9050*/  BSYNC B0 ;  /* 0x0000000000007941 */ /* 0x000fea0003800000 */
.L_x_2603:
[----:B------:R-:W-:-:S03]  /*9060*/  UMOV UR7, 0xffffffff ;  /* 0xffffffff00077882 */ /* 0x000fc60000000000 */
[----:B------:R-:W-:Y:S05]  /*9070*/  BRA.DIV UR7, `(.L_x_2624) ;  /* 0x0000000a07287947 */ /* 0x000fea000b800000 */
[----:B------:R-:W-:-:S13]  /*9080*/  ELECT P6, URZ, PT ;  /* 0x00000000003f782f */ /* 0x000fda00038c0000 */
.L_x_2659:
[----:B------:R-:W-:Y:S05]  /*9090*/  @!P6 BRA `(.L_x_2522) ;  /* 0x000000000084e947 */ /* 0x000fea0003800000 */
[----:B------:R-:W-:-:S06]  /*90a0*/  ULOP3.LUT UR7, UR38, 0x2, URZ, 0xfc, !UPT ;  /* 0x0000000226077892 */ /* 0x000fcc000f8efc3f */
[----:B------:R-:W-:-:S05]  /*90b0*/  IMAD.U32 R2, RZ, RZ, UR7 ;  /* 0x00000007ff027e24 */ /* 0x000fca000f8e00ff */
[----:B------:R-:W-:-:S13]  /*90c0*/  ISETP.NE.AND P2, PT, R2, 0x3, PT ;  /* 0x000000030200780c */ /* 0x000fda0003f45270 */
[----:B------:R-:W-:Y:S05]  /*90d0*/  @!P2 BRA `(.L_x_2625) ;  /* 0x000000000004a947 */ /* 0x000fea0003800000 */
[----:B------:R-:W-:Y:S01]  /*90e0*/  BPT.TRAP 0x1 ;  /* 0x000000040000795c */ /* 0x000fe20000300000 */
.L_x_2625:
        /* <DEDUP_REMOVED lines=15> */
.L_x_2660:
[----:B------:R-:W2:Y:S02]  /*91e0*/  SYNCS.PHASECHK.TRANS64.TRYWAIT P0, [R3+URZ], R2 ;  /* 0x00000002030075a7 */ /* 0x000ea4000800017f */
[----:B--2---:R-:W-:Y:S05]  /*91f0*/  @!P0 BRA `(.L_x_2627) ;  /* 0x0000000400fc8947 */ /* 0x004fea0003800000 */
.L_x_2661:
[----:B------:R-:W-:Y:S05]  /*9200*/  @!P2 BRA `(.L_x_2628) ;  /* 0x000000000004a947 */ /* 0x000fea0003800000 */
[----:B------:R-:W-:Y:S01]  /*9210*/  BPT.TRAP 0x1 ;  /* 0x000000040000795c */ /* 0x000fe20000300000 */
.L_x_2628:
[----:B--2---:R-:W-:-:S04]  /*9220*/  VIADD R3, R7, 0x26840 ;  /* 0x0002684007037836 */ /* 0x004fc80000000000 */
[----:B------:R-:W-:-:S04]  /*9230*/  IMAD R0, R0, 0x8, R3 ;  /* 0x0000000800007824 */ /* 0x000fc800078e0203 */
[----:B------:R-:W2:Y:S02]  /*9240*/  SYNCS.PHASECHK.TRANS64.TRYWAIT P0, [R0+URZ], R5 ;  /* 0x00000005000075a7 */ /* 0x000ea4000800017f */
[----:B--2---:R-:W-:Y:S05]  /*9250*/  @!P0 BRA `(.L_x_2629) ;  /* 0x0000000400f88947 */ /* 0x004fea0003800000 */
.L_x_2662:
[----:B------:R-:W-:-:S07]  /*9260*/  IMAD R3, R4, 0x8, R3 ;  /* 0x0000000804037824 */ /* 0x000fce00078e0203 */
.L_x_2630:
[----:B---3--:R3:W4:Y:S02]  /*9270*/  SYNCS.PHASECHK.TRANS64.TRYWAIT P0, [R3+URZ], R2 ;  /* 0x00000002030075a7 */ /* 0x008724000800017f */
[----:B----4-:R-:W-:Y:S05]  /*9280*/  @!P0 NANOSLEEP.SYNCS 0x989680 ;  /* 0x009896800000895d */ /* 0x010fea0003900000 */
[----:B------:R-:W4:Y:S02]  /*9290*/  @!P0 SYNCS.PHASECHK.TRANS64 P0, [R3+URZ], R2 ;  /* 0x00000002030085a7 */ /* 0x000f24000800007f */
[----:B----4-:R-:W-:Y:S05]  /*92a0*/  @!P0 BRA `(.L_x_2630) ;  /* 0xfffffffc00f08947 */ /* 0x010fea000383ffff */
.L_x_2522:
[----:B------:R-:W-:Y:S05]  /*92b0*/  BSYNC B6 ;  /* 0x0000000000067941 */ /* 0x000fea0003800000 */
.L_x_2517:
[----:B------:R-:W-:Y:S05]  /*92c0*/  EXIT ;  /* 0x000000000000794d */ /* 0x000fea0003800000 */
.L_x_2528:
[----:B------:R-:W-:Y:S02]  /*92d0*/  IMAD.MOV.U32 R13, RZ, RZ, R19 ;  /* 0x000000ffff0d7224 */ /* 0x000fe400078e0013 */
[----:B------:R-:W-:Y:S02]  /*92e0*/  IMAD.MOV.U32 R12, RZ, RZ, RZ ;  /* 0x000000ffff0c7224 */ /* 0x000fe400078e00ff */
[----:B------:R-:W-:Y:S02]  /*92f0*/  IMAD.MOV.U32 R11, RZ, RZ, 0x1f ;  /* 0x0000001fff0b7424 */ /* 0x000fe400078e00ff */
[----:B------:R-:W-:-:S07]  /*9300*/  IMAD.MOV.U32 R15, RZ, RZ, -0x1 ;  /* 0xffffffffff0f7424 */ /* 0x000fce00078e00ff */
[----:B------:R-:W-:Y:S05]  /*9310*/  WARPSYNC.COLLECTIVE R15, `(.L_x_2631) ;  /* 0x000000000f087348 */ /* 0x000fea0003c00000 */
[----:B------:R1:W2:Y:S02]  /*9320*/  SHFL.IDX P6, R14, R13, R12, R11 ;  /* 0x0000000c0d0e7389 */ /* 0x0002a400000c000b */
[----:B-12---:R-:W-:Y:S01]  /*9330*/  ENDCOLLECTIVE ;  /* 0x000000000000791b */ /* 0x006fe20003800000 */
.L_x_2631:
[----:B------:R-:W-:Y:S05]  /*9340*/  BRA `(.L_x_2632) ;  /* 0xffffff7c00b87947 */ /* 0x000fea000383ffff */
.L_x_2530:
[----:B--2---:R2:W3:Y:S02]  /*9350*/  SYNCS.PHASECHK.TRANS64.TRYWAIT P0, [R2+URZ+0x26800], R5 ;  /* 0x02680005020075a7 */ /* 0x0044e4000800017f */
[----:B---3--:R-:W-:Y:S05]  /*9360*/  @!P0 NANOSLEEP.SYNCS 0x989680 ;  /* 0x009896800000895d */ /* 0x008fea0003900000 */
[----:B------:R-:W3:Y:S02]  /*9370*/  @!P0 SYNCS.PHASECHK.TRANS64 P0, [R2+URZ+0x26800], R5 ;  /* 0x02680005020085a7 */ /* 0x000ee4000800007f */
[----:B---3--:R-:W-:Y:S05]  /*9380*/  @!P0 BRA `(.L_x_2530) ;  /* 0xfffffffc00f08947 */ /* 0x008fea000383ffff */
[----:B------:R-:W-:Y:S05]  /*9390*/  BRA `(.L_x_2529) ;  /* 0xffffff7c00e07947 */ /* 0x000fea000383ffff */
.L_x_2535:
[----:B--2---:R-:W-:-:S04]  /*93a0*/  IMAD.U32 R5, RZ, RZ, UR8 ;  /* 0x00000008ff057e24 */ /* 0x004fc8000f8e00ff */
[----:B------:R2:W3:Y:S03]  /*93b0*/  SYNCS.PHASECHK.TRANS64.TRYWAIT P1, [R5+URZ+0x26810], R6 ;  /* 0x02681006050075a7 */ /* 0x0004e6000802017f */
[----:B---3--:R-:W-:Y:S05]  /*93c0*/  @!P1 NANOSLEEP.SYNCS 0x989680 ;  /* 0x009896800000995d */ /* 0x008fea0003900000 */
[----:B------:R-:W3:Y:S02]  /*93d0*/  @!P1 SYNCS.PHASECHK.TRANS64 P1, [R5+URZ+0x26810], R6 ;  /* 0x02681006050095a7 */ /* 0x000ee4000802007f */
[----:B---3--:R-:W-:Y:S05]  /*93e0*/  @!P1 BRA `(.L_x_2535) ;  /* 0xfffffffc00ec9947 */ /* 0x008fea000383ffff */
[----:B------:R-:W-:Y:S05]  /*93f0*/  BRA `(.L_x_2534) ;  /* 0xffffff8800387947 */ /* 0x000fea000383ffff */
.L_x_2539:
[----:B------:R-:W-:-:S04]  /*9400*/  IMAD.U32 R5, RZ, RZ, UR8 ;  /* 0x00000008ff057e24 */ /* 0x000fc8000f8e00ff */
[----:B------:R1:W1:Y:S03]  /*9410*/  SYNCS.PHASECHK.TRANS64.TRYWAIT P1, [R5+URZ+0x26830], R6 ;  /* 0x02683006050075a7 */ /* 0x000266000802017f */
[----:B-1----:R-:W-:Y:S05]  /*9420*/  @!P1 NANOSLEEP.SYNCS 0x989680 ;  /* 0x009896800000995d */ /* 0x002fea0003900000 */
[----:B------:R-:W1:Y:S02]  /*9430*/  @!P1 SYNCS.PHASECHK.TRANS64 P1, [R5+URZ+0x26830], R6 ;  /* 0x02683006050095a7 */ /* 0x000e64000802007f */
[----:B-1----:R-:W-:Y:S05]  /*9440*/  @!P1 BRA `(.L_x_2539) ;  /* 0xfffffffc00ec9947 */ /* 0x002fea000383ffff */
[----:B------:R-:W-:Y:S05]  /*9450*/  BRA `(.L_x_2538) ;  /* 0xffffff8c00407947 */ /* 0x000fea000383ffff */
.L_x_2546:
[----:B------:R-:W-:Y:S01]  /*9460*/  BSSY B0, `(.L_x_2633) ;  /* 0x0000005000007945 */ /* 0x000fe20003800000 */
[----:B------:R-:W-:-:S07]  /*9470*/  IMAD.MOV.U32 R15, RZ, RZ, -0x1 ;  /* 0xffffffffff0f7424 */ /* 0x000fce00078e00ff */
[----:B-1----:R-:W-:Y:S05]  /*9480*/  WARPSYNC.COLLECTIVE R15, `(.L_x_2634) ;  /* 0x000000000f087348 */ /* 0x002fea0003c00000 */
[----:B------:R-:W-:Y:S01]  /*9490*/  NOP ;  /* 0x0000000000007918 */ /* 0x000fe20000000000 */
[----:B-1----:R-:W-:Y:S01]  /*94a0*/  ENDCOLLECTIVE ;  /* 0x000000000000791b */ /* 0x002fe20003800000 */
.L_x_2634:
[----:B------:R-:W-:Y:S05]  /*94b0*/  BSYNC B0 ;  /* 0x0000000000007941 */ /* 0x000fea0003800000 */
.L_x_2633:
[----:B------:R-:W-:Y:S05]  /*94c0*/  BRA `(.L_x_2635) ;  /* 0xffffffb400c07947 */ /* 0x000fea000383ffff */
.L_x_2555:
[----:B------:R-:W-:Y:S01]  /*94d0*/  BSSY B0, `(.L_x_2636) ;  /* 0x0000005000007945 */ /* 0x000fe20003800000 */
[----:B------:R-:W-:-:S07]  /*94e0*/  IMAD.MOV.U32 R15, RZ, RZ, -0x1 ;  /* 0xffffffffff0f7424 */ /* 0x000fce00078e00ff */
[----:B-12---:R-:W-:Y:S05]  /*94f0*/  WARPSYNC.COLLECTIVE R15, `(.L_x_2637) ;  /* 0x000000000f087348 */ /* 0x006fea0003c00000 */
[----:B------:R-:W-:Y:S01]  /*9500*/  NOP ;  /* 0x0000000000007918 */ /* 0x000fe20000000000 */
[----:B-12---:R-:W-:Y:S01]  /*9510*/  ENDCOLLECTIVE ;  /* 0x000000000000791b */ /* 0x006fe20003800000 */
.L_x_2637:
[----:B------:R-:W-:Y:S05]  /*9520*/  BSYNC B0 ;  /* 0x0000000000007941 */ /* 0x000fea0003800000 */
.L_x_2636:
[----:B------:R-:W-:Y:S05]  /*9530*/  BRA `(.L_x_2638) ;  /* 0xffffffb800b07947 */ /* 0x000fea000383ffff */
.L_x_2566:
[----:B------:R-:W-:Y:S01]  /*9540*/  BSSY B0, `(.L_x_2639) ;  /* 0x0000005000007945 */ /* 0x000fe20003800000 */
[----:B------:R-:W-:-:S07]  /*9550*/  IMAD.MOV.U32 R15, RZ, RZ, -0x1 ;  /* 0xffffffffff0f7424 */ /* 0x000fce00078e00ff */
[----:B------:R-:W-:Y:S05]  /*9560*/  WARPSYNC.COLLECTIVE R15, `(.L_x_2640) ;  /* 0x000000000f087348 */ /* 0x000fea0003c00000 */
[----:B------:R-:W-:Y:S01]  /*9570*/  NOP ;  /* 0x0000000000007918 */ /* 0x000fe20000000000 */
[----:B------:R-:W-:Y:S01]  /*9580*/  ENDCOLLECTIVE ;  /* 0x000000000000791b */ /* 0x000fe20003800000 */
.L_x_2640:
[----:B------:R-:W-:Y:S05]  /*9590*/  BSYNC B0 ;  /* 0x0000000000007941 */ /* 0x000fea0003800000 */
.L_x_2639:
[----:B------:R-:W-:Y:S05]  /*95a0*/  BRA `(.L_x_2641) ;  /* 0xffffffc400307947 */ /* 0x000fea000383ffff */
.L_x_2579:
[----:B------:R-:W-:Y:S01]  /*95b0*/  BSSY B0, `(.L_x_2642) ;  /* 0x0000005000007945 */ /* 0x000fe20003800000 */
[----:B------:R-:W-:-:S07]  /*95c0*/  IMAD.MOV.U32 R15, RZ, RZ, -0x1 ;  /* 0xffffffffff0f7424 */ /* 0x000fce00078e00ff */
[----:B------:R-:W-:Y:S05]  /*95d0*/  WARPSYNC.COLLECTIVE R15, `(.L_x_2643) ;  /* 0x000000000f087348 */ /* 0x000fea0003c00000 */
[----:B------:R-:W-:Y:S01]  /*95e0*/  NOP ;  /* 0x0000000000007918 */ /* 0x000fe20000000000 */
[----:B------:R-:W-:Y:S01]  /*95f0*/  ENDCOLLECTIVE ;  /* 0x000000000000791b */ /* 0x000fe20003800000 */
.L_x_2643:
[----:B------:R-:W-:Y:S05]  /*9600*/  BSYNC B0 ;  /* 0x0000000000007941 */ /* 0x000fea0003800000 */
.L_x_2642:
[----:B------:R-:W-:Y:S05]  /*9610*/  BRA `(.L_x_2644) ;  /* 0xffffffc800d07947 */ /* 0x000fea000383ffff */
.L_x_2591:
[----:B------:R-:W-:Y:S01]  /*9620*/  BSSY B0, `(.L_x_2645) ;  /* 0x0000005000007945 */ /* 0x000fe20003800000 */
[----:B------:R-:W-:-:S07]  /*9630*/  IMAD.MOV.U32 R15, RZ, RZ, -0x1 ;  /* 0xffffffffff0f7424 */ /* 0x000fce00078e00ff */
[----:B------:R-:W-:Y:S05]  /*9640*/  WARPSYNC.COLLECTIVE R15, `(.L_x_2646) ;  /* 0x000000000f087348 */ /* 0x000fea0003c00000 */
[----:B------:R-:W-:Y:S01]  /*9650*/  NOP ;  /* 0x0000000000007918 */ /* 0x000fe20000000000 */
[----:B------:R-:W-:Y:S01]  /*9660*/  ENDCOLLECTIVE ;  /* 0x000000000000791b */ /* 0x000fe20003800000 */
.L_x_2646:
[----:B------:R-:W-:Y:S05]  /*9670*/  BSYNC B0 ;  /* 0x0000000000007941 */ /* 0x000fea0003800000 */
.L_x_2645:
[----:B------:R-:W-:Y:S05]  /*9680*/  BRA `(.L_x_2647) ;  /* 0xffffffd0000c7947 */ /* 0x000fea000383ffff */
.L_x_2605:
[----:B-1----:R1:W2:Y:S02]  /*9690*/  SYNCS.PHASECHK.TRANS64.TRYWAIT P0, [R16+URZ+0x26820], R3 ;  /* 0x02682003100075a7 */ /* 0x0022a4000800017f */
[----:B--2---:R-:W-:Y:S05]  /*96a0*/  @!P0 NANOSLEEP.SYNCS 0x989680 ;  /* 0x009896800000895d */ /* 0x004fea0003900000 */
[----:B------:R-:W2:Y:S02]  /*96b0*/  @!P0 SYNCS.PHASECHK.TRANS64 P0, [R16+URZ+0x26820], R3 ;  /* 0x02682003100085a7 */ /* 0x000ea4000800007f */
[----:B--2---:R-:W-:Y:S05]  /*96c0*/  @!P0 BRA `(.L_x_2605) ;  /* 0xfffffffc00f08947 */ /* 0x004fea000383ffff */
[----:B------:R-:W-:Y:S05]  /*96d0*/  BRA `(.L_x_2648) ;  /* 0xffffffd800887947 */ /* 0x000fea000383ffff */
.L_x_2609:
[----:B-1----:R1:W3:Y:S02]  /*96e0*/  SYNCS.PHASECHK.TRANS64.TRYWAIT P1, [R16+URZ+0x26840], R21 ;  /* 0x02684015100075a7 */ /* 0x0022e4000802017f */
[----:B---3--:R-:W-:Y:S05]  /*96f0*/  @!P1 NANOSLEEP.SYNCS 0x989680 ;  /* 0x009896800000995d */ /* 0x008fea0003900000 */
[----:B------:R-:W3:Y:S02]  /*9700*/  @!P1 SYNCS.PHASECHK.TRANS64 P1, [R16+URZ+0x26840], R21 ;  /* 0x02684015100095a7 */ /* 0x000ee4000802007f */
[----:B---3--:R-:W-:Y:S05]  /*9710*/  @!P1 BRA `(.L_x_2609) ;  /* 0xfffffffc00f09947 */ /* 0x008fea000383ffff */
[----:B------:R-:W-:Y:S05]  /*9720*/  BRA `(.L_x_2649) ;  /* 0xffffffe000b47947 */ /* 0x000fea000383ffff */
.L_x_2611:
[----:B--2---:R2:W3:Y:S02]  /*9730*/  SYNCS.PHASECHK.TRANS64.TRYWAIT P1, [R16+URZ+0x26828], R21 ;  /* 0x02682815100075a7 */ /* 0x0044e4000802017f */
[----:B---3--:R-:W-:Y:S05]  /*9740*/  @!P1 NANOSLEEP.SYNCS 0x989680 ;  /* 0x009896800000995d */ /* 0x008fea0003900000 */
[----:B------:R-:W3:Y:S02]  /*9750*/  @!P1 SYNCS.PHASECHK.TRANS64 P1, [R16+URZ+0x26828], R21 ;  /* 0x02682815100095a7 */ /* 0x000ee4000802007f */
[----:B---3--:R-:W-:Y:S05]  /*9760*/  @!P1 BRA `(.L_x_2611) ;  /* 0xfffffffc00f09947 */ /* 0x008fea000383ffff */
[----:B------:R-:W-:Y:S05]  /*9770*/  BRA `(.L_x_2650) ;  /* 0xffffffe400647947 */ /* 0x000fea000383ffff */
.L_x_2613:
[----:B---3--:R3:W4:Y:S02]  /*9780*/  SYNCS.PHASECHK.TRANS64.TRYWAIT P1, [R16+URZ+0x26848], R21 ;  /* 0x02684815100075a7 */ /* 0x008724000802017f */
[----:B----4-:R-:W-:Y:S05]  /*9790*/  @!P1 NANOSLEEP.SYNCS 0x989680 ;  /* 0x009896800000995d */ /* 0x010fea0003900000 */
[----:B------:R-:W4:Y:S02]  /*97a0*/  @!P1 SYNCS.PHASECHK.TRANS64 P1, [R16+URZ+0x26848], R21 ;  /* 0x02684815100095a7 */ /* 0x000f24000802007f */
[----:B----4-:R-:W-:Y:S05]  /*97b0*/  @!P1 BRA `(.L_x_2613) ;  /* 0xfffffffc00f09947 */ /* 0x010fea000383ffff */
[----:B------:R-:W-:Y:S05]  /*97c0*/  BRA `(.L_x_2651) ;  /* 0xffffffe800147947 */ /* 0x000fea000383ffff */
.L_x_2615:
[----:B------:R-:W-:-:S07]  /*97d0*/  SHF.L.U32 R5, R11, 0x1f, RZ ;  /* 0x0000001f0b057819 */ /* 0x000fce00000006ff */
.L_x_2652:
[----:B------:R1:W1:Y:S02]  /*97e0*/  SYNCS.PHASECHK.TRANS64.TRYWAIT P1, [R16+URZ+0x26820], R5 ;  /* 0x02682005100075a7 */ /* 0x000264000802017f */
[----:B-1----:R-:W-:Y:S05]  /*97f0*/  @!P1 NANOSLEEP.SYNCS 0x989680 ;  /* 0x009896800000995d */ /* 0x002fea0003900000 */
[----:B------:R-:W1:Y:S02]  /*9800*/  @!P1 SYNCS.PHASECHK.TRANS64 P1, [R16+URZ+0x26820], R5 ;  /* 0x02682005100095a7 */ /* 0x000e64000802007f */
[----:B-1----:R-:W-:Y:S05]  /*9810*/  @!P1 BRA `(.L_x_2652) ;  /* 0xfffffffc00f09947 */ /* 0x002fea000383ffff */
[----:B------:R-:W-:Y:S05]  /*9820*/  BRA `(.L_x_2653) ;  /* 0xffffffe800ac7947 */ /* 0x000fea000383ffff */
.L_x_2618:
[----:B-1----:R1:W2:Y:S02]  /*9830*/  SYNCS.PHASECHK.TRANS64.TRYWAIT P1, [R16+URZ+0x26840], R13 ;  /* 0x0268400d100075a7 */ /* 0x0022a4000802017f */
[----:B--2---:R-:W-:Y:S05]  /*9840*/  @!P1 NANOSLEEP.SYNCS 0x989680 ;  /* 0x009896800000995d */ /* 0x004fea0003900000 */
[----:B------:R-:W2:Y:S02]  /*9850*/  @!P1 SYNCS.PHASECHK.TRANS64 P1, [R16+URZ+0x26840], R13 ;  /* 0x0268400d100095a7 */ /* 0x000ea4000802007f */
[----:B--2---:R-:W-:Y:S05]  /*9860*/  @!P1 BRA `(.L_x_2618) ;  /* 0xfffffffc00f09947 */ /* 0x004fea000383ffff */
[----:B------:R-:W-:Y:S05]  /*9870*/  BRA `(.L_x_2654) ;  /* 0xffffffec00807947 */ /* 0x000fea000383ffff */
.L_x_2620:
[----:B--2---:R2:W1:Y:S02]  /*9880*/  SYNCS.PHASECHK.TRANS64.TRYWAIT P1, [R16+URZ+0x26828], R13 ;  /* 0x0268280d100075a7 */ /* 0x004464000802017f */
[----:B-1----:R-:W-:Y:S05]  /*9890*/  @!P1 NANOSLEEP.SYNCS 0x989680 ;  /* 0x009896800000995d */ /* 0x002fea0003900000 */
[----:B------:R-:W1:Y:S02]  /*98a0*/  @!P1 SYNCS.PHASECHK.TRANS64 P1, [R16+URZ+0x26828], R13 ;  /* 0x0268280d100095a7 */ /* 0x000e64000802007f */
[----:B-1----:R-:W-:Y:S05]  /*98b0*/  @!P1 BRA `(.L_x_2620) ;  /* 0xfffffffc00f09947 */ /* 0x002fea000383ffff */
[----:B------:R-:W-:Y:S05]  /*98c0*/  BRA `(.L_x_2655) ;  /* 0xfffffff000247947 */ /* 0x000fea000383ffff */
.L_x_2622:
[----:B------:R1:W1:Y:S02]  /*98d0*/  SYNCS.PHASECHK.TRANS64.TRYWAIT P0, [R3+URZ+0x26840], R0 ;  /* 0x02684000030075a7 */ /* 0x000264000800017f */
[----:B-1----:R-:W-:Y:S05]  /*98e0*/  @!P0 NANOSLEEP.SYNCS 0x989680 ;  /* 0x009896800000895d */ /* 0x002fea0003900000 */
[----:B------:R-:W1:Y:S02]  /*98f0*/  @!P0 SYNCS.PHASECHK.TRANS64 P0, [R3+URZ+0x26840], R0 ;  /* 0x02684000030085a7 */ /* 0x000e64000800007f */
[----:B-1----:R-:W-:Y:S05]  /*9900*/  @!P0 BRA `(.L_x_2622) ;  /* 0xfffffffc00f08947 */ /* 0x002fea000383ffff */
[----:B------:R-:W-:Y:S05]  /*9910*/  BRA `(.L_x_2656) ;  /* 0xfffffff000f47947 */ /* 0x000fea000383ffff */
.L_x_2624:
[----:B------:R-:W-:Y:S01]  /*9920*/  BSSY B0, `(.L_x_2657) ;  /* 0x0000006000007945 */ /* 0x000fe20003800000 */
[----:B------:R-:W-:-:S07]  /*9930*/  IMAD.MOV.U32 R15, RZ, RZ, -0x1 ;  /* 0xffffffffff0f7424 */ /* 0x000fce00078e00ff */
[----:B------:R-:W-:Y:S05]  /*9940*/  WARPSYNC.COLLECTIVE R15, `(.L_x_2658) ;  /* 0x000000000f0c7348 */ /* 0x000fea0003c00000 */
[----:B------:R-:W-:Y:S02]  /*9950*/  ELECT P6, UR62, PT ;  /* 0x00000000003e782f */ /* 0x000fe400038c0000 */
[----:B------:R-:W-:Y:S01]  /*9960*/  MOV R14, UR62 ;  /* 0x0000003e000e7c02 */ /* 0x000fe20008000f00 */
[----:B------:R-:W-:Y:S10]  /*9970*/  ENDCOLLECTIVE ;  /* 0x000000000000791b */ /* 0x000ff40003800000 */
.L_x_2658:
[----:B------:R-:W-:Y:S05]  /*9980*/  BSYNC B0 ;  /* 0x0000000000007941 */ /* 0x000fea0003800000 */
.L_x_2657:
[----:B------:R-:W-:Y:S05]  /*9990*/  BRA `(.L_x_2659) ;  /* 0xfffffff400bc7947 */ /* 0x000fea000383ffff */
.L_x_2626:
[----:B-1----:R1:W2:Y:S02]  /*99a0*/  SYNCS.PHASECHK.TRANS64.TRYWAIT P0, [R6+URZ], R5 ;  /* 0x00000005060075a7 */ /* 0x0022a4000800017f */
[----:B--2---:R-:W-:Y:S05]  /*99b0*/  @!P0 NANOSLEEP.SYNCS 0x989680 ;  /* 0x009896800000895d */ /* 0x004fea0003900000 */
[----:B------:R-:W2:Y:S02]  /*99c0*/  @!P0 SYNCS.PHASECHK.TRANS64 P0, [R6+URZ], R5 ;  /* 0x00000005060085a7 */ /* 0x000ea4000800007f */
[----:B--2---:R-:W-:Y:S05]  /*99d0*/  @!P0 BRA `(.L_x_2626) ;  /* 0xfffffffc00f08947 */ /* 0x004fea000383ffff */
[----:B------:R-:W-:Y:S05]  /*99e0*/  BRA `(.L_x_2660) ;  /* 0xfffffff400fc7947 */ /* 0x000fea000383ffff */
.L_x_2627:
[----:B--2---:R2:W3:Y:S02]  /*99f0*/  SYNCS.PHASECHK.TRANS64.TRYWAIT P0, [R3+URZ], R2 ;  /* 0x00000002030075a7 */ /* 0x0044e4000800017f */
[----:B---3--:R-:W-:Y:S05]  /*9a00*/  @!P0 NANOSLEEP.SYNCS 0x989680 ;  /* 0x009896800000895d */ /* 0x008fea0003900000 */
[----:B------:R-:W3:Y:S02]  /*9a10*/  @!P0 SYNCS.PHASECHK.TRANS64 P0, [R3+URZ], R2 ;  /* 0x00000002030085a7 */ /* 0x000ee4000800007f */
[----:B---3--:R-:W-:Y:S05]  /*9a20*/  @!P0 BRA `(.L_x_2627) ;  /* 0xfffffffc00f08947 */ /* 0x008fea000383ffff */
[----:B------:R-:W-:Y:S05]  /*9a30*/  BRA `(.L_x_2661) ;  /* 0xfffffff400f07947 */ /* 0x000fea000383ffff */
.L_x_2629:
[----:B--2---:R2:W3:Y:S02]  /*9a40*/  SYNCS.PHASECHK.TRANS64.TRYWAIT P0, [R0+URZ], R5 ;  /* 0x00000005000075a7 */ /* 0x0044e4000800017f */
[----:B---3--:R-:W-:Y:S05]  /*9a50*/  @!P0 NANOSLEEP.SYNCS 0x989680 ;  /* 0x009896800000895d */ /* 0x008fea0003900000 */
[----:B------:R-:W3:Y:S02]  /*9a60*/  @!P0 SYNCS.PHASECHK.TRANS64 P0, [R0+URZ], R5 ;  /* 0x00000005000085a7 */ /* 0x000ee4000800007f */
[----:B---3--:R-:W-:Y:S05]  /*9a70*/  @!P0 BRA `(.L_x_2629) ;  /* 0xfffffffc00f08947 */ /* 0x008fea000383ffff */
[----:B------:R-:W-:Y:S05]  /*9a80*/  BRA `(.L_x_2662) ;  /* 0xfffffff400f47947 */ /* 0x000fea000383ffff */
.L_x_2663:
        /* <DEDUP_REMOVED lines=15> */
.L_x_3314:


//--------------------- .text._ZN7cutlass13device_kernelIN5flash22FlashAttnBwdPreprocessIN4cute5tupleIJNS3_1CILi64EEENS5_ILi96EEEEEENS_6half_tEfNS_4arch4Sm90ELb1ELb0EEEEEvNT_6ParamsE --------------------------
	.section	.text._ZN7cutlass13device_kernelIN5flash22FlashAttnBwdPreprocessIN4cute5tupleIJNS3_1CILi64EEENS5_ILi96EEEEEENS_6half_tEfNS_4arch4Sm90ELb1ELb0EEEEEvNT_6ParamsE,"ax",@progbits
	.align	128
.text._ZN7cutlass13device_kernelIN5flash22FlashAttnBwdPreprocessIN4cute5tupleIJNS3_1CILi64EEENS5_ILi96EEEEEENS_6half_tEfNS_4arch4Sm90ELb1ELb0EEEEEvNT_6ParamsE:
        .type           _ZN7cutlass13device_kernelIN5flash22FlashAttnBwdPreprocessIN4cute5tupleIJNS3_1CILi64EEENS5_ILi96EEEEEENS_6half_tEfNS_4arch4Sm90ELb1ELb0EEEEEvNT_6ParamsE,@function
        .size           _ZN7cutlass13device_kernelIN5flash22FlashAttnBwdPreprocessIN4cute5tupleIJNS3_1CILi64EEENS5_ILi96EEEEEENS_6half_tEfNS_4arch4Sm90ELb1ELb0EEEEEvNT_6ParamsE,(.L_x_3315 - _ZN7cutlass13device_kernelIN5flash22FlashAttnBwdPreprocessIN4cute5tupleIJNS3_1CILi64EEENS5_ILi96EEEEEENS_6half_tEfNS_4arch4Sm90ELb1ELb0EEEEEvNT_6ParamsE)
        .other          _ZN7cutlass13device_kernelIN5flash22FlashAttnBwdPreprocessIN4cute5tupleIJNS3_1CILi64EEENS5_ILi96EEEEEENS_6half_tEfNS_4arch4Sm90ELb1ELb0EEEEEvNT_6ParamsE,@"STO_CUDA_ENTRY STV_DEFAULT"
_ZN7cutlass13device_kernelIN5flash22FlashAttnBwdPreprocessIN4cute5tupleIJNS3_1CILi64EEENS5_ILi96EEEEEENS_6half_tEfNS_4arch4Sm90ELb1ELb0EEEEEvNT_6ParamsE:
[----:B------:R-:W-:Y:S01]  /*0000*/  LDC R1, c[0x0][0x28] ;  /* 0x00000a00ff017b82 */ /* 0x000fe20000000800 */
[----:B------:R-:W0:Y:S07]  /*0010*/  S2R R0, SR_TID.X ;  /* 0x0000000000007919 */ /* 0x000e2e0000002100 */
[----:B------:R-:W1:Y:S01]  /*0020*/  S2UR UR8, SR_CTAID.Z ;  /* 0x00000000000879c3 */ /* 0x000e620000002700 */
[----:B------:R-:W-:Y:S01]  /*0030*/  ULDC UR4, c[0x0][0x218] ;  /* 0x0000860000047ab9 */ /* 0x000fe20000000800 */
[----:B------:R-:W-:Y:S01]  /*0040*/  ULDC.64 UR6, c[0x0][0x208] ;  /* 0x0000820000067ab9 */ /* 0x000fe20000000a00 */
[----:B------:R-:W2:Y:S01]  /*0050*/  S2R R2, SR_CTAID.X ;  /* 0x0000000000027919 */ /* 0x000ea20000002500 */
[----:B------:R-:W-:Y:S01]  /*0060*/  BSSY B0, `(.L_x_2664) ;  /* 0x000002e000007945 */ /* 0x000fe20003800000 */
[----:B------:R-:W-:Y:S01]  /*0070*/  HFMA2.MMA R30, -RZ, RZ, 0, 0 ;  /* 0x00000000ff1e7435 */ /* 0x000fe200000001ff */
[----:B------:R-:W-:-:S02]  /*0080*/  MOV R3, 0x7f800000 ;  /* 0x7f80000000037802 */ /* 0x000fc40000000f00 */
        /* <DEDUP_REMOVED lines=11> */
[----:B-1----:R-:W-:Y:S01]  /*0140*/  USHF.R.S32.HI UR9, URZ, 0x1f, UR8 ;  /* 0x0000001f3f097899 */ /* 0x002fe20008011408 */
[----:B0-----:R-:W-:-:S02]  /*0150*/  SHF.R.S32.HI R7, RZ, 0x1f, R0 ;  /* 0x0000001fff077819 */ /* 0x001fc40000011400 */
[----:B------:R-:W-:Y:S02]  /*0160*/  ISETP.GT.AND P0, PT, R0, 0x3f, PT ;  /* 0x0000003f0000780c */ /* 0x000fe40003f04270 */
[----:B--2---:R-:W-:Y:S02]  /*0170*/  SHF.L.U32 R5, R2, 0x6, RZ ;  /* 0x0000000602057819 */ /* 0x004fe400000006ff */
[----:B------:R-:W-:Y:S02]  /*0180*/  LEA.HI R4, R7, R0, RZ, 0x2 ;  /* 0x0000000007047211 */ /* 0x000fe400078f10ff */
[----:B------:R-:W-:Y:S02]  /*0190*/  IADD3 R7, -R5, UR4, RZ ;  /* 0x0000000405077c10 */ /* 0x000fe4000fffe1ff */
[----:B------:R-:W-:Y:S02]  /*01a0*/  SHF.R.S32.HI R32, RZ, 0x2, R4 ;  /* 0x00000002ff207819 */ /* 0x000fe40000011404 */
[----:B------:R-:W-:-:S02]  /*01b0*/  ISETP.GE.OR P2, PT, R0, R7, P0 ;  /* 0x000000070000720c */ /* 0x000fc40000746670 */
[----:B------:R-:W-:Y:S02]  /*01c0*/  LOP3.LUT R31, R4, 0xfffffffc, RZ, 0xc0, !PT ;  /* 0xfffffffc041f7812 */ /* 0x000fe400078ec0ff */
[----:B------:R-:W-:Y:S02]  /*01d0*/  ISETP.GE.AND P1, PT, R32, R7, PT ;  /* 0x000000072000720c */ /* 0x000fe40003f26270 */
[----:B------:R-:W-:Y:S02]  /*01e0*/  SHF.R.S32.HI R33, RZ, 0x1f, R32 ;  /* 0x0000001fff217819 */ /* 0x000fe40000011420 */
[----:B------:R-:W-:-:S05]  /*01f0*/  IADD3 R4, -R31, R0, RZ ;  /* 0x000000001f047210 */ /* 0x000fca0007ffe1ff */
[----:B------:R-:W-:Y:S05]  /*0200*/  @P2 BRA `(.L_x_2665) ;  /* 0x00000000004c2947 */ /* 0x000fea0003800000 */
[----:B------:R-:W0:Y:S01]  /*0210*/  S2UR UR5, SR_CTAID.Y ;  /* 0x00000000000579c3 */ /* 0x000e220000002600 */
[----:B------:R-:W-:Y:S02]  /*0220*/  SHF.R.S32.HI R6, RZ, 0x1f, R0 ;  /* 0x0000001fff067819 */ /* 0x000fe40000011400 */
[----:B------:R-:W-:-:S04]  /*0230*/  IADD3 R38, P2, R5, R0, RZ ;  /* 0x0000000005267210 */ /* 0x000fc80007f5e0ff */
[----:B------:R-:W-:Y:S01]  /*0240*/  LEA.HI.X.SX32 R39, R5, R6, 0x1, P2 ;  /* 0x0000000605277211 */ /* 0x000fe200010f0eff */
[----:B------:R-:W1:Y:S08]  /*0250*/  LDC.64 R36, c[0x0][0x290] ;  /* 0x0000a400ff247b82 */ /* 0x000e700000000a00 */
[----:B------:R-:W2:Y:S01]  /*0260*/  LDC.64 R34, c[0x0][0x298] ;  /* 0x0000a600ff227b82 */ /* 0x000ea20000000a00 */
[----:B0-----:R-:W-:-:S06]  /*0270*/  USHF.R.S32.HI UR10, URZ, 0x1f, UR5 ;  /* 0x0000001f3f0a7899 */ /* 0x001fcc0008011405 */
[C---:B-1----:R-:W-:Y:S01]  /*0280*/  IMAD R6, R36.reuse, UR10, RZ ;  /* 0x0000000a24067c24 */ /* 0x042fe2000f8e02ff */
[----:B------:R-:W-:Y:S01]  /*0290*/  ULDC.64 UR10, c[0x0][0x288] ;  /* 0x0000a200000a7ab9 */ /* 0x000fe20000000a00 */
[----:B------:R-:W-:-:S04]  /*02a0*/  IMAD.WIDE.U32 R38, R36, UR5, R38 ;  /* 0x0000000524267c25 */ /* 0x000fc8000f8e0026 */
[----:B------:R-:W-:Y:S02]  /*02b0*/  IMAD R37, R37, UR5, R6 ;  /* 0x0000000525257c24 */ /* 0x000fe4000f8e0206 */
[----:B--2---:R-:W-:-:S03]  /*02c0*/  IMAD R6, R34, UR9, RZ ;  /* 0x0000000922067c24 */ /* 0x004fc6000f8e02ff */
[----:B------:R-:W-:Y:S01]  /*02d0*/  IADD3 R39, R39, R37, RZ ;  /* 0x0000002527277210 */ /* 0x000fe20007ffe0ff */
[----:B------:R-:W-:Y:S02]  /*02e0*/  IMAD R3, R35, UR8, R6 ;  /* 0x0000000823037c24 */ /* 0x000fe4000f8e0206 */
[----:B------:R-:W-:-:S05]  /*02f0*/  IMAD.WIDE.U32 R34, R34, UR8, R38 ;  /* 0x0000000822227c25 */ /* 0x000fca000f8e0026 */
[----:B------:R-:W-:Y:S02]  /*0300*/  IADD3 R3, R35, R3, RZ ;  /* 0x0000000323037210 */ /* 0x000fe40007ffe0ff */
[----:B------:R-:W-:-:S04]  /*0310*/  LEA R36, P2, R34, UR10, 0x2 ;  /* 0x0000000a22247c11 */ /* 0x000fc8000f8410ff */
[----:B------:R-:W-:-:S05]  /*0320*/  LEA.HI.X R37, R34, UR11, R3, 0x2, P2 ;  /* 0x0000000b22257c11 */ /* 0x000fca00090f1403 */
[----:B------:R0:W5:Y:S04]  /*0330*/  LDG.E R3, desc[UR6][R36.64] ;  /* 0x0000000624037981 */ /* 0x000168000c1e1900 */
.L_x_2665:
[----:B------:R-:W-:Y:S05]  /*0340*/  BSYNC B0 ;  /* 0x0000000000007941 */ /* 0x000fea0003800000 */
.L_x_2664:
[----:B------:R-:W-:Y:S04]  /*0350*/  BSSY B0, `(.L_x_2666) ;  /* 0x0000022000007945 */ /* 0x000fe80003800000 */
[----:B------:R-:W-:Y:S05]  /*0360*/  @P1 BRA `(.L_x_2667) ;  /* 0x0000000000801947 */ /* 0x000fea0003800000 */
[----:B------:R-:W1:Y:S01]  /*0370*/  S2UR UR5, SR_CTAID.Y ;  /* 0x00000000000579c3 */ /* 0x000e620000002600 */
[----:B------:R-:W-:-:S04]  /*0380*/  SHF.L.U32 R34, R4, 0x3, RZ ;  /* 0x0000000304227819 */ /* 0x000fc800000006ff */
[----:B------:R-:W-:-:S03]  /*0390*/  SHF.R.S32.HI R35, RZ, 0x1f, R34 ;  /* 0x0000001fff237819 */ /* 0x000fc60000011422 */
[----:B------:R-:W2:Y:S08]  /*03a0*/  LDC.64 R38, c[0x0][0x230] ;  /* 0x00008c00ff267b82 */ /* 0x000eb00000000a00 */
[----:B0-----:R-:W0:Y:S01]  /*03b0*/  LDC.64 R36, c[0x0][0x238] ;  /* 0x00008e00ff247b82 */ /* 0x001e220000000a00 */
[----:B-1----:R-:W-:-:S06]  /*03c0*/  USHF.R.S32.HI UR10, URZ, 0x1f, UR5 ;  /* 0x0000001f3f0a7899 */ /* 0x002fcc0008011405 */
[C---:B--2---:R-:W-:Y:S01]  /*03d0*/  IMAD R6, R38.reuse, UR10, RZ ;  /* 0x0000000a26067c24 */ /* 0x044fe2000f8e02ff */
[----:B------:R-:W-:Y:S01]  /*03e0*/  ULDC.64 UR10, c[0x0][0x228] ;  /* 0x00008a00000a7ab9 */ /* 0x000fe20000000a00 */
[----:B------:R-:W-:Y:S01]  /*03f0*/  IMAD.WIDE.U32 R40, R38, UR5, R34 ;  /* 0x0000000526287c25 */ /* 0x000fe2000f8e0022 */
[----:B------:R-:W-:-:S03]  /*0400*/  IADD3 R35, R34, 0x40, RZ ;  /* 0x0000004022237810 */ /* 0x000fc60007ffe0ff */
[----:B------:R-:W-:Y:S01]  /*0410*/  IMAD R39, R39, UR5, R6 ;  /* 0x0000000527277c24 */ /* 0x000fe2000f8e0206 */
[----:B------:R-:W-:Y:S01]  /*0420*/  ULDC UR5, c[0x0][0x21c] ;  /* 0x0000870000057ab9 */ /* 0x000fe20000000800 */
[----:B0-----:R-:W-:Y:S01]  /*0430*/  IMAD R6, R36, UR9, RZ ;  /* 0x0000000924067c24 */ /* 0x001fe2000f8e02ff */
[C---:B------:R-:W-:Y:S02]  /*0440*/  ISETP.GE.AND P2, PT, R34.reuse, UR5, PT ;  /* 0x0000000522007c0c */ /* 0x040fe4000bf46270 */
[----:B------:R-:W-:Y:S01]  /*0450*/  IADD3 R41, R41, R39, RZ ;  /* 0x0000002729297210 */ /* 0x000fe20007ffe0ff */
[----:B------:R-:W-:Y:S01]  /*0460*/  IMAD R31, R37, UR8, R6 ;  /* 0x00000008251f7c24 */ /* 0x000fe2000f8e0206 */
[----:B------:R-:W-:Y:S02]  /*0470*/  IADD3 R6, R34, 0x20, RZ ;  /* 0x0000002022067810 */ /* 0x000fe40007ffe0ff */
[----:B------:R-:W-:Y:S01]  /*0480*/  ISETP.GE.AND P4, PT, R35, UR5, PT ;  /* 0x0000000523007c0c */ /* 0x000fe2000bf86270 */
[----:B------:R-:W-:Y:S01]  /*0490*/  IMAD.WIDE.U32 R40, R36, UR8, R40 ;  /* 0x0000000824287c25 */ /* 0x000fe2000f8e0028 */
[----:B------:R-:W-:-:S03]  /*04a0*/  ISETP.GE.AND P3, PT, R6, UR5, PT ;  /* 0x0000000506007c0c */ /* 0x000fc6000bf66270 */
[----:B------:R-:W-:Y:S01]  /*04b0*/  IMAD.WIDE R36, R2, 0x40, R32 ;  /* 0x0000004002247825 */ /* 0x000fe200078e0220 */
[----:B------:R-:W-:-:S03]  /*04c0*/  IADD3 R41, R41, R31, RZ ;  /* 0x0000001f29297210 */ /* 0x000fc60007ffe0ff */
[----:B------:R-:W-:-:S04]  /*04d0*/  IMAD R31, R37, UR10, RZ ;  /* 0x0000000a251f7c24 */ /* 0x000fc8000f8e02ff */
[C---:B------:R-:W-:Y:S02]  /*04e0*/  IMAD R31, R36.reuse, UR11, R31 ;  /* 0x0000000b241f7c24 */ /* 0x040fe4000f8e021f */
[----:B------:R-:W-:Y:S01]  /*04f0*/  IMAD.WIDE.U32 R36, R36, UR10, R40 ;  /* 0x0000000a24247c25 */ /* 0x000fe2000f8e0028 */
[----:B------:R-:W-:-:S04]  /*0500*/  ULDC.64 UR10, c[0x0][0x210] ;  /* 0x00008400000a7ab9 */ /* 0x000fc80000000a00 */
[----:B------:R-:W-:Y:S02]  /*0510*/  IADD3 R31, R37, R31, RZ ;  /* 0x0000001f251f7210 */ /* 0x000fe40007ffe0ff */
[----:B------:R-:W-:-:S04]  /*0520*/  LEA R34, P5, R36, UR10, 0x1 ;  /* 0x0000000a24227c11 */ /* 0x000fc8000f8a08ff */
[----:B------:R-:W-:-:S05]  /*0530*/  LEA.HI.X R35, R36, UR11, R31, 0x1, P5 ;  /* 0x0000000b24237c11 */ /* 0x000fca000a8f0c1f */
[----:B------:R1:W5:Y:S04]  /*0540*/  @!P2 LDG.E.128 R16, desc[UR6][R34.64] ;  /* 0x000000062210a981 */ /* 0x000368000c1e1d00 */
[----:B------:R1:W5:Y:S04]  /*0550*/  @!P3 LDG.E.128 R12, desc[UR6][R34.64+0x40] ;  /* 0x00004006220cb981 */ /* 0x000368000c1e1d00 */
[----:B------:R1:W5:Y:S02]  /*0560*/  @!P4 LDG.E.128 R24, desc[UR6][R34.64+0x80] ;  /* 0x000080062218c981 */ /* 0x000364000c1e1d00 */
.L_x_2667:
[----:B------:R-:W-:Y:S05]  /*0570*/  BSYNC B0 ;  /* 0x0000000000007941 */ /* 0x000fea0003800000 */
.L_x_2666:
[----:B------:R-:W-:Y:S01]  /*0580*/  BSSY B0, `(.L_x_2668) ;  /* 0x0000024000007945 */ /* 0x000fe20003800000 */
[----:B------:R-:W-:Y:S01]  /*0590*/  HFMA2.MMA R31, -RZ, RZ, 0, 0 ;  /* 0x00000000ff1f7435 */ /* 0x000fe200000001ff */
[----:B-----5:R-:W-:Y:S02]  /*05a0*/  MOV R6, R16 ;  /* 0x0000001000067202 */ /* 0x020fe40000000f00 */
[----:B------:R-:W-:Y:S08]  /*05b0*/  @P1 BRA `(.L_x_2669) ;  /* 0x0000000000801947 */ /* 0x000ff00003800000 */
[----:B------:R-:W2:Y:S01]  /*05c0*/  S2UR UR5, SR_CTAID.Y ;  /* 0x00000000000579c3 */ /* 0x000ea20000002600 */
[----:B------:R-:W-:-:S04]  /*05d0*/  SHF.L.U32 R38, R4, 0x3, RZ ;  /* 0x0000000304267819 */ /* 0x000fc800000006ff */
[----:B------:R-:W-:-:S03]  /*05e0*/  SHF.R.S32.HI R39, RZ, 0x1f, R38 ;  /* 0x0000001fff277819 */ /* 0x000fc60000011426 */
[----:B-1----:R-:W1:Y:S08]  /*05f0*/  LDC.64 R34, c[0x0][0x250] ;  /* 0x00009400ff227b82 */ /* 0x002e700000000a00 */
[----:B0-----:R-:W0:Y:S01]  /*0600*/  LDC.64 R36, c[0x0][0x258] ;  /* 0x00009600ff247b82 */ /* 0x001e220000000a00 */
[----:B--2---:R-:W-:-:S06]  /*0610*/  USHF.R.S32.HI UR10, URZ, 0x1f, UR5 ;  /* 0x0000001f3f0a7899 */ /* 0x004fcc0008011405 */
[C---:B-1----:R-:W-:Y:S01]  /*0620*/  IMAD R42, R34.reuse, UR10, RZ ;  /* 0x0000000a222a7c24 */ /* 0x042fe2000f8e02ff */
[----:B------:R-:W-:Y:S01]  /*0630*/  ULDC.64 UR10, c[0x0][0x248] ;  /* 0x00009200000a7ab9 */ /* 0x000fe20000000a00 */
[----:B------:R-:W-:-:S04]  /*0640*/  IMAD.WIDE.U32 R40, R34, UR5, R38 ;  /* 0x0000000522287c25 */ /* 0x000fc8000f8e0026 */
[----:B------:R-:W-:Y:S01]  /*0650*/  IMAD R35, R35, UR5, R42 ;  /* 0x0000000523237c24 */ /* 0x000fe2000f8e022a */
[----:B------:R-:W-:Y:S01]  /*0660*/  ULDC UR5, c[0x0][0x21c] ;  /* 0x0000870000057ab9 */ /* 0x000fe20000000800 */
[----:B0-----:R-:W-:Y:S01]  /*0670*/  IMAD R34, R36, UR9, RZ ;  /* 0x0000000924227c24 */ /* 0x001fe2000f8e02ff */
[----:B------:R-:W-:Y:S02]  /*0680*/  ISETP.GE.AND P2, PT, R38, UR5, PT ;  /* 0x0000000526007c0c */ /* 0x000fe4000bf46270 */
[----:B------:R-:W-:Y:S01]  /*0690*/  IADD3 R41, R41, R35, RZ ;  /* 0x0000002329297210 */ /* 0x000fe20007ffe0ff */
[----:B------:R-:W-:Y:S02]  /*06a0*/  IMAD R39, R37, UR8, R34 ;  /* 0x0000000825277c24 */ /* 0x000fe4000f8e0222 */
[----:B------:R-:W-:-:S04]  /*06b0*/  IMAD.WIDE R34, R2, 0x40, R32 ;  /* 0x0000004002227825 */ /* 0x000fc800078e0220 */
[----:B------:R-:W-:Y:S01]  /*06c0*/  IMAD.WIDE.U32 R36, R36, UR8, R40 ;  /* 0x0000000824247c25 */ /* 0x000fe2000f8e0028 */
[C---:B------:R-:W-:Y:S02]  /*06d0*/  IADD3 R40, R38.reuse, 0x20, RZ ;  /* 0x0000002026287810 */ /* 0x040fe40007ffe0ff */
[----:B------:R-:W-:Y:S01]  /*06e0*/  IADD3 R41, R38, 0x40, RZ ;  /* 0x0000004026297810 */ /* 0x000fe20007ffe0ff */
[----:B------:R-:W-:Y:S01]  /*06f0*/  IMAD R35, R35, UR10, RZ ;  /* 0x0000000a23237c24 */ /* 0x000fe2000f8e02ff */
[----:B------:R-:W-:Y:S02]  /*0700*/  IADD3 R37, R37, R39, RZ ;  /* 0x0000002725257210 */ /* 0x000fe40007ffe0ff */
[----:B------:R-:W-:Y:S01]  /*0710*/  ISETP.GE.AND P3, PT, R40, UR5, PT ;  /* 0x0000000528007c0c */ /* 0x000fe2000bf66270 */
[C---:B------:R-:W-:Y:S01]  /*0720*/  IMAD R39, R34.reuse, UR11, R35 ;  /* 0x0000000b22277c24 */ /* 0x040fe2000f8e0223 */
[----:B------:R-:W-:Y:S01]  /*0730*/  ISETP.GE.AND P4, PT, R41, UR5, PT ;  /* 0x0000000529007c0c */ /* 0x000fe2000bf86270 */
        /* <DEDUP_REMOVED lines=8> */
.L_x_2669:
[----:B------:R-:W-:Y:S05]  /*07c0*/  BSYNC B0 ;  /* 0x0000000000007941 */ /* 0x000fea0003800000 */
.L_x_2668:
[----:B------:R-:W-:Y:S01]  /*07d0*/  HADD2.F32 R16, -RZ, R6.H1_H1 ;  /* 0x30000006ff107230 */ /* 0x000fe20000004100 */
[----:B0-2---:R-:W-:Y:S01]  /*07e0*/  MOV R36, R17 ;  /* 0x0000001100247202 */ /* 0x005fe20000000f00 */
[----:B-1---5:R-:W-:Y:S01]  /*07f0*/  HADD2.F32 R35, -RZ, R20.H1_H1 ;  /* 0x30000014ff237230 */ /* 0x022fe20000004100 */
[----:B------:R-:W-:Y:S01]  /*0800*/  MOV R34, R21 ;  /* 0x0000001500227202 */ /* 0x000fe20000000f00 */
[----:B------:R-:W-:Y:S01]  /*0810*/  HADD2.F32 R6, -RZ, R6.H0_H0 ;  /* 0x20000006ff067230 */ /* 0x000fe20000004100 */
[----:B------:R-:W-:Y:S01]  /*0820*/  ISETP.NE.AND P1, PT, R4, RZ, PT ;  /* 0x000000ff0400720c */ /* 0x000fe20003f25270 */
[----:B------:R-:W-:Y:S02]  /*0830*/  HADD2.F32 R17, -RZ, R20.H0_H0 ;  /* 0x20000014ff117230 */ /* 0x000fe40000004100 */
[----:B------:R-:W-:Y:S01]  /*0840*/  FMUL.FTZ R35, R16, R35 ;  /* 0x0000002310237220 */ /* 0x000fe20000410000 */
[----:B------:R-:W-:Y:S01]  /*0850*/  HADD2.F32 R16, -RZ, R36.H0_H0 ;  /* 0x20000024ff107230 */ /* 0x000fe20000004100 */
[----:B------:R-:W-:Y:S01]  /*0860*/  MOV R20, R19 ;  /* 0x0000001300147202 */ /* 0x000fe20000000f00 */
[----:B------:R-:W-:-:S02]  /*0870*/  HADD2.F32 R21, -RZ, R34.H0_H0 ;  /* 0x20000022ff157230 */ /* 0x000fc40000004100 */
[----:B------:R-:W-:Y:S01]  /*0880*/  FFMA.FTZ R35, R6, R17, R35 ;  /* 0x0000001106237223 */ /* 0x000fe20000010023 */
[----:B------:R-:W-:Y:S01]  /*0890*/  HADD2.F32 R6, -RZ, R36.H1_H1 ;  /* 0x30000024ff067230 */ /* 0x000fe20000004100 */
[----:B------:R-:W-:Y:S01]  /*08a0*/  BSSY B0, `(.L_x_2670) ;  /* 0x000005e000007945 */ /* 0x000fe20003800000 */
[----:B------:R-:W-:Y:S02]  /*08b0*/  HADD2.F32 R17, -RZ, R34.H1_H1 ;  /* 0x30000022ff117230 */ /* 0x000fe40000004100 */
[----:B------:R-:W-:Y:S01]  /*08c0*/  FFMA.FTZ R21, R16, R21, R35 ;  /* 0x0000001510157223 */ /* 0x000fe20000010023 */
[----:B------:R-:W-:Y:S02]  /*08d0*/  HADD2.F32 R16, -RZ, R18.H0_H0 ;  /* 0x20000012ff107230 */ /* 0x000fe40000004100 */
[----:B------:R-:W-:Y:S02]  /*08e0*/  HADD2.F32 R19, -RZ, R22.H0_H0 ;  /* 0x20000016ff137230 */ /* 0x000fe40000004100 */
[----:B------:R-:W-:Y:S01]  /*08f0*/  FFMA.FTZ R21, R6, R17, R21 ;  /* 0x0000001106157223 */ /* 0x000fe20000010015 */
[----:B------:R-:W-:Y:S01]  /*0900*/  HADD2.F32 R6, -RZ, R18.H1_H1 ;  /* 0x30000012ff067230 */ /* 0x000fe20000004100 */
[----:B------:R-:W-:Y:S01]  /*0910*/  MOV R18, R12 ;  /* 0x0000000c00127202 */ /* 0x000fe20000000f00 */
[----:B------:R-:W-:-:S02]  /*0920*/  HADD2.F32 R17, -RZ, R22.H1_H1 ;  /* 0x30000016ff117230 */ /* 0x000fc40000004100 */
[----:B------:R-:W-:Y:S01]  /*0930*/  FFMA.FTZ R21, R16, R19, R21 ;  /* 0x0000001310157223 */ /* 0x000fe20000010015 */
[--C-:B------:R-:W-:Y:S01]  /*0940*/  HADD2.F32 R16, -RZ, R20.reuse.H0_H0 ;  /* 0x20000014ff107230 */ /* 0x100fe20000004100 */
[----:B------:R-:W-:Y:S01]  /*0950*/  MOV R12, R8 ;  /* 0x00000008000c7202 */ /* 0x000fe20000000f00 */
[--C-:B------:R-:W-:Y:S02]  /*0960*/  HADD2.F32 R19, -RZ, R23.reuse.H0_H0 ;  /* 0x20000017ff137230 */ /* 0x100fe40000004100 */
[----:B------:R-:W-:Y:S01]  /*0970*/  FFMA.FTZ R21, R6, R17, R21 ;  /* 0x0000001106157223 */ /* 0x000fe20000010015 */
[----:B------:R-:W-:Y:S01]  /*0980*/  HADD2.F32 R6, -RZ, R20.H1_H1 ;  /* 0x30000014ff067230 */ /* 0x000fe20000004100 */
[----:B------:R-:W-:Y:S01]  /*0990*/  MOV R20, R13 ;  /* 0x0000000d00147202 */ /* 0x000fe20000000f00 */
[----:B------:R-:W-:Y:S02]  /*09a0*/  HADD2.F32 R17, -RZ, R23.H1_H1 ;  /* 0x30000017ff117230 */ /* 0x000fe40000004100 */
[----:B------:R-:W-:Y:S01]  /*09b0*/  FFMA.FTZ R19, R16, R19, R21 ;  /* 0x0000001310137223 */ /* 0x000fe20000010015 */
[----:B------:R-:W-:Y:S01]  /*09c0*/  HADD2.F32 R8, -RZ, R18.H0_H0 ;  /* 0x20000012ff087230 */ /* 0x000fe20000004100 */
[----:B------:R-:W-:Y:S01]  /*09d0*/  MOV R16, R9 ;  /* 0x0000000900107202 */ /* 0x000fe20000000f00 */
[----:B------:R-:W-:-:S02]  /*09e0*/  HADD2.F32 R13, -RZ, R12.H0_H0 ;  /* 0x2000000cff0d7230 */ /* 0x000fc40000004100 */
[----:B------:R-:W-:Y:S01]  /*09f0*/  FFMA.FTZ R17, R6, R17, R19 ;  /* 0x0000001106117223 */ /* 0x000fe20000010013 */
[----:B------:R-:W-:Y:S02]  /*0a00*/  HADD2.F32 R6, -RZ, R18.H1_H1 ;  /* 0x30000012ff067230 */ /* 0x000fe40000004100 */
[----:B------:R-:W-:Y:S02]  /*0a10*/  HADD2.F32 R9, -RZ, R12.H1_H1 ;  /* 0x3000000cff097230 */ /* 0x000fe40000004100 */
[----:B------:R-:W-:Y:S01]  /*0a20*/  FFMA.FTZ R17, R8, R13, R17 ;  /* 0x0000000d08117223 */ /* 0x000fe20000010011 */
[----:B------:R-:W-:Y:S01]  /*0a30*/  HADD2.F32 R8, -RZ, R20.H0_H0 ;  /* 0x20000014ff087230 */ /* 0x000fe20000004100 */
[----:B------:R-:W-:Y:S01]  /*0a40*/  MOV R12, R11 ;  /* 0x0000000b000c7202 */ /* 0x000fe20000000f00 */
[----:B------:R-:W-:Y:S02]  /*0a50*/  HADD2.F32 R13, -RZ, R16.H0_H0 ;  /* 0x20000010ff0d7230 */ /* 0x000fe40000004100 */
[----:B------:R-:W-:Y:S01]  /*0a60*/  FFMA.FTZ R17, R6, R9, R17 ;  /* 0x0000000906117223 */ /* 0x000fe20000010011 */
[----:B------:R-:W-:-:S02]  /*0a70*/  HADD2.F32 R6, -RZ, R20.H1_H1 ;  /* 0x30000014ff067230 */ /* 0x000fc40000004100 */
[----:B------:R-:W-:Y:S02]  /*0a80*/  HADD2.F32 R9, -RZ, R16.H1_H1 ;  /* 0x30000010ff097230 */ /* 0x000fe40000004100 */
[----:B------:R-:W-:Y:S01]  /*0a90*/  FFMA.FTZ R17, R8, R13, R17 ;  /* 0x0000000d08117223 */ /* 0x000fe20000010011 */
[----:B------:R-:W-:Y:S02]  /*0aa0*/  HADD2.F32 R8, -RZ, R14.H0_H0 ;  /* 0x2000000eff087230 */ /* 0x000fe40000004100 */
[----:B------:R-:W-:Y:S02]  /*0ab0*/  HADD2.F32 R13, -RZ, R10.H0_H0 ;  /* 0x2000000aff0d7230 */ /* 0x000fe40000004100 */
[----:B------:R-:W-:Y:S01]  /*0ac0*/  FFMA.FTZ R17, R6, R9, R17 ;  /* 0x0000000906117223 */ /* 0x000fe20000010011 */
[----:B------:R-:W-:Y:S02]  /*0ad0*/  HADD2.F32 R6, -RZ, R14.H1_H1 ;  /* 0x3000000eff067230 */ /* 0x000fe40000004100 */
[----:B------:R-:W-:-:S02]  /*0ae0*/  HADD2.F32 R9, -RZ, R10.H1_H1 ;  /* 0x3000000aff097230 */ /* 0x000fc40000004100 */
[----:B------:R-:W-:Y:S01]  /*0af0*/  FFMA.FTZ R13, R8, R13, R17 ;  /* 0x0000000d080d7223 */ /* 0x000fe20000010011 */
[--C-:B------:R-:W-:Y:S02]  /*0b00*/  HADD2.F32 R8, -RZ, R15.reuse.H0_H0 ;  /* 0x2000000fff087230 */ /* 0x100fe40000004100 */
[--C-:B------:R-:W-:Y:S02]  /*0b10*/  HADD2.F32 R11, -RZ, R12.reuse.H0_H0 ;  /* 0x2000000cff0b7230 */ /* 0x100fe40000004100 */
[----:B------:R-:W-:Y:S01]  /*0b20*/  FFMA.FTZ R13, R6, R9, R13 ;  /* 0x00000009060d7223 */ /* 0x000fe2000001000d */
[----:B------:R-:W-:Y:S02]  /*0b30*/  HADD2.F32 R6, -RZ, R15.H1_H1 ;  /* 0x3000000fff067230 */ /* 0x000fe40000004100 */
[----:B------:R-:W-:Y:S02]  /*0b40*/  HADD2.F32 R9, -RZ, R12.H1_H1 ;  /* 0x3000000cff097230 */ /* 0x000fe40000004100 */
[----:B------:R-:W-:Y:S01]  /*0b50*/  FFMA.FTZ R13, R8, R11, R13 ;  /* 0x0000000b080d7223 */ /* 0x000fe2000001000d */
[----:B------:R-:W-:-:S02]  /*0b60*/  HADD2.F32 R8, -RZ, R24.H0_H0 ;  /* 0x20000018ff087230 */ /* 0x000fc40000004100 */
[----:B------:R-:W-:Y:S02]  /*0b70*/  HADD2.F32 R11, -RZ, R28.H0_H0 ;  /* 0x2000001cff0b7230 */ /* 0x000fe40000004100 */
[----:B------:R-:W-:Y:S01]  /*0b80*/  FFMA.FTZ R13, R6, R9, R13 ;  /* 0x00000009060d7223 */ /* 0x000fe2000001000d */
[----:B------:R-:W-:Y:S02]  /*0b90*/  HADD2.F32 R24, -RZ, R24.H1_H1 ;  /* 0x30000018ff187230 */ /* 0x000fe40000004100 */
[----:B------:R-:W-:Y:S02]  /*0ba0*/  HADD2.F32 R9, -RZ, R28.H1_H1 ;  /* 0x3000001cff097230 */ /* 0x000fe40000004100 */
[----:B------:R-:W-:Y:S01]  /*0bb0*/  FFMA.FTZ R13, R8, R11, R13 ;  /* 0x0000000b080d7223 */ /* 0x000fe2000001000d */
[----:B------:R-:W-:Y:S02]  /*0bc0*/  HADD2.F32 R6, -RZ, R25.H0_H0 ;  /* 0x20000019ff067230 */ /* 0x000fe40000004100 */
[----:B------:R-:W-:-:S02]  /*0bd0*/  HADD2.F32 R11, -RZ, R29.H0_H0 ;  /* 0x2000001dff0b7230 */ /* 0x000fc40000004100 */
[----:B------:R-:W-:Y:S01]  /*0be0*/  FFMA.FTZ R9, R24, R9, R13 ;  /* 0x0000000918097223 */ /* 0x000fe2000001000d */
[----:B------:R-:W-:Y:S02]  /*0bf0*/  HADD2.F32 R25, -RZ, R25.H1_H1 ;  /* 0x30000019ff197230 */ /* 0x000fe40000004100 */
[----:B------:R-:W-:Y:S02]  /*0c00*/  HADD2.F32 R8, -RZ, R29.H1_H1 ;  /* 0x3000001dff087230 */ /* 0x000fe40000004100 */
[----:B------:R-:W-:Y:S01]  /*0c10*/  FFMA.FTZ R10, R6, R11, R9 ;  /* 0x0000000b060a7223 */ /* 0x000fe20000010009 */
[----:B------:R-:W-:Y:S02]  /*0c20*/  HADD2.F32 R6, -RZ, R26.H0_H0 ;  /* 0x2000001aff067230 */ /* 0x000fe40000004100 */
        /* <DEDUP_REMOVED lines=10> */
[----:B------:R-:W-:-:S04]  /*0cd0*/  FFMA.FTZ R6, R6, R9, R11 ;  /* 0x0000000906067223 */ /* 0x000fc8000001000b */
[----:B------:R-:W-:-:S05]  /*0ce0*/  FFMA.FTZ R6, R27, R8, R6 ;  /* 0x000000081b067223 */ /* 0x000fca0000010006 */
[----:B------:R-:W0:Y:S02]  /*0cf0*/  SHFL.BFLY PT, R9, R6, 0x2, 0x1f ;  /* 0x0c401f0006097f89 */ /* 0x000e2400000e0000 */
[----:B0-----:R-:W-:-:S05]  /*0d00*/  FADD.FTZ R9, R6, R9 ;  /* 0x0000000906097221 */ /* 0x001fca0000010000 */
[----:B------:R-:W0:Y:S02]  /*0d10*/  SHFL.BFLY PT, R8, R9, 0x1, 0x1f ;  /* 0x0c201f0009087f89 */ /* 0x000e2400000e0000 */
[----:B0-----:R-:W-:Y:S01]  /*0d20*/  FADD.FTZ R14, R9, R8 ;  /* 0x00000008090e7221 */ /* 0x001fe20000010000 */
[----:B------:R-:W-:Y:S06]  /*0d30*/  @P1 BRA `(.L_x_2671) ;  /* 0x0000000000501947 */ /* 0x000fec0003800000 */
[----:B------:R-:W0:Y:S01]  /*0d40*/  S2UR UR5, SR_CTAID.Y ;  /* 0x00000000000579c3 */ /* 0x000e220000002600 */
[----:B------:R-:W-:-:S04]  /*0d50*/  IADD3 R8, P1, R5, R32, RZ ;  /* 0x0000002005087210 */ /* 0x000fc80007f3e0ff */
[----:B------:R-:W-:Y:S02]  /*0d60*/  LEA.HI.X.SX32 R9, R5, R33, 0x1, P1 ;  /* 0x0000002105097211 */ /* 0x000fe400008f0eff */
[----:B------:R-:W-:Y:S01]  /*0d70*/  ISETP.GE.AND P1, PT, R32, R7, PT ;  /* 0x000000072000720c */ /* 0x000fe20003f26270 */
        /* <DEDUP_REMOVED lines=13> */
[----:B------:R-:W-:Y:S02]  /*0e50*/  LEA.HI.X R7, R8, UR11, R9, 0x2, P2 ;  /* 0x0000000b08077c11 */ /* 0x000fe400090f1409 */
[----:B------:R-:W-:-:S05]  /*0e60*/  FSEL R9, R14, RZ, !P1 ;  /* 0x000000ff0e097208 */ /* 0x000fca0004800000 */
[----:B------:R0:W-:Y:S02]  /*0e70*/  STG.E desc[UR6][R6.64], R9 ;  /* 0x0000000906007986 */ /* 0x0001e4000c101906 */
.L_x_2671:
[----:B------:R-:W-:Y:S05]  /*0e80*/  BSYNC B0 ;  /* 0x0000000000007941 */ /* 0x000fea0003800000 */
.L_x_2670:
[----:B------:R-:W-:Y:S01]  /*0e90*/  UIADD3 UR4, UR4, 0x3f, URZ ;  /* 0x0000003f04047890 */ /* 0x000fe2000fffe03f */
[----:B0-----:R-:W0:Y:S01]  /*0ea0*/  LDC.64 R8, c[0x0][0x2d0] ;  /* 0x0000b400ff087b82 */ /* 0x001e220000000a00 */
[----:B------:R-:W-:Y:S01]  /*0eb0*/  BSSY B0, `(.L_x_2672) ;  /* 0x0000021000007945 */ /* 0x000fe20003800000 */
[----:B------:R-:W-:Y:S01]  /*0ec0*/  SHF.L.U32 R14, R0, 0x2, RZ ;  /* 0x00000002000e7819 */ /* 0x000fe200000006ff */
[----:B------:R-:W-:Y:S01]  /*0ed0*/  USHF.R.S32.HI UR5, URZ, 0x1f, UR4 ;  /* 0x0000001f3f057899 */ /* 0x000fe20008011404 */
[----:B------:R-:W-:-:S03]  /*0ee0*/  IMAD R13, R2, 0x1800, RZ ;  /* 0x00001800020d7824 */ /* 0x000fc600078e02ff */
[----:B------:R-:W-:Y:S01]  /*0ef0*/  ULEA.HI UR5, UR5, UR4, URZ, 0x6 ;  /* 0x0000000405057291 */ /* 0x000fe2000f8f303f */
[----:B------:R-:W1:Y:S03]  /*0f00*/  LDC.64 R6, c[0x0][0x2d8] ;  /* 0x0000b600ff067b82 */ /* 0x000e660000000a00 */
[----:B------:R-:W-:-:S05]  /*0f10*/  ULOP3.LUT UR5, UR5, 0xffffffc0, URZ, 0xc0, !UPT ;  /* 0xffffffc005057892 */ /* 0x000fca000f8ec03f */
[----:B------:R-:W2:Y:S01]  /*0f20*/  S2UR UR12, SR_CTAID.Y ;  /* 0x00000000000c79c3 */ /* 0x000ea20000002600 */
[----:B------:R-:W-:-:S04]  /*0f30*/  IADD3 R11, -R5, UR5, RZ ;  /* 0x00000005050b7c10 */ /* 0x000fc8000fffe1ff */
[----:B------:R-:W-:-:S13]  /*0f40*/  ISETP.GE.OR P0, PT, R0, R11, P0 ;  /* 0x0000000b0000720c */ /* 0x000fda0000706670 */
[----:B------:R-:W-:Y:S05]  /*0f50*/  @P0 BRA `(.L_x_2673) ;  /* 0x0000000000580947 */ /* 0x000fea0003800000 */
[----:B------:R-:W3:Y:S01]  /*0f60*/  S2UR UR4, SR_CTAID.Y ;  /* 0x00000000000479c3 */ /* 0x000ee20000002600 */
[----:B------:R-:W-:Y:S01]  /*0f70*/  SHF.R.S32.HI R10, RZ, 0x1f, R0 ;  /* 0x0000001fff0a7819 */ /* 0x000fe20000011400 */
[----:B------:R-:W-:Y:S01]  /*0f80*/  FMUL.FTZ R12, R3, 1.4426950216293334961 ;  /* 0x3fb8aa3b030c7820 */ /* 0x000fe20000410000 */
[----:B------:R-:W-:-:S04]  /*0f90*/  IADD3 R4, P0, R5, R0, RZ ;  /* 0x0000000005047210 */ /* 0x000fc80007f1e0ff */
[----:B------:R-:W-:Y:S01]  /*0fa0*/  LEA.HI.X.SX32 R5, R5, R10, 0x1, P0 ;  /* 0x0000000a05057211 */ /* 0x000fe200000f0eff */
[----:B------:R-:W4:Y:S01]  /*0fb0*/  LDC.64 R16, c[0x0][0x2a8] ;  /* 0x0000aa00ff107b82 */ /* 0x000f220000000a00 */
[----:B------:R-:W-:-:S04]  /*0fc0*/  FSETP.NEU.FTZ.AND P0, PT, R3, -INF , PT ;  /* 0xff8000000300780b */ /* 0x000fc80003f1d000 */
[----:B------:R-:W-:-:S03]  /*0fd0*/  FSEL R3, R12, RZ, P0 ;  /* 0x000000ff0c037208 */ /* 0x000fc60000000000 */
[----:B------:R-:W5:Y:S01]  /*0fe0*/  LDC.64 R18, c[0x0][0x2b0] ;  /* 0x0000ac00ff127b82 */ /* 0x000f620000000a00 */
[----:B---3--:R-:W-:-:S06]  /*0ff0*/  USHF.R.S32.HI UR5, URZ, 0x1f, UR4 ;  /* 0x0000001f3f057899 */ /* 0x008fcc0008011404 */
[C---:B----4-:R-:W-:Y:S02]  /*1000*/  IMAD R10, R16.reuse, UR5, RZ ;  /* 0x00000005100a7c24 */ /* 0x050fe4000f8e02ff */
[----:B------:R-:W-:-:S04]  /*1010*/  IMAD.WIDE.U32 R4, R16, UR4, R4 ;  /* 0x0000000410047c25 */ /* 0x000fc8000f8e0004 */
[----:B------:R-:W-:Y:S01]  /*1020*/  IMAD R11, R17, UR4, R10 ;  /* 0x00000004110b7c24 */ /* 0x000fe2000f8e020a */
[----:B------:R-:W-:Y:S01]  /*1030*/  ULDC.64 UR4, c[0x0][0x2a0] ;  /* 0x0000a80000047ab9 */ /* 0x000fe20000000a00 */
[----:B-----5:R-:W-:-:S03]  /*1040*/  IMAD R10, R18, UR9, RZ ;  /* 0x00000009120a7c24 */ /* 0x020fc6000f8e02ff */
[----:B------:R-:W-:Y:S01]  /*1050*/  IADD3 R5, R5, R11, RZ ;  /* 0x0000000b05057210 */ /* 0x000fe20007ffe0ff */
[----:B------:R-:W-:Y:S02]  /*1060*/  IMAD R11, R19, UR8, R10 ;  /* 0x00000008130b7c24 */ /* 0x000fe4000f8e020a */
[----:B------:R-:W-:-:S05]  /*1070*/  IMAD.WIDE.U32 R4, R18, UR8, R4 ;  /* 0x0000000812047c25 */ /* 0x000fca000f8e0004 */
[----:B------:R-:W-:Y:S02]  /*1080*/  IADD3 R5, R5, R11, RZ ;  /* 0x0000000b05057210 */ /* 0x000fe40007ffe0ff */
[----:B------:R-:W-:-:S04]  /*1090*/  LEA R10, P1, R4, UR4, 0x2 ;  /* 0x00000004040a7c11 */ /* 0x000fc8000f8210ff */
[----:B------:R-:W-:-:S05]  /*10a0*/  LEA.HI.X R11, R4, UR5, R5, 0x2, P1 ;  /* 0x00000005040b7c11 */ /* 0x000fca00088f1405 */
[----:B------:R3:W-:Y:S04]  /*10b0*/  STG.E desc[UR6][R10.64], R3 ;  /* 0x000000030a007986 */ /* 0x0007e8000c101906 */
.L_x_2673:
[----:B--2---:R-:W-:Y:S05]  /*10c0*/  BSYNC B0 ;  /* 0x0000000000007941 */ /* 0x004fea0003800000 */
.L_x_2672:
[----:B------:R-:W-:Y:S01]  /*10d0*/  USHF.R.S32.HI UR4, URZ, 0x1f, UR12 ;  /* 0x0000001f3f047899 */ /* 0x000fe2000801140c */
[----:B---3--:R-:W-:Y:S01]  /*10e0*/  SHF.R.S32.HI R10, RZ, 0x1f, R14 ;  /* 0x0000001fff0a7819 */ /* 0x008fe2000001140e */
[----:B------:R-:W-:Y:S01]  /*10f0*/  ULDC.64 UR10, c[0x0][0x2e8] ;  /* 0x0000ba00000a7ab9 */ /* 0x000fe20000000a00 */
[----:B------:R-:W-:-:S04]  /*1100*/  IADD3 R4, P0, R13, R14, RZ ;  /* 0x0000000e0d047210 */ /* 0x000fc80007f1e0ff */
[----:B------:R-:W-:Y:S01]  /*1110*/  LEA.HI.X.SX32 R5, R13, R10, 0x1, P0 ;  /* 0x0000000a0d057211 */ /* 0x000fe200000f0eff */
[C---:B0-----:R-:W-:Y:S01]  /*1120*/  IMAD R10, R8.reuse, UR4, RZ ;  /* 0x00000004080a7c24 */ /* 0x041fe2000f8e02ff */
[----:B------:R-:W-:Y:S01]  /*1130*/  ISETP.NE.U32.AND P0, PT, RZ, UR10, PT ;  /* 0x0000000aff007c0c */ /* 0x000fe2000bf05070 */
[----:B------:R-:W-:Y:S01]  /*1140*/  ULDC.64 UR4, c[0x0][0x2b8] ;  /* 0x0000ae0000047ab9 */ /* 0x000fe20000000a00 */
[----:B------:R-:W-:Y:S02]  /*1150*/  IMAD.WIDE.U32 R4, R8, UR12, R4 ;  /* 0x0000000c08047c25 */ /* 0x000fe4000f8e0004 */
[----:B------:R-:W-:Y:S02]  /*1160*/  ISETP.NE.AND.EX P0, PT, RZ, UR11, PT, P0 ;  /* 0x0000000bff007c0c */ /* 0x000fe4000bf05300 */
[----:B------:R-:W-:Y:S02]  /*1170*/  IMAD R9, R9, UR12, R10 ;  /* 0x0000000c09097c24 */ /* 0x000fe4000f8e020a */
[----:B------:R-:W-:Y:S01]  /*1180*/  ISETP.NE.OR P0, PT, R0, RZ, !P0 ;  /* 0x000000ff0000720c */ /* 0x000fe20004705670 */
[----:B-1----:R-:W-:-:S02]  /*1190*/  IMAD R8, R6, UR9, RZ ;  /* 0x0000000906087c24 */ /* 0x002fc4000f8e02ff */
[----:B------:R-:W-:Y:S02]  /*11a0*/  IADD3 R5, R5, R9, RZ ;  /* 0x0000000905057210 */ /* 0x000fe40007ffe0ff */
[----:B------:R-:W-:Y:S02]  /*11b0*/  IMAD R3, R7, UR8, R8 ;  /* 0x0000000807037c24 */ /* 0x000fe4000f8e0208 */
[----:B------:R-:W-:-:S05]  /*11c0*/  IMAD.WIDE.U32 R6, R6, UR8, R4 ;  /* 0x0000000806067c25 */ /* 0x000fca000f8e0004 */
[----:B------:R-:W-:Y:S02]  /*11d0*/  IADD3 R3, R7, R3, RZ ;  /* 0x0000000307037210 */ /* 0x000fe40007ffe0ff */
[----:B------:R-:W-:-:S04]  /*11e0*/  LEA R4, P1, R6, UR4, 0x2 ;  /* 0x0000000406047c11 */ /* 0x000fc8000f8210ff */
[----:B------:R-:W-:-:S05]  /*11f0*/  LEA.HI.X R5, R6, UR5, R3, 0x2, P1 ;  /* 0x0000000506057c11 */ /* 0x000fca00088f1403 */
[----:B------:R0:W-:Y:S04]  /*1200*/  STG.E.128 desc[UR6][R4.64], RZ ;  /* 0x000000ff04007986 */ /* 0x0001e8000c101d06 */
[----:B------:R0:W-:Y:S04]  /*1210*/  STG.E.128 desc[UR6][R4.64+0x1000], RZ ;  /* 0x001000ff04007986 */ /* 0x0001e8000c101d06 */
[----:B------:R0:W-:Y:S04]  /*1220*/  STG.E.128 desc[UR6][R4.64+0x2000], RZ ;  /* 0x002000ff04007986 */ /* 0x0001e8000c101d06 */
[----:B------:R0:W-:Y:S04]  /*1230*/  STG.E.128 desc[UR6][R4.64+0x3000], RZ ;  /* 0x003000ff04007986 */ /* 0x0001e8000c101d06 */
[----:B------:R0:W-:Y:S04]  /*1240*/  STG.E.128 desc[UR6][R4.64+0x4000], RZ ;  /* 0x004000ff04007986 */ /* 0x0001e8000c101d06 */
[----:B------:R0:W-:Y:S01]  /*1250*/  STG.E.128 desc[UR6][R4.64+0x5000], RZ ;  /* 0x005000ff04007986 */ /* 0x0001e2000c101d06 */
[----:B------:R-:W-:Y:S05]  /*1260*/  @P0 EXIT ;  /* 0x000000000000094d */ /* 0x000fea0003800000 */
[----:B------:R-:W1:Y:S08]  /*1270*/  LDC R3, c[0x0][0x2e0] ;  /* 0x0000b800ff037b82 */ /* 0x000e700000000800 */
[----:B------:R-:W2:Y:S08]  /*1280*/  LDC R7, c[0x0][0x220] ;  /* 0x00008800ff077b82 */ /* 0x000eb00000000800 */
[----:B0-----:R-:W0:Y:S01]  /*1290*/  LDC.64 R4, c[0x0][0x2e8] ;  /* 0x0000ba00ff047b82 */ /* 0x001e220000000a00 */
[----:B-1----:R-:W-:-:S04]  /*12a0*/  IMAD R2, R2, R3, UR8 ;  /* 0x0000000802027e24 */ /* 0x002fc8000f8e0203 */
[----:B--2---:R-:W-:-:S04]  /*12b0*/  IMAD R3, R2, R7, UR12 ;  /* 0x0000000c02037e24 */ /* 0x004fc8000f8e0207 */
[----:B0-----:R-:W-:-:S05]  /*12c0*/  IMAD.WIDE R2, R3, 0x4, R4 ;  /* 0x0000000403027825 */ /* 0x001fca00078e0204 */
[----:B------:R-:W-:Y:S01]  /*12d0*/  STG.E desc[UR6][R2.64], RZ ;  /* 0x000000ff02007986 */ /* 0x000fe2000c101906 */
[----:B------:R-:W-:Y:S05]  /*12e0*/  EXIT ;  /* 0x000000000000794d */ /* 0x000fea0003800000 */
.L_x_2674:
        /* <DEDUP_REMOVED lines=9> */
.L_x_3315:


//--------------------- .text._ZN7cutlass13device_kernelIN5flash11enable_sm90INS1_16FlashAttnBwdSm90INS1_25CollectiveMainloopBwdSm90ILi2ELi2ELi2EN4cute5tupleIJNS5_1CILi1EEES8_S8_EEENS6_IJNS7_ILi64EEENS7_ILi128EEENS7_ILi96EEEEEENS_6half_tEfNS_4arch4Sm90ELb1ELb0ELb0ELb1ELb0ELb1ELb0ELb0ELi2ELi1ELi2ELi1ELb1EEENS1_21CollectiveEpilogueBwdISD_SE_SG_Li256ELb1ELb0ELi1EEENS1_25SingleTileBwdLPTSchedulerILb1ELi128ELb0EEEEEEEEEvNT_6ParamsE --------------------------
	.section	.text._ZN7cutlass13device_kernelIN5flash11enable_sm90INS1_16FlashAttnBwdSm90INS1_25CollectiveMainloopBwdSm90ILi2ELi2ELi2EN4cute5tupleIJNS5_1CILi1EEES8_S8_EEENS6_IJNS7_ILi64EEENS7_ILi128EEENS7_ILi96EEEEEENS_6half_tEfNS_4arch4Sm90ELb1ELb0ELb0ELb1ELb0ELb1ELb0ELb0ELi2ELi1ELi2ELi1ELb1EEENS1_21CollectiveEpilogueBwdISD_SE_SG_Li256ELb1ELb0ELi1EEENS1_25SingleTileBwdLPTSchedulerILb1ELi128ELb0EEEEEEEEEvNT_6ParamsE,"ax",@progbits
	.align	128
.text._ZN7cutlass13device_kernelIN5flash11enable_sm90INS1_16FlashAttnBwdSm90INS1_25CollectiveMainloopBwdSm90ILi2ELi2ELi2EN4cute5tupleIJNS5_1CILi1EEES8_S8_EEENS6_IJNS7_ILi64EEENS7_ILi128EEENS7_ILi96EEEEEENS_6half_tEfNS_4arch4Sm90ELb1ELb0ELb0ELb1ELb0ELb1ELb0ELb0ELi2ELi1ELi2ELi1ELb1EEENS1_21CollectiveEpilogueBwdISD_SE_SG_Li256ELb1ELb0ELi1EEENS1_25SingleTileBwdLPTSchedulerILb1ELi128ELb0EEEEEEEEEvNT_6ParamsE:
        .type           _ZN7cutlass13device_kernelIN5flash11enable_sm90INS1_16FlashAttnBwdSm90INS1_25CollectiveMainloopBwdSm90ILi2ELi2ELi2EN4cute5tupleIJNS5_1CILi1EEES8_S8_EEENS6_IJNS7_ILi64EEENS7_ILi128EEENS7_ILi96EEEEEENS_6half_tEfNS_4arch4Sm90ELb1ELb0ELb0ELb1ELb0ELb1ELb0ELb0ELi2ELi1ELi2ELi1ELb1EEENS1_21CollectiveEpilogueBwdISD_SE_SG_Li256ELb1ELb0ELi1EEENS1_25SingleTileBwdLPTSchedulerILb1ELi128ELb0EEEEEEEEEvNT_6ParamsE,@function
        .size           _ZN7cutlass13device_kernelIN5flash11enable_sm90INS1_16FlashAttnBwdSm90INS1_25CollectiveMainloopBwdSm90ILi2ELi2ELi2EN4cute5tupleIJNS5_1CILi1EEES8_S8_EEENS6_IJNS7_ILi64EEENS7_ILi128EEENS7_ILi96EEEEEENS_6half_tEfNS_4arch4Sm90ELb1ELb0ELb0ELb1ELb0ELb1ELb0ELb0ELi2ELi1ELi2ELi1ELb1EEENS1_21CollectiveEpilogueBwdISD_SE_SG_Li256ELb1ELb0ELi1EEENS1_25SingleTileBwdLPTSchedulerILb1ELi128ELb0EEEEEEEEEvNT_6ParamsE,(.L_x_3316 - _ZN7cutlass13device_kernelIN5flash11enable_sm90INS1_16FlashAttnBwdSm90INS1_25CollectiveMainloopBwdSm90ILi2ELi2ELi2EN4cute5tupleIJNS5_1CILi1EEES8_S8_EEENS6_IJNS7_ILi64EEENS7_ILi128EEENS7_ILi96EEEEEENS_6half_tEfNS_4arch4Sm90ELb1ELb0ELb0ELb1ELb0ELb1ELb0ELb0ELi2ELi1ELi2ELi1ELb1EEENS1_21CollectiveEpilogueBwdISD_SE_SG_Li256ELb1ELb0ELi1EEENS1_25SingleTileBwdLPTSchedulerILb1ELi128ELb0EEEEEEEEEvNT_6ParamsE)
        .other          _ZN7cutlass13device_kernelIN5flash11enable_sm90INS1_16FlashAttnBwdSm90INS1_25CollectiveMainloopBwdSm90ILi2ELi2ELi2EN4cute5tupleIJNS5_1CILi1EEES8_S8_EEENS6_IJNS7_ILi64EEENS7_ILi128EEENS7_ILi96EEEEEENS_6half_tEfNS_4arch4Sm90ELb1ELb0ELb0ELb1ELb0ELb1ELb0ELb0ELi2ELi1ELi2ELi1ELb1EEENS1_21CollectiveEpilogueBwdISD_SE_SG_Li256ELb1ELb0ELi1EEENS1_25SingleTileBwdLPTSchedulerILb1ELi128ELb0EEEEEEEEEvNT_6ParamsE,@"STO_CUDA_ENTRY STV_DEFAULT"
_ZN7cutlass13device_kernelIN5flash11enable_sm90INS1_16FlashAttnBwdSm90INS1_25CollectiveMainloopBwdSm90ILi2ELi2ELi2EN4cute5tupleIJNS5_1CILi1EEES8_S8_EEENS6_IJNS7_ILi64EEENS7_ILi128EEENS7_ILi96EEEEEENS_6half_tEfNS_4arch4Sm90ELb1ELb0ELb0ELb1ELb0ELb1ELb0ELb0ELi2ELi1ELi2ELi1ELb1EEENS1_21CollectiveEpilogueBwdISD_SE_SG_Li256ELb1ELb0ELi1EEENS1_25SingleTileBwdLPTSchedulerILb1ELi128ELb0EEEEEEEEEvNT_6ParamsE:
        /* <DEDUP_REMOVED lines=24> */
.L_x_2676:
[----:B------:R-:W-:Y:S05]  /*0180*/  BSYNC B0 ;  /* 0x0000000000007941 */ /* 0x000fea0003800000 */
.L_x_2675:
        /* <DEDUP_REMOVED lines=37> */
.L_x_2677:
        /* <DEDUP_REMOVED lines=22> */
.L_x_2678:
[----:B------:R-:W-:Y:S01]  /*0540*/  PLOP3.LUT P0, PT, PT, PT, UP0, 0x80, 0x0 ;  /* 0x000000000000781c */ /* 0x000fe20003f0f008 */
[----:B------:R-:W-:Y:S01]  /*0550*/  NOP ;  /* 0x0000000000007918 */ /* 0x000fe20000000000 */
[----:B------:R-:W-:Y:S01]  /*0560*/  ULDC.64 UR46, c[0x0][0x208] ;  /* 0x00008200002e7ab9 */ /* 0x000fe20000000a00 */
[----:B------:R-:W-:Y:S01]  /*0570*/  BSSY B6, `(.L_x_2679) ;  /* 0x0000a4f000067945 */ /* 0x000fe20003800000 */
[----:B-12-4-:R-:W-:Y:S09]  /*0580*/  BAR.SYNC.DEFER_BLOCKING 0x0 ;  /* 0x0000000000007b1d */ /* 0x016ff20000010000 */
[----:B------:R-:W-:Y:S05]  /*0590*/  @!P0 BRA `(.L_x_2680) ;  /* 0x00000060003c8947 */ /* 0x000fea0003800000 */
.L_x_2681:
        /* <DEDUP_REMOVED lines=32> */
.L_x_2682:
[----:B------:R-:W-:Y:S01]  /*07a0*/  ULDC UR7, c[0x0][0x8c4] ;  /* 0x0002310000077ab9 */ /* 0x000fe20000000800 */
[----:B------:R-:W-:Y:S01]  /*07b0*/  UMOV UR36, UR10 ;  /* 0x0000000a00247c82 */ /* 0x000fe20008000000 */
[----:B------:R-:W-:-:S11]  /*07c0*/  UISETP.NE.AND UP0, UPT, UR7, 0x1, UPT ;  /* 0x000000010700788c */ /* 0x000fd6000bf05270 */
[----:B------:R-:W-:Y:S02]  /*07d0*/  @UP0 ULDC.64 UR8, c[0x0][0x8c8] ;  /* 0x0002320000080ab9 */ /* 0x000fe40000000a00 */
[----:B------:R-:W-:-:S04]  /*07e0*/  UIMAD.WIDE.U32 UR4, UR10, UR8, URZ ;  /* 0x000000080a0472a5 */ /* 0x000fc8000f8e003f */
[----:B------:R-:W-:-:S04]  /*07f0*/  @UP0 USHF.R.U32.HI UR36, URZ, UR9, UR5 ;  /* 0x000000093f240299 */ /* 0x000fc80008011605 */
[----:B------:R-:W-:-:S12]  /*0800*/  UIMAD UR4, UR36, UR7, URZ ;  /* 0x00000007240472a4 */ /* 0x000fd8000f8e023f */
.L_x_2683:
        /* <DEDUP_REMOVED lines=9> */
[----:B------:R-:W-:-:S03]  /*08a0*/  @UP0 USHF.R.U32.HI UR39, URZ, UR7, UR5 ;  /* 0x000000073f270299 */ /* 0x000fc60008011605 */
[----:B------:R-:W-:Y:S02]  /*08b0*/  ULDC.64 UR4, c[0x0][0x8f8] ;  /* 0x00023e0000047ab9 */ /* 0x000fe40000000a00 */
[----:B------:R-:W-:Y:S01]  /*08c0*/  ISETP.NE.U32.AND P0, PT, RZ, UR4, PT ;  /* 0x00000004ff007c0c */ /* 0x000fe2000bf05070 */
[----:B------:R-:W-:-:S03]  /*08d0*/  UIADD3 UR4, -UR39, URZ, URZ ;  /* 0x0000003f27047290 */ /* 0x000fc6000fffe13f */
[----:B------:R-:W-:Y:S01]  /*08e0*/  ISETP.NE.AND.EX P0, PT, RZ, UR5, PT, P0 ;  /* 0x00000005ff007c0c */ /* 0x000fe2000bf05300 */
[----:B------:R-:W-:-:S12]  /*08f0*/  UIMAD UR37, UR37, UR4, UR6 ;  /* 0x00000004252572a4 */ /* 0x000fd8000f8e0206 */
        /* <DEDUP_REMOVED lines=8> */
.L_x_2684:
        /* <DEDUP_REMOVED lines=14> */
.L_x_2686:
[----:B------:R-:W-:-:S05]  /*0a60*/  ULDC UR4, c[0x0][0x8ec] ;  /* 0x00023b0000047ab9 */ /* 0x000fca0000000800 */
.L_x_2685:
[----:B------:R-:W-:-:S04]  /*0a70*/  UIADD3 UR4, UR4, 0x7f, URZ ;  /* 0x0000007f04047890 */ /* 0x000fc8000fffe03f */
[----:B------:R-:W-:-:S04]  /*0a80*/  USHF.R.S32.HI UR5, URZ, 0x1f, UR4 ;  /* 0x0000001f3f057899 */ /* 0x000fc80008011404 */
[----:B------:R-:W-:-:S04]  /*0a90*/  ULEA.HI UR5, UR5, UR4, URZ, 0x7 ;  /* 0x0000000405057291 */ /* 0x000fc8000f8f383f */
[----:B------:R-:W-:-:S04]  /*0aa0*/  USHF.R.S32.HI UR5, URZ, 0x7, UR5 ;  /* 0x000000073f057899 */ /* 0x000fc80008011405 */
[----:B------:R-:W-:-:S04]  /*0ab0*/  UISETP.GE.AND UP0, UPT, UR36, UR5, UPT ;  /* 0x000000052400728c */ /* 0x000fc8000bf06270 */
[----:B------:R-:W-:-:S06]  /*0ac0*/  USEL UR39, UR39, 0xffffffff, !UP0 ;  /* 0xffffffff27277887 */ /* 0x000fcc000c000000 */
[----:B------:R-:W-:-:S13]  /*0ad0*/  ISETP.LE.AND P0, PT, RZ, UR39, PT ;  /* 0x00000027ff007c0c */ /* 0x000fda000bf03270 */
[----:B------:R-:W-:Y:S05]  /*0ae0*/  @!P0 BRA `(.L_x_2687) ;  /* 0x0000009c00dc8947 */ /* 0x000fea0003800000 */
[----:B------:R-:W1:Y:S01]  /*0af0*/  S2R R0, SR_TID.X ;  /* 0x0000000000007919 */ /* 0x000e620000002100 */
[----:B------:R-:W-:Y:S01]  /*0b00*/  ULDC.64 UR4, c[0x0][0x780] ;  /* 0x0001e00000047ab9 */ /* 0x000fe20000000a00 */
[----:B------:R-:W-:Y:S01]  /*0b10*/  USHF.R.S32.HI UR40, URZ, 0x1f, UR37 ;  /* 0x0000001f3f287899 */ /* 0x000fe20008011425 */
[----:B------:R-:W-:Y:S01]  /*0b20*/  ISETP.NE.U32.AND P0, PT, RZ, UR4, PT ;  /* 0x00000004ff007c0c */ /* 0x000fe2000bf05070 */
[----:B------:R-:W-:-:S03]  /*0b30*/  ULDC UR44, c[0x0][0x290] ;  /* 0x0000a400002c7ab9 */ /* 0x000fc60000000800 */
        /* <DEDUP_REMOVED lines=10> */
.L_x_2688:
        /* <DEDUP_REMOVED lines=14> */
.L_x_2689:
        /* <DEDUP_REMOVED lines=11> */
.L_x_2690:
        /* <DEDUP_REMOVED lines=13> */
.L_x_2691:
[----:B------:R-:W-:Y:S01]  /*0e40*/  UIADD3 UR5, UR41, -UR44, URZ ;  /* 0x8000002c29057290 */ /* 0x000fe2000fffe03f */
[----:B------:R-:W-:Y:S01]  /*0e50*/  PLOP3.LUT P0, PT, PT, PT, PT, 0x80, 0x0 ;  /* 0x000000000000781c */ /* 0x000fe20003f0f070 */
[----:B------:R-:W-:Y:S01]  /*0e60*/  ULDC UR6, c[0x0][0x74c] ;  /* 0x0001d30000067ab9 */ /* 0x000fe20000000800 */
[----:B------:R-:W-:Y:S01]  /*0e70*/  UIADD3 UR4, UR41, 0x3f, URZ ;  /* 0x0000003f29047890 */ /* 0x000fe2000fffe03f */
[----:B------:R-:W-:Y:S01]  /*0e80*/  CS2R R70, SRZ ;  /* 0x0000000000467805 */ /* 0x000fe2000001ff00 */
[----:B------:R-:W-:Y:S01]  /*0e90*/  ULEA UR5, UR36, UR5, 0x7 ;  /* 0x0000000524057291 */ /* 0x000fe2000f8e383f */
[----:B------:R-:W-:Y:S02]  /*0ea0*/  CS2R R68, SRZ ;  /* 0x0000000000447805 */ /* 0x000fe4000001ff00 */
[----:B------:R-:W-:Y:S02]  /*0eb0*/  CS2R R66, SRZ ;  /* 0x0000000000427805 */ /* 0x000fe4000001ff00 */
[----:B------:R-:W-:Y:S01]  /*0ec0*/  CS2R R64, SRZ ;  /* 0x0000000000407805 */ /* 0x000fe2000001ff00 */
[----:B------:R-:W-:Y:S01]  /*0ed0*/  UIADD3 UR5, UR5, -UR6, URZ ;  /* 0x8000000605057290 */ /* 0x000fe2000fffe03f */
[----:B------:R-:W-:-:S02]  /*0ee0*/  CS2R R62, SRZ ;  /* 0x00000000003e7805 */ /* 0x000fc4000001ff00 */
[----:B------:R-:W-:Y:S02]  /*0ef0*/  CS2R R60, SRZ ;  /* 0x00000000003c7805 */ /* 0x000fe4000001ff00 */
[----:B------:R-:W-:Y:S01]  /*0f00*/  CS2R R58, SRZ ;  /* 0x00000000003a7805 */ /* 0x000fe2000001ff00 */
[----:B------:R-:W-:Y:S01]  /*0f10*/  USHF.R.S32.HI UR6, URZ, 0x1f, UR5 ;  /* 0x0000001f3f067899 */ /* 0x000fe20008011405 */
[----:B------:R-:W-:Y:S02]  /*0f20*/  CS2R R56, SRZ ;  /* 0x0000000000387805 */ /* 0x000fe4000001ff00 */
        /* <DEDUP_REMOVED lines=69> */
.L_x_2694:
        /* <DEDUP_REMOVED lines=15> */
.L_x_2693:
        /* <DEDUP_REMOVED lines=22> */
.L_x_2696:
        /* <DEDUP_REMOVED lines=15> */
.L_x_2695:
[----:B------:R-:W-:Y:S01]  /*16c0*/  SHF.R.S32.HI R23, RZ, 0x1f, R22 ;  /* 0x0000001fff177819 */ /* 0x000fe20000011416 */
[----:B------:R-:W-:-:S03]  /*16d0*/  UMOV UR4, 0xffffffff ;  /* 0xffffffff00047882 */ /* 0x000fc60000000000 */
[----:B------:R-:W-:-:S04]  /*16e0*/  LEA.HI R0, R23, R22, RZ, 0x7 ;  /* 0x0000001617007211 */ /* 0x000fc800078f38ff */
[----:B------:R-:W-:Y:S01]  /*16f0*/  SHF.R.S32.HI R19, RZ, 0x7, R0 ;  /* 0x00000007ff137819 */ /* 0x000fe20000011400 */
[----:B------:R-:W-:Y:S06]  /*1700*/  BRA.DIV UR4, `(.L_x_2697) ;  /* 0x0000009204dc7947 */ /* 0x000fec000b800000 */
[----:B------:R1:W2:Y:S02]  /*1710*/  SHFL.IDX PT, R14, R19, RZ, 0x1f ;  /* 0x00001fff130e7589 */ /* 0x0002a400000e0000 */
.L_x_2794:
        /* <DEDUP_REMOVED lines=15> */
.L_x_2698:
        /* <DEDUP_REMOVED lines=19> */
.L_x_2700:
        /* <DEDUP_REMOVED lines=35> */
[----:B------:R-:W-:Y:S01]  /*1b70*/  UIMAD UR44, UR36, -0x80, UR44 ;  /* 0xffffff80242c78a4 */ /* 0x000fe2000f8e022c */
[----:B------:R-:W-:Y:S01]  /*1b80*/  LEA.HI R25, R25, R24, RZ, 0x5 ;  /* 0x0000001819197211 */ /* 0x000fe200078f28ff */
[----:B------:R-:W-:Y:S01]  /*1b90*/  IMAD.SHL.U32 R7, R7, 0x10, RZ ;  /* 0x0000001007077824 */ /* 0x000fe200078e00ff */
[--C-:B------:R-:W-:Y:S01]  /*1ba0*/  SHF.R.S32.HI R3, RZ, 0x2, R26.reuse ;  /* 0x00000002ff037819 */ /* 0x100fe2000001141a */
[----:B------:R-:W2:Y:S01]  /*1bb0*/  LDSM.16.M88.4 R184, [R5+0x6000] ;  /* 0x0060000005b8783b */ /* 0x000ea20000000200 */
[----:B------:R-:W-:Y:S01]  /*1bc0*/  SHF.R.S32.HI R26, RZ, 0x1f, R26 ;  /* 0x0000001fff1a7819 */ /* 0x000fe2000001141a */
[----:B------:R-:W-:Y:S01]  /*1bd0*/  IMAD.U32 R6, RZ, RZ, UR44 ;  /* 0x0000002cff067e24 */ /* 0x000fe2000f8e00ff */
[----:B------:R-:W-:Y:S01]  /*1be0*/  SHF.R.S32.HI R25, RZ, 0x5, R25 ;  /* 0x00000005ff197819 */ /* 0x000fe20000011419 */
[----:B------:R-:W3:Y:S01]  /*1bf0*/  LDSM.16.M88.4 R188, [R5+0x8000] ;  /* 0x0080000005bc783b */ /* 0x000ee20000000200 */
[----:B------:R-:W-:-:S02]  /*1c00*/  LEA.HI R22, R23, R22, RZ, 0x3 ;  /* 0x0000001617167211 */ /* 0x000fc400078f18ff */
[----:B------:R-:W-:Y:S02]  /*1c10*/  CS2R R70, SRZ ;  /* 0x0000000000467805 */ /* 0x000fe4000001ff00 */
[----:B------:R-:W-:Y:S01]  /*1c20*/  LOP3.LUT R7, R0, 0x30, R7, 0xf8, !PT ;  /* 0x0000003000077812 */ /* 0x000fe200078ef807 */
[----:B------:R-:W-:Y:S01]  /*1c30*/  IMAD R25, R25, -0x10, R6 ;  /* 0xfffffff019197824 */ /* 0x000fe200078e0206 */
[----:B------:R-:W-:Y:S01]  /*1c40*/  LEA.HI R26, R26, R3, RZ, 0x3 ;  /* 0x000000031a1a7211 */ /* 0x000fe200078f18ff */
[----:B------:R4:W2:Y:S01]  /*1c50*/  LDSM.16.M88.4 R192, [R5+0xa000] ;  /* 0x00a0000005c0783b */ /* 0x0008a20000000200 */
[----:B------:R-:W-:Y:S02]  /*1c60*/  LOP3.LUT R7, R7, 0x8, R22, 0xf8, !PT ;  /* 0x0000000807077812 */ /* 0x000fe400078ef816 */
[----:B------:R-:W-:Y:S02]  /*1c70*/  CS2R R68, SRZ ;  /* 0x0000000000447805 */ /* 0x000fe4000001ff00 */
[----:B------:R-:W-:-:S02]  /*1c80*/  LOP3.LUT R26, R26, 0xfffffff8, RZ, 0xc0, !PT ;  /* 0xfffffff81a1a7812 */ /* 0x000fc400078ec0ff */
[----:B------:R-:W-:Y:S02]  /*1c90*/  CS2R R66, SRZ ;  /* 0x0000000000427805 */ /* 0x000fe4000001ff00 */
[----:B------:R-:W-:Y:S02]  /*1ca0*/  SHF.R.U32.HI R0, RZ, 0x3, R0 ;  /* 0x00000003ff007819 */ /* 0x000fe40000011600 */
[----:B------:R-:W-:Y:S02]  /*1cb0*/  CS2R R64, SRZ ;  /* 0x0000000000407805 */ /* 0x000fe4000001ff00 */
[----:B------:R-:W-:Y:S01]  /*1cc0*/  IADD3 R25, R25, R26, -R3 ;  /* 0x0000001a19197210 */ /* 0x000fe20007ffe803 */
[----:B------:R-:W-:Y:S01]  /*1cd0*/  IMAD R3, R19, 0x8, R4 ;  /* 0x0000000813037824 */ /* 0x000fe200078e0204 */
[----:B------:R-:W-:Y:S02]  /*1ce0*/  LOP3.LUT R0, R7, R0, RZ, 0x3c, !PT ;  /* 0x0000000007007212 */ /* 0x000fe400078e3cff */
[----:B------:R-:W-:-:S02]  /*1cf0*/  CS2R R62, SRZ ;  /* 0x00000000003e7805 */ /* 0x000fc4000001ff00 */
[----:B------:R-:W-:Y:S02]  /*1d00*/  LEA.HI R6, R19, R19, RZ, 0x1 ;  /* 0x0000001313067211 */ /* 0x000fe400078f08ff */
[----:B------:R-:W-:Y:S02]  /*1d10*/  CS2R R60, SRZ ;  /* 0x00000000003c7805 */ /* 0x000fe4000001ff00 */
[----:B------:R-:W-:Y:S01]  /*1d20*/  CS2R R58, SRZ ;  /* 0x00000000003a7805 */ /* 0x000fe2000001ff00 */
[----:B------:R-:W-:Y:S01]  /*1d30*/  IMAD.U32 R3, R3, 0x200, R0 ;  /* 0x0000020003037824 */ /* 0x000fe200078e0000 */
[----:B------:R-:W-:Y:S01]  /*1d40*/  LOP3.LUT R6, R6, 0xfffffffe, RZ, 0xc0, !PT ;  /* 0xfffffffe06067812 */ /* 0x000fe200078ec0ff */
[----:B------:R-:W-:Y:S01]  /*1d50*/  IMAD.MOV.U32 R0, RZ, RZ, 0x20 ;  /* 0x00000020ff007424 */ /* 0x000fe200078e00ff */
[----:B------:R-:W-:Y:S02]  /*1d60*/  CS2R R56, SRZ ;  /* 0x0000000000387805 */ /* 0x000fe4000001ff00 */
[----:B------:R-:W-:-:S02]  /*1d70*/  CS2R R54, SRZ ;  /* 0x0000000000367805 */ /* 0x000fc4000001ff00 */
        /* <DEDUP_REMOVED lines=52> */
[----:B-1234-:R-:W-:-:S09]  /*20c0*/  ULDC UR6, c[0x0][0x744] ;  /* 0x0001d10000067ab9 */ /* 0x01efd20000000800 */
.L_x_2711:
[----:B------:R-:W-:-:S06]  /*20d0*/  UISETP.NE.AND UP0, UPT, UR12, 0x3, UPT ;  /* 0x000000030c00788c */ /* 0x000fcc000bf05270 */
[----:B------:R-:W-:-:S13]  /*20e0*/  PLOP3.LUT P0, PT, PT, PT, UP0, 0x80, 0x0 ;  /* 0x000000000000781c */ /* 0x000fda0003f0f008 */
[----:B-1----:R-:W-:Y:S05]  /*20f0*/  @!P0 BRA `(.L_x_2701) ;  /* 0x0000000000048947 */ /* 0x002fea0003800000 */
[----:B------:R-:W-:Y:S01]  /*2100*/  BPT.TRAP 0x1 ;  /* 0x000000040000795c */ /* 0x000fe20000300000 */
.L_x_2701:
[----:B------:R-:W-:Y:S01]  /*2110*/  R2UR UR7, R2 ;  /* 0x00000000020772ca */ /* 0x000fe200000e0000 */
[----:B------:R-:W-:-:S05]  /*2120*/  IMAD.U32 R6, RZ, RZ, UR4 ;  /* 0x00000004ff067e24 */ /* 0x000fca000f8e00ff */
[----:B------:R-:W-:-:S07]  /*2130*/  SHF.L.U32 R6, R6, 0x1f, RZ ;  /* 0x0000001f06067819 */ /* 0x000fce00000006ff */
[----:B------:R-:W-:-:S09]  /*2140*/  ULEA UR7, UR5, UR7, 0x3 ;  /* 0x0000000705077291 */ /* 0x000fd2000f8e183f */
[----:B------:R1:W2:Y:S01]  /*2150*/  SYNCS.PHASECHK.TRANS64.TRYWAIT P1, [UR7+0x26810], R6 ;  /* 0x02681006ff0075a7 */ /* 0x0002a20008020147 */
[----:B------:R-:W-:Y:S05]  /*2160*/  @!P0 BRA `(.L_x_2702) ;  /* 0x0000000000048947 */ /* 0x000fea0003800000 */
[----:B------:R-:W-:Y:S01]  /*2170*/  BPT.TRAP 0x1 ;  /* 0x000000040000795c */ /* 0x000fe20000300000 */
.L_x_2702:
[----:B--2---:R-:W-:Y:S05]  /*2180*/  @P1 BRA `(.L_x_2703) ;  /* 0x0000000000081947 */ /* 0x004fea0003800000 */
[----:B------:R-:W2:Y:S02]  /*2190*/  SYNCS.PHASECHK.TRANS64.TRYWAIT P1, [UR7+0x26810], R6 ;  /* 0x02681006ff0075a7 */ /* 0x000ea40008020147 */
[----:B--2---:R-:W-:Y:S05]  /*21a0*/  @!P1 BRA `(.L_x_2704) ;  /* 0x0000008800689947 */ /* 0x004fea0003800000 */
.L_x_2703:
[----:B------:R-:W-:Y:S01]  /*21b0*/  R2UR UR8, R2 ;  /* 0x00000000020872ca */ /* 0x000fe200000e0000 */
[----:B--2---:R-:W-:Y:S01]  /*21c0*/  IMAD R5, R17, 0x800, R2 ;  /* 0x0000080011057824 */ /* 0x004fe200078e0202 */
[----:B------:R-:W-:Y:S01]  /*21d0*/  WARPGROUP.ARRIVE ;  /* 0x00000000000079c5 */ /* 0x000fe20000000000 */
[----:B------:R-:W-:-:S03]  /*21e0*/  UMOV UR11, 0x80000020 ;  /* 0x80000020000b7882 */ /* 0x000fc60000000000 */
        /* <DEDUP_REMOVED lines=11> */
[----:B------:R-:W-:Y:S01]  /*22a0*/  UIMAD UR14, UR5, 0x300, UR14 ;  /* 0x00000300050e78a4 */ /* 0x000fe2000f8e020e */
[----:B------:R-:W-:-:S04]  /*22b0*/  UMOV UR9, 0xc0000010 ;  /* 0xc000001000097882 */ /* 0x000fc80000000000 */
        /* <DEDUP_REMOVED lines=49> */
.L_x_2705:
[----:B------:R1:W1:Y:S01]  /*25d0*/  SYNCS.PHASECHK.TRANS64.TRYWAIT P1, [UR7+0x26830], R6 ;  /* 0x02683006ff0075a7 */ /* 0x0002620008020147 */
[----:B------:R-:W-:Y:S05]  /*25e0*/  @!P0 BRA `(.L_x_2706) ;  /* 0x0000000000048947 */ /* 0x000fea0003800000 */
[----:B------:R-:W-:Y:S01]  /*25f0*/  BPT.TRAP 0x1 ;  /* 0x000000040000795c */ /* 0x000fe20000300000 */
.L_x_2706:
[----:B-1----:R-:W-:Y:S05]  /*2600*/  @P1 BRA `(.L_x_2707) ;  /* 0x0000000000081947 */ /* 0x002fea0003800000 */
[----:B------:R-:W1:Y:S02]  /*2610*/  SYNCS.PHASECHK.TRANS64.TRYWAIT P1, [UR7+0x26830], R6 ;  /* 0x02683006ff0075a7 */ /* 0x000e640008020147 */
[----:B-1----:R-:W-:Y:S05]  /*2620*/  @!P1 BRA `(.L_x_2708) ;  /* 0x0000008400609947 */ /* 0x002fea0003800000 */
.L_x_2707:
[----:B------:R-:W-:Y:S01]  /*2630*/  R2UR UR8, R2 ;  /* 0x00000000020872ca */ /* 0x000fe200000e0000 */
[----:B------:R-:W-:Y:S01]  /*2640*/  WARPGROUP.ARRIVE ;  /* 0x00000000000079c5 */ /* 0x000fe20000000000 */
[----:B------:R-:W-:Y:S01]  /*2650*/  UMOV UR11, 0x80000020 ;  /* 0x80000020000b7882 */ /* 0x000fe20000000000 */
[----:B------:R-:W-:-:S10]  /*2660*/  ISETP.GT.AND P1, PT, R4, RZ, PT ;  /* 0x000000ff0400720c */ /* 0x000fd40003f24270 */
[----:B------:R-:W-:-:S04]  /*2670*/  UIADD3 UR8, UR8, 0x18000, URZ ;  /* 0x0001800008087890 */ /* 0x000fc8000fffe03f */
[----:B------:R-:W-:-:S04]  /*2680*/  USHF.R.U32.HI UR8, URZ, 0x4, UR8 ;  /* 0x000000043f087899 */ /* 0x000fc80008011608 */
[----:B------:R-:W-:-:S04]  /*2690*/  ULOP3.LUT UR8, UR8, 0x3fff, URZ, 0xc0, !UPT ;  /* 0x00003fff08087892 */ /* 0x000fc8000f8ec03f */
[----:B------:R-:W-:Y:S02]  /*26a0*/  ULOP3.LUT UR9, UR8, 0x10000, URZ, 0xfc, !UPT ;  /* 0x0001000008097892 */ /* 0x000fe4000f8efc3f */
[----:B------:R-:W-:Y:S02]  /*26b0*/  ULOP3.LUT UR8, UR8, 0x1000000, URZ, 0xfc, !UPT ;  /* 0x0100000008087892 */ /* 0x000fe4000f8efc3f */
[----:B------:R-:W-:Y:S02]  /*26c0*/  UIMAD UR9, UR5, 0x300, UR9 ;  /* 0x00000300050978a4 */ /* 0x000fe4000f8e0209 */
[----:B------:R-:W-:-:S05]  /*26d0*/  UIMAD UR8, UR5, 0x300, UR8 ;  /* 0x00000300050878a4 */ /* 0x000fca000f8e0208 */
[----:B------:R-:W-:-:S04]  /*26e0*/  UMOV UR10, UR9 ;  /* 0x00000009000a7c82 */ /* 0x000fc80008000000 */
        /* <DEDUP_REMOVED lines=102> */
[----:B------:R-:W-:Y:S01]  /*2d50*/  FSEL R155, R162, -INF , !P1 ;  /* 0xff800000a29b7808 */ /* 0x000fe20004800000 */
[----:B------:R-:W5:Y:S01]  /*2d60*/  MUFU.EX2 R168, R168 ;  /* 0x000000a800a87308 */ /* 0x000f620000000800 */
[----:B------:R-:W-:Y:S01]  /*2d70*/  FSEL R154, R163, -INF , !P2 ;  /* 0xff800000a39a7808 */ /* 0x000fe20005000000 */
[----:B------:R-:W-:Y:S01]  /*2d80*/  FFMA.FTZ R212, R181, UR6, -R212 ;  /* 0x00000006b5d47c23 */ /* 0x000fe200080108d4 */
[----:B----4-:R-:W-:Y:S01]  /*2d90*/  FSEL R157, R166, -INF , !P3 ;  /* 0xff800000a69d7808 */ /* 0x010fe20005800000 */
[----:B------:R-:W-:Y:S01]  /*2da0*/  FFMA.FTZ R169, R155, UR6, -R208 ;  /* 0x000000069ba97c23 */ /* 0x000fe200080108d0 */
[----:B------:R-:W-:Y:S01]  /*2db0*/  ISETP.GT.AND P2, PT, R177, 0x19, PT ;  /* 0x00000019b100780c */ /* 0x000fe20003f44270 */
[----:B------:R-:W-:Y:S01]  /*2dc0*/  FFMA.FTZ R163, R154, UR6, -R209 ;  /* 0x000000069aa37c23 */ /* 0x000fe200080108d1 */
[----:B------:R-:W-:Y:S01]  /*2dd0*/  FSEL R180, R171, -INF , !P5 ;  /* 0xff800000abb47808 */ /* 0x000fe20006800000 */
[----:B------:R-:W-:Y:S01]  /*2de0*/  FFMA.FTZ R176, R157, UR6, -R20 ;  /* 0x000000069db07c23 */ /* 0x000fe20008010814 */
[----:B------:R-:W-:Y:S01]  /*2df0*/  FSEL R20, R167, -INF , !P2 ;  /* 0xff800000a7147808 */ /* 0x000fe20005000000 */
[----:B------:R-:W-:Y:S01]  /*2e00*/  MUFU.EX2 R162, R215 ;  /* 0x000000d700a27308 */ /* 0x000fe20000000800 */
[C---:B------:R-:W-:Y:S01]  /*2e10*/  ISETP.GT.AND P1, PT, R177.reuse, 0x28, PT ;  /* 0x00000028b100780c */ /* 0x040fe20003f24270 */
[----:B------:R-:W-:Y:S01]  /*2e20*/  FFMA.FTZ R180, R180, UR6, -R213 ;  /* 0x00000006b4b47c23 */ /* 0x000fe200080108d5 */
[----:B------:R-:W-:-:S02]  /*2e30*/  ISETP.GT.AND P4, PT, R177, 0x29, PT ;  /* 0x00000029b100780c */ /* 0x000fc40003f84270 */
[C---:B------:R-:W-:Y:S02]  /*2e40*/  ISETP.GT.AND P3, PT, R177.reuse, 0x30, PT ;  /* 0x00000030b100780c */ /* 0x040fe40003f64270 */
[C---:B------:R-:W-:Y:S01]  /*2e50*/  ISETP.GT.AND P2, PT, R177.reuse, 0x31, PT ;  /* 0x00000031b100780c */ /* 0x040fe20003f44270 */
[----:B------:R-:W4:Y:S01]  /*2e60*/  MUFU.EX2 R165, R165 ;  /* 0x000000a500a57308 */ /* 0x000f220000000800 */
[C---:B------:R-:W-:Y:S02]  /*2e70*/  ISETP.GT.AND P6, PT, R177.reuse, 0x38, PT ;  /* 0x00000038b100780c */ /* 0x040fe40003fc4270 */
[----:B------:R-:W-:Y:S01]  /*2e80*/  ISETP.GT.AND P5, PT, R177, 0x39, PT ;  /* 0x00000039b100780c */ /* 0x000fe20003fa4270 */
[----:B------:R-:W-:Y:S01]  /*2e90*/  FFMA.FTZ R177, R20, UR6, -R21 ;  /* 0x0000000614b17c23 */ /* 0x000fe20008010815 */
[----:B------:R-:W-:Y:S01]  /*2ea0*/  FSEL R208, R175, -INF , !P4 ;  /* 0xff800000afd07808 */ /* 0x000fe20006000000 */
[----:B------:R-:W-:Y:S02]  /*2eb0*/  WARPGROUP.DEPBAR.LE gsb0, 0x0 ;  /* 0x00008000000079c5 */ /* 0x000fe40000010000 */
[----:B------:R-:W-:Y:S01]  /*2ec0*/  WARPGROUP.ARRIVE ;  /* 0x00000000000079c5 */ /* 0x000fe20000000000 */
[----:B------:R-:W-:Y:S01]  /*2ed0*/  FSEL R175, R178, -INF , !P3 ;  /* 0xff800000b2af7808 */ /* 0x000fe20005800000 */
[----:B------:R-:W-:Y:S01]  /*2ee0*/  FFMA.FTZ R208, R208, UR6, -R23 ;  /* 0x00000006d0d07c23 */ /* 0x000fe20008010817 */
[----:B------:R-:W-:Y:S01]  /*2ef0*/  FSEL R178, R179, -INF , !P2 ;  /* 0xff800000b3b27808 */ /* 0x000fe20005000000 */
[----:B------:R-:W4:Y:S01]  /*2f00*/  MUFU.EX2 R15, R15 ;  /* 0x0000000f000f7308 */ /* 0x000f220000000800 */
[----:B------:R-:W-:Y:S01]  /*2f10*/  FSEL R179, R182, -INF , !P6 ;  /* 0xff800000b6b37808 */ /* 0x000fe20007000000 */
[----:B------:R-:W-:Y:S01]  /*2f20*/  HGMMA.64x64x16.F32 R120, R192, gdesc[UR8], R120, gsb0 ;  /* 0x00e00008c0787df0 */ /* 0x000fe20008000878 */
[----:B------:R-:W-:Y:S01]  /*2f30*/  UIADD3 UR10, UR9, 0x202, URZ ;  /* 0x00000202090a7890 */ /* 0x000fe2000fffe03f */
[----:B------:R-:W-:Y:S01]  /*2f40*/  FSEL R181, R174, -INF , !P1 ;  /* 0xff800000aeb57808 */ /* 0x000fe20004800000 */
[----:B------:R-:W-:Y:S01]  /*2f50*/  UMOV UR11, 0x80000020 ;  /* 0x80000020000b7882 */ /* 0x000fe20000000000 */
[----:B------:R-:W-:Y:S01]  /*2f60*/  FFMA.FTZ R218, R179, UR6, -R218 ;  /* 0x00000006b3da7c23 */ /* 0x000fe200080108da */
[----:B------:R-:W-:Y:S01]  /*2f70*/  FSEL R182, R183, -INF , !P5 ;  /* 0xff800000b7b67808 */ /* 0x000fe20006800000 */
[----:B------:R-:W-:Y:S01]  /*2f80*/  FFMA.FTZ R210, R175, UR6, -R210 ;  /* 0x00000006afd27c23 */ /* 0x000fe200080108d2 */
[----:B------:R-:W-:Y:S01]  /*2f90*/  FFMA.FTZ R22, R181, UR6, -R22 ;  /* 0x00000006b5167c23 */ /* 0x000fe20008010816 */
[----:B------:R-:W-:Y:S01]  /*2fa0*/  FFMA.FTZ R211, R178, UR6, -R211 ;  /* 0x00000006b2d37c23 */ /* 0x000fe200080108d3 */
[----:B------:R-:W-:Y:S01]  /*2fb0*/  MUFU.EX2 R169, R169 ;  /* 0x000000a900a97308 */ /* 0x000fe20000000800 */
[----:B------:R-:W-:Y:S01]  /*2fc0*/  FFMA.FTZ R219, R182, UR6, -R219 ;  /* 0x00000006b6db7c23 */ /* 0x000fe200080108db */
[----:B------:R-:W-:-:S06]  /*2fd0*/  R2UR UR9, R16 ;  /* 0x00000000100972ca */ /* 0x000fcc00000e0000 */
[----:B------:R-:W4:Y:S07]  /*2fe0*/  MUFU.EX2 R22, R22 ;  /* 0x0000001600167308 */ /* 0x000f2e0000000800 */
[----:B------:R-:W-:Y:S01]  /*2ff0*/  USHF.R.U32.HI UR9, URZ, 0x4, UR9 ;  /* 0x000000043f097899 */ /* 0x000fe20008011609 */
[----:B------:R-:W-:Y:S03]  /*3000*/  MUFU.EX2 R163, R163 ;  /* 0x000000a300a37308 */ /* 0x000fe60000000800 */
[----:B------:R-:W-:-:S04]  /*3010*/  ULOP3.LUT UR9, UR9, 0x3fff, URZ, 0xc0, !UPT ;  /* 0x00003fff09097892 */ /* 0x000fc8000f8ec03f */
[----:B------:R-:W-:Y:S01]  /*3020*/  ULOP3.LUT UR9, UR9, 0x10000, URZ, 0xfc, !UPT ;  /* 0x0001000009097892 */ /* 0x000fe2000f8efc3f */
[----:B------:R-:W-:Y:S03]  /*3030*/  MUFU.EX2 R176, R176 ;  /* 0x000000b000b07308 */ /* 0x000fe60000000800 */
[----:B------:R-:W-:-:S03]  /*3040*/  ULEA UR15, UR5, UR9, 0xa ;  /* 0x00000009050f7291 */ /* 0x000fc6000f8e503f */
[----:B------:R-:W-:Y:S02]  /*3050*/  UMOV UR9, 0x40000040 ;  /* 0x4000004000097882 */ /* 0x000fe40000000000 */
        /* <DEDUP_REMOVED lines=17> */
[----:B------:R-:W5:Y:S04]  /*3170*/  LDS.64 R172, [R220+0x1e240] ;  /* 0x01e24000dcac7984 */ /* 0x000f680000000a00 */
[----:B------:R-:W4:Y:S04]  /*3180*/  LDS.64 R156, [R220+0x1e260] ;  /* 0x01e26000dc9c7984 */ /* 0x000f280000000a00 */
[----:B------:R-:W4:Y:S04]  /*3190*/  LDS.64 R166, [R220+0x1e280] ;  /* 0x01e28000dca67984 */ /* 0x000f280000000a00 */
[----:B------:R-:W4:Y:S04]  /*31a0*/  LDS.64 R20, [R220+0x1e2a0] ;  /* 0x01e2a000dc147984 */ /* 0x000f280000000a00 */
[----:B------:R-:W4:Y:S04]  /*31b0*/  LDS.64 R170, [R220+0x1e2c0] ;  /* 0x01e2c000dcaa7984 */ /* 0x000f280000000a00 */
        /* <DEDUP_REMOVED lines=12> */
[--C-:B-----5:R-:W-:Y:S01]  /*3280*/  FADD.FTZ R129, R129, -R173.reuse ;  /* 0x800000ad81817221 */ /* 0x120fe20000010000 */
[----:B------:R-:W-:Y:S01]  /*3290*/  FADD.FTZ R126, R131, -R173 ;  /* 0x800000ad837e7221 */ /* 0x000fe20000010000 */
[----:B----4-:R-:W-:Y:S01]  /*32a0*/  FADD.FTZ R131, R134, -R156 ;  /* 0x8000009c86837221 */ /* 0x010fe20000010000 */
        /* <DEDUP_REMOVED lines=101> */
[----:B------:R-:W-:Y:S01]  /*3900*/  R2UR UR10, R5 ;  /* 0x00000000050a72ca */ /* 0x000fe200000e0000 */
[----:B------:R-:W-:-:S12]  /*3910*/  UMOV UR11, 0x80000020 ;  /* 0x80000020000b7882 */ /* 0x000fd80000000000 */
[----:B------:R-:W-:Y:S02]  /*3920*/  USHF.R.U32.HI UR14, URZ, 0x4, UR10 ;  /* 0x000000043f0e7899 */ /* 0x000fe4000801160a */
[----:B------:R-:W-:Y:S02]  /*3930*/  UIADD3 UR10, UR8, 0xc0, URZ ;  /* 0x000000c0080a7890 */ /* 0x000fe4000fffe03f */
[----:B------:R-:W-:Y:S01]  /*3940*/  ULOP3.LUT UR14, UR14, 0x3fff, URZ, 0xc0, !UPT ;  /* 0x00003fff0e0e7892 */ /* 0x000fe2000f8ec03f */
[----:B------:R-:W-:-:S03]  /*3950*/  UMOV UR8, UR15 ;  /* 0x0000000f00087c82 */ /* 0x000fc60008000000 */
[----:B------:R-:W-:Y:S02]  /*3960*/  UIADD3 UR16, UR14, 0x200, URZ ;  /* 0x000002000e107890 */ /* 0x000fe4000fffe03f */
[----:B------:R-:W-:Y:S01]  /*3970*/  UIADD3 UR17, UR14, 0x400, URZ ;  /* 0x000004000e117890 */ /* 0x000fe2000fffe03f */
        /* <DEDUP_REMOVED lines=165> */
.L_x_2709:
        /* <DEDUP_REMOVED lines=45> */
.L_x_2710:
        /* <DEDUP_REMOVED lines=62> */
.L_x_2692:
[----:B------:R-:W-:Y:S05]  /*4a80*/  @P0 BRA `(.L_x_2712) ;  /* 0x00000010007c0947 */ /* 0x000fea0003800000 */
[----:B-1----:R-:W1:Y:S01]  /*4a90*/  S2R R0, SR_TID.X ;  /* 0x0000000000007919 */ /* 0x002e620000002100 */
[----:B------:R-:W2:Y:S01]  /*4aa0*/  S2UR UR5, SR_CgaCtaId ;  /* 0x00000000000579c3 */ /* 0x000ea20000008800 */
[----:B------:R-:W-:Y:S01]  /*4ab0*/  UMOV UR4, 0x400 ;  /* 0x0000040000047882 */ /* 0x000fe20000000000 */
[----:B------:R-:W-:-:S06]  /*4ac0*/  F2FP.F16.F32.PACK_AB R72, R73, R72 ;  /* 0x000000484948723e */ /* 0x000fcc00000000ff */
[----:B------:R-:W-:Y:S01]  /*4ad0*/  BAR.SYNC.DEFER_BLOCKING 0x1, 0x100 ;  /* 0x0044000000007b1d */ /* 0x000fe20000010000 */
[----:B------:R-:W-:Y:S02]  /*4ae0*/  F2FP.F16.F32.PACK_AB R73, R75, R74 ;  /* 0x0000004a4b49723e */ /* 0x000fe400000000ff */
[----:B------:R-:W-:Y:S02]  /*4af0*/  F2FP.F16.F32.PACK_AB R80, R81, R80 ;  /* 0x000000505150723e */ /* 0x000fe400000000ff */
[----:B------:R-:W-:Y:S01]  /*4b00*/  F2FP.F16.F32.PACK_AB R74, R77, R76 ;  /* 0x0000004c4d4a723e */ /* 0x000fe200000000ff */
[----:B------:R-:W-:Y:S01]  /*4b10*/  ULDC.64 UR8, c[0x0][0x878] ;  /* 0x00021e0000087ab9 */ /* 0x000fe20000000a00 */
[----:B------:R-:W-:Y:S01]  /*4b20*/  F2FP.F16.F32.PACK_AB R75, R79, R78 ;  /* 0x0000004e4f4b723e */ /* 0x000fe200000000ff */
[----:B------:R-:W-:Y:S01]  /*4b30*/  UISETP.NE.U32.AND UP1, UPT, UR8, URZ, UPT ;  /* 0x0000003f0800728c */ /* 0x000fe2000bf25070 */
[----:B------:R-:W-:Y:S02]  /*4b40*/  F2FP.F16.F32.PACK_AB R81, R83, R82 ;  /* 0x000000525351723e */ /* 0x000fe400000000ff */
[----:B------:R-:W-:Y:S01]  /*4b50*/  F2FP.F16.F32.PACK_AB R88, R89, R88 ;  /* 0x000000585958723e */ /* 0x000fe200000000ff */
[----:B------:R-:W-:Y:S01]  /*4b60*/  UISETP.NE.AND.EX UP1, UPT, UR9, URZ, UPT, UP1 ;  /* 0x0000003f0900728c */ /* 0x000fe2000bf25310 */
[----:B------:R-:W-:-:S02]  /*4b70*/  F2FP.F16.F32.PACK_AB R82, R85, R84 ;  /* 0x000000545552723e */ /* 0x000fc400000000ff */
[----:B------:R-:W-:Y:S02]  /*4b80*/  F2FP.F16.F32.PACK_AB R83, R87, R86 ;  /* 0x000000565753723e */ /* 0x000fe400000000ff */
[----:B------:R-:W-:Y:S02]  /*4b90*/  F2FP.F16.F32.PACK_AB R89, R91, R90 ;  /* 0x0000005a5b59723e */ /* 0x000fe400000000ff */
[----:B------:R-:W-:Y:S01]  /*4ba0*/  F2FP.F16.F32.PACK_AB R96, R97, R96 ;  /* 0x000000606160723e */ /* 0x000fe200000000ff */
[----:B--2---:R-:W-:Y:S01]  /*4bb0*/  ULEA UR7, UR5, UR4, 0x18 ;  /* 0x0000000405077291 */ /* 0x004fe2000f8ec03f */
[----:B------:R-:W-:Y:S02]  /*4bc0*/  F2FP.F16.F32.PACK_AB R90, R93, R92 ;  /* 0x0000005c5d5a723e */ /* 0x000fe400000000ff */
[----:B------:R-:W-:Y:S01]  /*4bd0*/  F2FP.F16.F32.PACK_AB R91, R95, R94 ;  /* 0x0000005e5f5b723e */ /* 0x000fe200000000ff */
[----:B------:R-:W-:Y:S01]  /*4be0*/  ULDC.64 UR4, c[0x0][0x870] ;  /* 0x00021c0000047ab9 */ /* 0x000fe20000000a00 */
[----:B------:R-:W-:Y:S01]  /*4bf0*/  F2FP.F16.F32.PACK_AB R97, R99, R98 ;  /* 0x000000626361723e */ /* 0x000fe200000000ff */
[----:B------:R-:W-:Y:S01]  /*4c00*/  UISETP.NE.U32.AND UP0, UPT, UR4, URZ, UPT ;  /* 0x0000003f0400728c */ /* 0x000fe2000bf05070 */
[----:B-1----:R-:W-:Y:S01]  /*4c10*/  VIADD R9, R0, 0xffffff80 ;  /* 0xffffff8000097836 */ /* 0x002fe20000000000 */
        /* <DEDUP_REMOVED lines=21> */
[----:B------:R-:W-:Y:S01]  /*4d70*/  F2FP.F16.F32.PACK_AB R106, R109, R108 ;  /* 0x0000006c6d6a723e */ /* 0x000fe200000000ff */
[----:B------:R-:W-:Y:S01]  /*4d80*/  IMAD.SHL.U32 R6, R7, 0x20, RZ ;  /* 0x0000002007067824 */ /* 0x000fe200078e00ff */
[----:B------:R-:W-:-:S02]  /*4d90*/  LOP3.LUT R5, R5, 0xfffffffc, RZ, 0xc0, !PT ;  /* 0xfffffffc05057812 */ /* 0x000fc400078ec0ff */
[----:B------:R-:W-:Y:S02]  /*4da0*/  LOP3.LUT R7, R3, 0x3fffffe, RZ, 0xc0, !PT ;  /* 0x03fffffe03077812 */ /* 0x000fe400078ec0ff */
[----:B------:R-:W-:Y:S01]  /*4db0*/  LOP3.LUT R6, R6, 0x7fffff00, RZ, 0xc0, !PT ;  /* 0x7fffff0006067812 */ /* 0x000fe200078ec0ff */
[----:B------:R-:W-:Y:S01]  /*4dc0*/  IMAD.IADD R5, R4, 0x1, -R5 ;  /* 0x0000000104057824 */ /* 0x000fe200078e0a05 */
[----:B------:R-:W-:Y:S01]  /*4dd0*/  F2FP.F16.F32.PACK_AB R107, R111, R110 ;  /* 0x0000006e6f6b723e */ /* 0x000fe200000000ff */
[----:B------:R-:W-:Y:S01]  /*4de0*/  IMAD.IADD R7, R2, 0x1, -R7 ;  /* 0x0000000102077824 */ /* 0x000fe200078e0a07 */
[----:B------:R-:W-:Y:S01]  /*4df0*/  F2FP.F16.F32.PACK_AB R113, R115, R114 ;  /* 0x000000727371723e */ /* 0x000fe200000000ff */
[C---:B------:R-:W-:Y:S01]  /*4e00*/  IMAD.SHL.U32 R4, R5.reuse, 0x40, RZ ;  /* 0x0000004005047824 */ /* 0x040fe200078e00ff */
[----:B------:R-:W-:Y:S01]  /*4e10*/  LOP3.LUT P0, RZ, R5, 0x2, RZ, 0xc0, !PT ;  /* 0x0000000205ff7812 */ /* 0x000fe2000780c0ff */
[----:B------:R-:W-:Y:S01]  /*4e20*/  IMAD R6, R10, 0x200, R6 ;  /* 0x000002000a067824 */ /* 0x000fe200078e0206 */
[----:B------:R-:W-:Y:S01]  /*4e30*/  F2FP.F16.F32.PACK_AB R24, R25, R24 ;  /* 0x000000181918723e */ /* 0x000fe200000000ff */
[----:B------:R-:W-:Y:S01]  /*4e40*/  IMAD.MOV.U32 R2, RZ, RZ, 0x20 ;  /* 0x00000020ff027424 */ /* 0x000fe200078e00ff */
[----:B------:R-:W-:Y:S01]  /*4e50*/  LOP3.LUT R3, R4, 0xc0, RZ, 0xc0, !PT ;  /* 0x000000c004037812 */ /* 0x000fe200078ec0ff */
[----:B------:R-:W-:Y:S01]  /*4e60*/  IMAD R7, R7, 0x20, R6 ;  /* 0x0000002007077824 */ /* 0x000fe200078e0206 */
[----:B------:R-:W-:-:S02]  /*4e70*/  F2FP.F16.F32.PACK_AB R114, R117, R116 ;  /* 0x000000747572723e */ /* 0x000fc400000000ff */
[----:B------:R-:W-:Y:S02]  /*4e80*/  LOP3.LUT R0, R3, 0x8, R0, 0xf8, !PT ;  /* 0x0000000803007812 */ /* 0x000fe400078ef800 */
[----:B------:R-:W-:Y:S02]  /*4e90*/  SHF.R.U32.HI R3, RZ, 0x3, R3 ;  /* 0x00000003ff037819 */ /* 0x000fe40000011603 */
[----:B------:R-:W-:Y:S02]  /*4ea0*/  F2FP.F16.F32.PACK_AB R115, R119, R118 ;  /* 0x000000767773723e */ /* 0x000fe400000000ff */
[----:B------:R-:W-:Y:S02]  /*4eb0*/  LOP3.LUT R0, R0, R3, RZ, 0x3c, !PT ;  /* 0x0000000300007212 */ /* 0x000fe400078e3cff */
[----:B------:R-:W-:Y:S01]  /*4ec0*/  SEL R3, R2, 0xffffffe0, !P0 ;  /* 0xffffffe002037807 */ /* 0x000fe20004000000 */
[----:B------:R-:W-:Y:S01]  /*4ed0*/  IMAD.U32 R2, RZ, RZ, UR4 ;  /* 0x00000004ff027e24 */ /* 0x000fe2000f8e00ff */
        /* <DEDUP_REMOVED lines=8> */
[----:B------:R-:W-:Y:S01]  /*4f60*/  F2FP.F16.F32.PACK_AB R33, R35, R34 ;  /* 0x000000222321723e */ /* 0x000fe200000000ff */
[----:B------:R-:W-:Y:S01]  /*4f70*/  IMAD.U32 R3, RZ, RZ, UR5 ;  /* 0x00000005ff037e24 */ /* 0x000fe2000f8e00ff */
[----:B------:R-:W-:Y:S01]  /*4f80*/  F2FP.F16.F32.PACK_AB R40, R41, R40 ;  /* 0x000000282928723e */ /* 0x000fe200000000ff */
[----:B------:R-:W-:Y:S01]  /*4f90*/  STSM.16.M88.4 [R6], R80 ;  /* 0x0000005006007844 */ /* 0x000fe20000000200 */
[----:B------:R-:W-:Y:S01]  /*4fa0*/  F2FP.F16.F32.PACK_AB R34, R37, R36 ;  /* 0x000000242522723e */ /* 0x000fe200000000ff */
[----:B------:R-:W-:Y:S01]  /*4fb0*/  @UP1 ULDC.64 UR4, c[0x0][0x878] ;  /* 0x00021e0000041ab9 */ /* 0x000fe20000000a00 */
        /* <DEDUP_REMOVED lines=19> */
[----:B------:R-:W-:Y:S01]  /*50f0*/  STSM.16.M88.4 [R0+0x2000], R40 ;  /* 0x0020002800007844 */ /* 0x000fe20000000200 */
        /* <DEDUP_REMOVED lines=8> */
[----:B------:R-:W-:Y:S01]  /*5180*/  PLOP3.LUT P1, PT, PT, PT, UP1, 0x80, 0x0 ;  /* 0x000000000000781c */ /* 0x000fe20003f2f018 */
[----:B------:R-:W-:-:S06]  /*5190*/  @UP1 UIMAD.WIDE UR4, UR39, 0x4, UR4 ;  /* 0x00000004270418a5 */ /* 0x000fcc000f8e0204 */
[----:B------:R-:W-:Y:S01]  /*51a0*/  IMAD.U32 R4, RZ, RZ, UR4 ;  /* 0x00000004ff047e24 */ /* 0x000fe2000f8e00ff */
[----:B------:R-:W3:Y:S01]  /*51b0*/  @P0 LDG.E R11, desc[UR46][R2.64] ;  /* 0x0000002e020b0981 */ /* 0x000ee2000c1e1900 */
[----:B------:R-:W-:-:S05]  /*51c0*/  IMAD.U32 R5, RZ, RZ, UR5 ;  /* 0x00000005ff057e24 */ /* 0x000fca000f8e00ff */
[----:B------:R4:W5:Y:S01]  /*51d0*/  @P1 LDG.E R4, desc[UR46][R4.64] ;  /* 0x0000002e04041981 */ /* 0x000962000c1e1900 */
[CC--:B------:R-:W-:Y:S01]  /*51e0*/  LEA.HI R7, R8.reuse, R9.reuse, RZ, 0x2 ;  /* 0x0000000908077211 */ /* 0x0c0fe200078f10ff */
[----:B------:R-:W-:Y:S01]  /*51f0*/  ULDC UR6, c[0x0][0x808] ;  /* 0x0002020000067ab9 */ /* 0x000fe20000000800 */
[----:B------:R-:W-:Y:S01]  /*5200*/  LEA.HI R8, R8, R9, RZ, 0x3 ;  /* 0x0000000908087211 */ /* 0x000fe200078f18ff */
[----:B------:R-:W-:Y:S01]  /*5210*/  UMOV UR4, URZ ;  /* 0x0000003f00047c82 */ /* 0x000fe20008000000 */
[----:B-1----:R-:W-:Y:S01]  /*5220*/  LOP3.LUT R0, R7, 0x1ffffffc, RZ, 0xc0, !PT ;  /* 0x1ffffffc07007812 */ /* 0x002fe200078ec0ff */
[----:B------:R-:W-:Y:S01]  /*5230*/  UMOV UR5, URZ ;  /* 0x0000003f00057c82 */ /* 0x000fe20008000000 */
[----:B------:R-:W-:Y:S01]  /*5240*/  SHF.R.S32.HI R30, RZ, 0x2, R7 ;  /* 0x00000002ff1e7819 */ /* 0x000fe20000011407 */
[----:B--2---:R-:W-:Y:S02]  /*5250*/  IMAD.SHL.U32 R6, R8, 0x8, RZ ;  /* 0x0000000808067824 */ /* 0x004fe400078e00ff */
[----:B------:R-:W-:Y:S01]  /*5260*/  IMAD.IADD R0, R9, 0x1, -R0 ;  /* 0x0000000109007824 */ /* 0x000fe200078e0a00 */
[----:B------:R-:W-:-:S02]  /*5270*/  LEA.HI R8, R7, R30, RZ, 0x1 ;  /* 0x0000001e07087211 */ /* 0x000fc400078f08ff */
[----:B------:R-:W-:Y:S01]  /*5280*/  LOP3.LUT R7, R6, 0xc0, RZ, 0xc0, !PT ;  /* 0x000000c006077812 */ /* 0x000fe200078ec0ff */
[----:B------:R-:W-:Y:S01]  /*5290*/  IMAD.SHL.U32 R40, R0, 0x8, RZ ;  /* 0x0000000800287824 */ /* 0x000fe200078e00ff */
[----:B----4-:R-:W-:Y:S02]  /*52a0*/  LOP3.LUT R5, R8, 0x3fffffe, RZ, 0xc0, !PT ;  /* 0x03fffffe08057812 */ /* 0x010fe400078ec0ff */
[----:B------:R-:W-:Y:S02]  /*52b0*/  SHF.R.U32.HI R0, RZ, 0x3, R7 ;  /* 0x00000003ff007819 */ /* 0x000fe40000011607 */
[----:B------:R-:W-:Y:S01]  /*52c0*/  LOP3.LUT R7, R7, 0x18, R40, 0xf8, !PT ;  /* 0x0000001807077812 */ /* 0x000fe200078ef828 */
[----:B------:R-:W-:-:S03]  /*52d0*/  IMAD.IADD R5, R30, 0x1, -R5 ;  /* 0x000000011e057824 */ /* 0x000fc600078e0a05 */
[----:B------:R-:W-:Y:S01]  /*52e0*/  LOP3.LUT R0, R7, R0, RZ, 0x3c, !PT ;  /* 0x0000000007007212 */ /* 0x000fe200078e3cff */
[----:B------:R-:W-:-:S04]  /*52f0*/  IMAD R5, R10, 0x8, R5 ;  /* 0x000000080a057824 */ /* 0x000fc800078e0205 */
[----:B------:R-:W-:Y:S01]  /*5300*/  IMAD.U32 R0, R5, 0x20, R0 ;  /* 0x0000002005007824 */ /* 0x000fe200078e0000 */
[----:B---3--:R-:W-:Y:S02]  /*5310*/  @P0 R2UR UR8, R11 ;  /* 0x000000000b0802ca */ /* 0x008fe400000e0000 */
[----:B-----5:R-:W-:-:S11]  /*5320*/  @P1 R2UR UR6, R4 ;  /* 0x00000000040612ca */ /* 0x020fd600000e0000 */
[----:B------:R-:W-:Y:S02]  /*5330*/  @UP0 USHF.R.S32.HI UR9, URZ, 0x1f, UR8 ;  /* 0x0000001f3f090899 */ /* 0x000fe40008011408 */
[----:B------:R-:W-:-:S05]  /*5340*/  @UP0 UMOV UR4, UR8 ;  /* 0x0000000800040c82 */ /* 0x000fca0008000000 */
[----:B------:R-:W-:Y:S01]  /*5350*/  @UP0 UMOV UR5, UR9 ;  /* 0x0000000900050c82 */ /* 0x000fe20008000000 */
[----:B------:R-:W-:Y:S05]  /*5360*/  @P1 BRA `(.L_x_2713) ;  /* 0x0000000000181947 */ /* 0x000fea0003800000 */
[----:B------:R-:W-:Y:S05]  /*5370*/  @!P0 BRA `(.L_x_2713) ;  /* 0x0000000000148947 */ /* 0x000fea0003800000 */
[----:B------:R-:W2:Y:S04]  /*5380*/  LDG.E R5, desc[UR46][R2.64] ;  /* 0x0000002e02057981 */ /* 0x000ea8000c1e1900 */
[----:B------:R-:W3:Y:S01]  /*5390*/  LDG.E R4, desc[UR46][R2.64+0x4] ;  /* 0x0000042e02047981 */ /* 0x000ee2000c1e1900 */
[----:B--2---:R-:W-:Y:S02]  /*53a0*/  R2UR UR8, R5 ;  /* 0x00000000050872ca */ /* 0x004fe400000e0000 */
[----:B---3--:R-:W-:-:S13]  /*53b0*/  R2UR UR6, R4 ;  /* 0x00000000040672ca */ /* 0x008fda00000e0000 */
[----:B------:R-:W-:-:S12]  /*53c0*/  UIADD3 UR6, -UR8, UR6, URZ ;  /* 0x0000000608067290 */ /* 0x000fd8000fffe13f */
.L_x_2713:
[----:B------:R-:W-:Y:S01]  /*53d0*/  LEA R0, R0, UR7, 0x1 ;  /* 0x0000000700007c11 */ /* 0x000fe2000f8e08ff */
[----:B------:R-:W-:Y:S01]  /*53e0*/  UIMAD UR6, UR36, -0x80, UR6 ;  /* 0xffffff80240678a4 */ /* 0x000fe2000f8e0206 */
[----:B------:R-:W-:Y:S01]  /*53f0*/  SHF.R.S32.HI R41, RZ, 0x1f, R40 ;  /* 0x0000001fff297819 */ /* 0x000fe20000011428 */
[----:B------:R-:W-:Y:S01]  /*5400*/  ULDC.64 UR8, c[0x0][0x850] ;  /* 0x0002140000087ab9 */ /* 0x000fe20000000a00 */
[----:B------:R-:W-:Y:S01]  /*5410*/  VIADD R28, R30, 0x40 ;  /* 0x000000401e1c7836 */ /* 0x000fe20000000000 */
[----:B------:R1:W2:Y:S01]  /*5420*/  LDS.128 R16, [R0+0x7000] ;  /* 0x0070000000107984 */ /* 0x0002a20000000c00 */
[----:B------:R-:W-:Y:S02]  /*5430*/  UIMAD UR7, UR40, UR8, URZ ;  /* 0x00000008280772a4 */ /* 0x000fe4000f8e023f */
[----:B------:R-:W-:Y:S01]  /*5440*/  IMAD.U32 R3, RZ, RZ, UR8 ;  /* 0x00000008ff037e24 */ /* 0x000fe2000f8e00ff */
[----:B------:R-:W-:Y:S01]  /*5450*/  UISETP.LT.AND UP1, UPT, UR6, 0x80, UPT ;  /* 0x000000800600788c */ /* 0x000fe2000bf21270 */
[----:B------:R1:W3:Y:S01]  /*5460*/  LDS.128 R20, [R0+0x9000] ;  /* 0x0090000000147984 */ /* 0x0002e20000000c00 */
[----:B------:R-:W-:-:S02]  /*5470*/  UIMAD UR7, UR37, UR9, UR7 ;  /* 0x00000009250772a4 */ /* 0x000fc4000f8e0207 */
[----:B------:R-:W-:Y:S01]  /*5480*/  IMAD.WIDE.U32 R2, R3, UR37, R40 ;  /* 0x0000002503027c25 */ /* 0x000fe2000f8e0028 */
[----:B------:R-:W-:Y:S01]  /*5490*/  USEL UR9, UR6, 0x80, UP1 ;  /* 0x0000008006097887 */ /* 0x000fe20008800000 */
[----:B------:R1:W4:Y:S01]  /*54a0*/  LDS.128 R24, [R0+0xb000] ;  /* 0x00b0000000187984 */ /* 0x0003220000000c00 */
[----:B------:R-:W-:Y:S01]  /*54b0*/  USHF.R.S32.HI UR6, URZ, 0x1f, UR39 ;  /* 0x0000001f3f067899 */ /* 0x000fe20008011427 */
[----:B------:R-:W-:Y:S01]  /*54c0*/  IMAD.U32 R45, RZ, RZ, UR36 ;  /* 0x00000024ff2d7e24 */ /* 0x000fe2000f8e00ff */
[----:B------:R-:W-:Y:S01]  /*54d0*/  USEL UR39, UR39, URZ, !UP0 ;  /* 0x0000003f27277287 */ /* 0x000fe2000c000000 */
[----:B------:R1:W1:Y:S01]  /*54e0*/  LDS.128 R12, [R0+0x1000] ;  /* 0x00100000000c7984 */ /* 0x0002620000000c00 */
[----:B------:R-:W-:Y:S01]  /*54f0*/  USEL UR8, UR6, URZ, !UP0 ;  /* 0x0000003f06087287 */ /* 0x000fe2000c000000 */
[----:B------:R-:W-:Y:S01]  /*5500*/  VIADD R29, R3, UR7 ;  /* 0x00000007031d7c36 */ /* 0x000fe20008000000 */
[----:B------:R-:W-:Y:S01]  /*5510*/  ISETP.GE.AND P0, PT, R28, UR9, PT ;  /* 0x000000091c007c0c */ /* 0x000fe2000bf06270 */
[----:B------:R1:W1:Y:S01]  /*5520*/  LDS.128 R8, [R0+0x3000] ;  /* 0x0030000000087984 */ /* 0x0002620000000c00 */
[----:B------:R-:W-:Y:S01]  /*5530*/  IMAD.MOV.U32 R28, RZ, RZ, R2 ;  /* 0x000000ffff1c7224 */ /* 0x000fe200078e0002 */
[----:B------:R-:W-:Y:S01]  /*5540*/  ULDC.64 UR6, c[0x0][0x858] ;  /* 0x0002160000067ab9 */ /* 0x000fe20000000a00 */
[C---:B------:R-:W-:Y:S01]  /*5550*/  ISETP.GE.AND P1, PT, R30.reuse, UR9, PT ;  /* 0x000000091e007c0c */ /* 0x040fe2000bf26270 */
[----:B------:R1:W1:Y:S01]  /*5560*/  LDS.128 R4, [R0+0x5000] ;  /* 0x0050000000047984 */ /* 0x0002620000000c00 */
[----:B------:R-:W-:Y:S01]  /*5570*/  IADD3 R2, P2, R30, UR4, RZ ;  /* 0x000000041e027c10 */ /* 0x000fe2000ff5e0ff */
[----:B------:R-:W-:-:S02]  /*5580*/  UIMAD UR4, UR8, UR6, URZ ;  /* 0x00000006080472a4 */ /* 0x000fc4000f8e023f */
[----:B------:R-:W-:Y:S01]  /*5590*/  IMAD.U32 R47, RZ, RZ, UR6 ;  /* 0x00000006ff2f7e24 */ /* 0x000fe2000f8e00ff */
[----:B------:R-:W-:Y:S01]  /*55a0*/  BSSY B0, `(.L_x_2714) ;  /* 0x000001c000007945 */ /* 0x000fe20003800000 */
[----:B------:R-:W-:Y:S01]  /*55b0*/  LEA.HI.X.SX32 R3, R30, UR5, 0x1, P2 ;  /* 0x000000051e037c11 */ /* 0x000fe200090f0eff */
[----:B------:R-:W-:Y:S02]  /*55c0*/  UIMAD UR4, UR39, UR7, UR4 ;  /* 0x00000007270472a4 */ /* 0x000fe4000f8e0204 */
[----:B------:R-:W-:-:S04]  /*55d0*/  IMAD.WIDE.U32 R46, R47, UR39, R28 ;  /* 0x000000272f2e7c25 */ /* 0x000fc8000f8e001c */
[----:B------:R-:W-:-:S04]  /*55e0*/  IMAD.WIDE R44, R45, 0x80, R2 ;  /* 0x000000802d2c7825 */ /* 0x000fc800078e0202 */
[----:B------:R-:W-:Y:S02]  /*55f0*/  VIADD R43, R47, UR4 ;  /* 0x000000042f2b7c36 */ /* 0x000fe40008000000 */
[----:B------:R-:W-:Y:S01]  /*5600*/  VIADD R50, R40, 0x20 ;  /* 0x0000002028327836 */ /* 0x000fe20000000000 */
[----:B--2---:R-:W-:Y:S06]  /*5610*/  @P1 BRA `(.L_x_2715) ;  /* 0x0000000000501947 */ /* 0x004fec0003800000 */
[----:B------:R-:W-:Y:S01]  /*5620*/  ULDC UR4, c[0x0][0x83c] ;  /* 0x00020f0000047ab9 */ /* 0x000fe20000000800 */
[----:B------:R-:W2:Y:S01]  /*5630*/  LDS.128 R28, [R0+0x8000] ;  /* 0x00800000001c7984 */ /* 0x000ea20000000c00 */
[C---:B------:R-:W-:Y:S01]  /*5640*/  ISETP.GE.AND P2, PT, R40.reuse, UR4, PT ;  /* 0x0000000428007c0c */ /* 0x040fe2000bf46270 */
[----:B------:R-:W-:Y:S01]  /*5650*/  ULDC.64 UR6, c[0x0][0x848] ;  /* 0x0002120000067ab9 */ /* 0x000fe20000000a00 */
[----:B------:R-:W-:Y:S01]  /*5660*/  VIADD R48, R40, 0x40 ;  /* 0x0000004028307836 */ /* 0x000fe20000000000 */
[----:B------:R-:W5:Y:S01]  /*5670*/  LDS.128 R32, [R0+0xa000] ;  /* 0x00a0000000207984 */ /* 0x000f620000000c00 */
[----:B------:R-:W-:Y:S01]  /*5680*/  IMAD R49, R45, UR6, RZ ;  /* 0x000000062d317c24 */ /* 0x000fe2000f8e02ff */
[----:B------:R-:W-:Y:S01]  /*5690*/  ISETP.GE.AND P3, PT, R50, UR4, PT ;  /* 0x0000000432007c0c */ /* 0x000fe2000bf66270 */
[----:B------:R-:W-:Y:S01]  /*56a0*/  IMAD.MOV.U32 R42, RZ, RZ, R46 ;  /* 0x000000ffff2a7224 */ /* 0x000fe200078e002e */
[----:B------:R-:W-:Y:S01]  /*56b0*/  ISETP.GE.AND P4, PT, R48, UR4, PT ;  /* 0x0000000430007c0c */ /* 0x000fe2000bf86270 */
[----:B------:R-:W-:-:S02]  /*56c0*/  IMAD R49, R44, UR7, R49 ;  /* 0x000000072c317c24 */ /* 0x000fc4000f8e0231 */
[----:B------:R-:W-:Y:S01]  /*56d0*/  IMAD.WIDE.U32 R2, R44, UR6, R42 ;  /* 0x000000062c027c25 */ /* 0x000fe2000f8e002a */
[----:B------:R-:W-:Y:S02]  /*56e0*/  ULDC.64 UR6, c[0x0][0x830] ;  /* 0x00020c0000067ab9 */ /* 0x000fe40000000a00 */
[----:B------:R-:W3:Y:S01]  /*56f0*/  @!P2 LDS.128 R36, [R0+0x6000] ;  /* 0x006000000024a984 */ /* 0x000ee20000000c00 */
[----:B------:R-:W-:Y:S01]  /*5700*/  IMAD.IADD R3, R3, 0x1, R49 ;  /* 0x0000000103037824 */ /* 0x000fe200078e0231 */
[----:B------:R-:W-:-:S04]  /*5710*/  LEA R48, P5, R2, UR6, 0x1 ;  /* 0x0000000602307c11 */ /* 0x000fc8000f8a08ff */
[----:B------:R-:W-:-:S05]  /*5720*/  LEA.HI.X R49, R2, UR7, R3, 0x1, P5 ;  /* 0x0000000702317c11 */ /* 0x000fca000a8f0c03 */
[----:B--2---:R2:W-:Y:S04]  /*5730*/  @!P3 STG.E.128 desc[UR46][R48.64+0x40], R28 ;  /* 0x0000401c3000b986 */ /* 0x0045e8000c101d2e */
[----:B-----5:R2:W-:Y:S04]  /*5740*/  @!P4 STG.E.128 desc[UR46][R48.64+0x80], R32 ;  /* 0x000080203000c986 */ /* 0x0205e8000c101d2e */
[----:B---3--:R2:W-:Y:S02]  /*5750*/  @!P2 STG.E.128 desc[UR46][R48.64], R36 ;  /* 0x000000243000a986 */ /* 0x0085e4000c101d2e */
.L_x_2715:
[----:B------:R-:W-:Y:S05]  /*5760*/  BSYNC B0 ;  /* 0x0000000000007941 */ /* 0x000fea0003800000 */
.L_x_2714:
[----:B------:R-:W-:Y:S04]  /*5770*/  BSSY B0, `(.L_x_2716) ;  /* 0x0000016000007945 */ /* 0x000fe80003800000 */
[----:B------:R-:W-:Y:S05]  /*5780*/  @P0 BRA `(.L_x_2717) ;  /* 0x0000000000500947 */ /* 0x000fea0003800000 */
[----:B--2---:R-:W-:Y:S01]  /*5790*/  IADD3 R29, P2, R44, 0x40, RZ ;  /* 0x000000402c1d7810 */ /* 0x004fe20007f5e0ff */
[----:B------:R-:W-:Y:S01]  /*57a0*/  ULDC.64 UR6, c[0x0][0x848] ;  /* 0x0002120000067ab9 */ /* 0x000fe20000000a00 */
[----:B------:R-:W-:Y:S01]  /*57b0*/  IMAD.MOV.U32 R3, RZ, RZ, R43 ;  /* 0x000000ffff037224 */ /* 0x000fe200078e002b */
[----:B------:R-:W-:Y:S01]  /*57c0*/  ULDC UR4, c[0x0][0x83c] ;  /* 0x00020f0000047ab9 */ /* 0x000fe20000000800 */
[C---:B------:R-:W-:Y:S01]  /*57d0*/  VIADD R30, R40.reuse, 0x40 ;  /* 0x00000040281e7836 */ /* 0x040fe20000000000 */
[----:B------:R-:W-:Y:S01]  /*57e0*/  ISETP.GE.AND P3, PT, R40, UR4, PT ;  /* 0x0000000428007c0c */ /* 0x000fe2000bf66270 */
[----:B------:R-:W-:Y:S01]  /*57f0*/  IMAD.X R2, RZ, RZ, R45, P2 ;  /* 0x000000ffff027224 */ /* 0x000fe200010e062d */
[----:B------:R-:W-:Y:S02]  /*5800*/  ISETP.GE.AND P4, PT, R50, UR4, PT ;  /* 0x0000000432007c0c */ /* 0x000fe4000bf86270 */
[----:B------:R-:W-:Y:S01]  /*5810*/  ISETP.GE.AND P5, PT, R30, UR4, PT ;  /* 0x000000041e007c0c */ /* 0x000fe2000bfa6270 */
[----:B------:R-:W-:-:S02]  /*5820*/  IMAD R28, R2, UR6, RZ ;  /* 0x00000006021c7c24 */ /* 0x000fc4000f8e02ff */
[----:B------:R-:W-:-:S04]  /*5830*/  IMAD.MOV.U32 R2, RZ, RZ, R46 ;  /* 0x000000ffff027224 */ /* 0x000fc800078e002e */
[----:B------:R-:W-:-:S04]  /*5840*/  IMAD.WIDE.U32 R2, R29, UR6, R2 ;  /* 0x000000061d027c25 */ /* 0x000fc8000f8e0002 */
[----:B------:R-:W-:Y:S01]  /*5850*/  IMAD R29, R29, UR7, R28 ;  /* 0x000000071d1d7c24 */ /* 0x000fe2000f8e021c */
[----:B------:R-:W-:Y:S02]  /*5860*/  ULDC.64 UR6, c[0x0][0x830] ;  /* 0x00020c0000067ab9 */ /* 0x000fe40000000a00 */
[----:B------:R-:W-:Y:S01]  /*5870*/  LEA R28, P2, R2, UR6, 0x1 ;  /* 0x00000006021c7c11 */ /* 0x000fe2000f8408ff */
[----:B------:R-:W-:-:S05]  /*5880*/  IMAD.IADD R3, R3, 0x1, R29 ;  /* 0x0000000103037824 */ /* 0x000fca00078e021d */
[----:B------:R-:W-:-:S05]  /*5890*/  LEA.HI.X R29, R2, UR7, R3, 0x1, P2 ;  /* 0x00000007021d7c11 */ /* 0x000fca00090f0c03 */
[----:B------:R2:W-:Y:S04]  /*58a0*/  @!P3 STG.E.128 desc[UR46][R28.64], R16 ;  /* 0x000000101c00b986 */ /* 0x0005e8000c101d2e */
[----:B---3--:R2:W-:Y:S04]  /*58b0*/  @!P4 STG.E.128 desc[UR46][R28.64+0x40], R20 ;  /* 0x000040141c00c986 */ /* 0x0085e8000c101d2e */
[----:B----4-:R2:W-:Y:S02]  /*58c0*/  @!P5 STG.E.128 desc[UR46][R28.64+0x80], R24 ;  /* 0x000080181c00d986 */ /* 0x0105e4000c101d2e */
.L_x_2717:
[----:B------:R-:W-:Y:S05]  /*58d0*/  BSYNC B0 ;  /* 0x0000000000007941 */ /* 0x000fea0003800000 */
.L_x_2716:
[----:B--2---:R2:W1:Y:S01]  /*58e0*/  LDS.128 R16, [R0] ;  /* 0x0000000000107984 */ /* 0x0044620000000c00 */
[----:B------:R-:W-:Y:S01]  /*58f0*/  ULDC.64 UR4, c[0x0][0x820] ;  /* 0x0002080000047ab9 */ /* 0x000fe20000000a00 */
[----:B------:R-:W-:Y:S01]  /*5900*/  ULDC.64 UR6, c[0x0][0x828] ;  /* 0x00020a0000067ab9 */ /* 0x000fe20000000a00 */
[----:B------:R-:W-:Y:S01]  /*5910*/  UIMAD UR40, UR40, UR4, URZ ;  /* 0x00000004282872a4 */ /* 0x000fe2000f8e023f */
[----:B---3--:R2:W3:Y:S01]  /*5920*/  LDS.128 R20, [R0+0x2000] ;  /* 0x0020000000147984 */ /* 0x0084e20000000c00 */
[----:B------:R-:W-:Y:S01]  /*5930*/  IMAD.U32 R3, RZ, RZ, UR4 ;  /* 0x00000004ff037e24 */ /* 0x000fe2000f8e00ff */
[----:B------:R-:W-:Y:S02]  /*5940*/  UIMAD UR4, UR8, UR6, URZ ;  /* 0x00000006080472a4 */ /* 0x000fe4000f8e023f */
[----:B------:R-:W-:Y:S01]  /*5950*/  IMAD.U32 R31, RZ, RZ, UR6 ;  /* 0x00000006ff1f7e24 */ /* 0x000fe2000f8e00ff */
[----:B----4-:R2:W4:Y:S01]  /*5960*/  LDS.128 R24, [R0+0x4000] ;  /* 0x0040000000187984 */ /* 0x0105220000000c00 */
[----:B------:R-:W-:-:S02]  /*5970*/  UIMAD UR40, UR37, UR5, UR40 ;  /* 0x00000005252872a4 */ /* 0x000fc4000f8e0228 */
[----:B------:R-:W-:Y:S01]  /*5980*/  IMAD.WIDE.U32 R2, R3, UR37, R40 ;  /* 0x0000002503027c25 */ /* 0x000fe2000f8e0028 */
[----:B------:R-:W-:Y:S01]  /*5990*/  UIMAD UR4, UR39, UR7, UR4 ;  /* 0x00000007270472a4 */ /* 0x000fe2000f8e0204 */
[----:B------:R-:W-:Y:S02]  /*59a0*/  BSSY B0, `(.L_x_2718) ;  /* 0x0000016000007945 */ /* 0x000fe40003800000 */
[----:B------:R-:W-:Y:S02]  /*59b0*/  VIADD R3, R3, UR40 ;  /* 0x0000002803037c36 */ /* 0x000fe40008000000 */
[----:B------:R-:W-:-:S04]  /*59c0*/  IMAD.WIDE.U32 R30, R31, UR39, R2 ;  /* 0x000000271f1e7c25 */ /* 0x000fc8000f8e0002 */
[----:B------:R-:W-:Y:S01]  /*59d0*/  VIADD R29, R31, UR4 ;  /* 0x000000041f1d7c36 */ /* 0x000fe20008000000 */
[----:B--2---:R-:W-:Y:S06]  /*59e0*/  @P1 BRA `(.L_x_2719) ;  /* 0x0000000000441947 */ /* 0x004fec0003800000 */
[----:B------:R-:W-:Y:S01]  /*59f0*/  ULDC.64 UR6, c[0x0][0x818] ;  /* 0x0002060000067ab9 */ /* 0x000fe20000000a00 */
[C---:B-1----:R-:W-:Y:S01]  /*5a00*/  VIADD R0, R40.reuse, 0x40 ;  /* 0x0000004028007836 */ /* 0x042fe20000000000 */
        /* <DEDUP_REMOVED lines=12> */
[----:B------:R2:W-:Y:S04]  /*5ad0*/  @!P1 STG.E.128 desc[UR46][R32.64], R16 ;  /* 0x0000001020009986 */ /* 0x0005e8000c101d2e */
[----:B---3--:R2:W-:Y:S04]  /*5ae0*/  @!P2 STG.E.128 desc[UR46][R32.64+0x40], R20 ;  /* 0x000040142000a986 */ /* 0x0085e8000c101d2e */
[----:B----4-:R2:W-:Y:S02]  /*5af0*/  @!P3 STG.E.128 desc[UR46][R32.64+0x80], R24 ;  /* 0x000080182000b986 */ /* 0x0105e4000c101d2e */
.L_x_2719:
[----:B------:R-:W-:Y:S05]  /*5b00*/  BSYNC B0 ;  /* 0x0000000000007941 */ /* 0x000fea0003800000 */
.L_x_2718:
[----:B------:R-:W-:Y:S05]  /*5b10*/  @P0 BRA `(.L_x_2687) ;  /* 0x0000004c00d00947 */ /* 0x000fea0003800000 */
[----:B-12---:R-:W-:Y:S01]  /*5b20*/  IADD3 R17, P0, R44, 0x40, RZ ;  /* 0x000000402c117810 */ /* 0x006fe20007f1e0ff */
        /* <DEDUP_REMOVED lines=17> */
[----:B------:R1:W-:Y:S06]  /*5c40*/  @!P2 STG.E.128 desc[UR46][R16.64+0x40], R8 ;  /* 0x000040081000a986 */ /* 0x0003ec000c101d2e */
[----:B------:R-:W-:Y:S05]  /*5c50*/  @P0 BRA `(.L_x_2687) ;  /* 0x0000004c00800947 */ /* 0x000fea0003800000 */
[----:B------:R2:W-:Y:S01]  /*5c60*/  STG.E.128 desc[UR46][R16.64+0x80], R4 ;  /* 0x0000800410007986 */ /* 0x0005e2000c101d2e */
[----:B------:R-:W-:Y:S05]  /*5c70*/  BRA `(.L_x_2687) ;  /* 0x0000004c00787947 */ /* 0x000fea0003800000 */
.L_x_2712:
[----:B------:R-:W-:Y:S01]  /*5c80*/  ULDC.64 UR4, c[0x0][0x870] ;  /* 0x00021c0000047ab9 */ /* 0x000fe20000000a00 */
[----:B------:R-:W-:Y:S01]  /*5c90*/  ULDC.64 UR6, c[0x0][0x878] ;  /* 0x00021e0000067ab9 */ /* 0x000fe20000000a00 */
[----:B------:R-:W-:Y:S02]  /*5ca0*/  UISETP.NE.U32.AND UP0, UPT, UR4, URZ, UPT ;  /* 0x0000003f0400728c */ /* 0x000fe4000bf05070 */
[----:B------:R-:W-:Y:S02]  /*5cb0*/  UISETP.NE.U32.AND UP1, UPT, UR6, URZ, UPT ;  /* 0x0000003f0600728c */ /* 0x000fe4000bf25070 */
[----:B------:R-:W-:Y:S02]  /*5cc0*/  UISETP.NE.AND.EX UP0, UPT, UR5, URZ, UPT, UP0 ;  /* 0x0000003f0500728c */ /* 0x000fe4000bf05300 */
[----:B------:R-:W-:Y:S01]  /*5cd0*/  UISETP.NE.AND.EX UP1, UPT, UR7, URZ, UPT, UP1 ;  /* 0x0000003f0700728c */ /* 0x000fe2000bf25310 */
[----:B------:R-:W-:-:S03]  /*5ce0*/  ULDC.64 UR4, c[0x0][0x870] ;  /* 0x00021c0000047ab9 */ /* 0x000fc60000000a00 */
[----:B------:R-:W-:Y:S01]  /*5cf0*/  PLOP3.LUT P0, PT, PT, PT, UP0, 0x80, 0x0 ;  /* 0x000000000000781c */ /* 0x000fe20003f0f008 */
[----:B------:R-:W-:-:S06]  /*5d00*/  UIMAD.WIDE UR4, UR39, 0x4, UR4 ;  /* 0x00000004270478a5 */ /* 0x000fcc000f8e0204 */
[----:B------:R-:W-:Y:S02]  /*5d10*/  IMAD.U32 R2, RZ, RZ, UR4 ;  /* 0x00000004ff027e24 */ /* 0x000fe4000f8e00ff */
[----:B------:R-:W-:Y:S01]  /*5d20*/  IMAD.U32 R3, RZ, RZ, UR5 ;  /* 0x00000005ff037e24 */ /* 0x000fe2000f8e00ff */
[----:B------:R-:W-:-:S04]  /*5d30*/  @UP1 ULDC.64 UR4, c[0x0][0x878] ;  /* 0x00021e0000041ab9 */ /* 0x000fc80000000a00 */
[----:B-1----:R-:W2:Y:S01]  /*5d40*/  @P0 LDG.E R6, desc[UR46][R2.64] ;  /* 0x0000002e02060981 */ /* 0x002ea2000c1e1900 */
[----:B------:R-:W-:Y:S01]  /*5d50*/  PLOP3.LUT P1, PT, PT, PT, UP1, 0x80, 0x0 ;  /* 0x000000000000781c */ /* 0x000fe20003f2f018 */
[----:B------:R-:W-:-:S06]  /*5d60*/  @UP1 UIMAD.WIDE UR4, UR39, 0x4, UR4 ;  /* 0x00000004270418a5 */ /* 0x000fcc000f8e0204 */
[----:B------:R-:W-:Y:S02]  /*5d70*/  IMAD.U32 R4, RZ, RZ, UR4 ;  /* 0x00000004ff047e24 */ /* 0x000fe4000f8e00ff */
[----:B------:R-:W-:-:S05]  /*5d80*/  IMAD.U32 R5, RZ, RZ, UR5 ;  /* 0x00000005ff057e24 */ /* 0x000fca000f8e00ff */
[----:B------:R-:W3:Y:S01]  /*5d90*/  @P1 LDG.E R4, desc[UR46][R4.64] ;  /* 0x0000002e04041981 */ /* 0x000ee2000c1e1900 */
[----:B------:R-:W-:Y:S01]  /*5da0*/  ULDC UR6, c[0x0][0x808] ;  /* 0x0002020000067ab9 */ /* 0x000fe20000000800 */
[----:B------:R-:W-:Y:S01]  /*5db0*/  UMOV UR4, URZ ;  /* 0x0000003f00047c82 */ /* 0x000fe20008000000 */
[----:B------:R-:W-:Y:S01]  /*5dc0*/  UMOV UR5, URZ ;  /* 0x0000003f00057c82 */ /* 0x000fe20008000000 */
[----:B------:R-:W1:Y:S02]  /*5dd0*/  S2R R0, SR_TID.X ;  /* 0x0000000000007919 */ /* 0x000e640000002100 */
[----:B-1----:R-:W-:-:S05]  /*5de0*/  VIADD R0, R0, 0xffffff80 ;  /* 0xffffff8000007836 */ /* 0x002fca0000000000 */
[----:B------:R-:W-:-:S04]  /*5df0*/  SHF.R.S32.HI R7, RZ, 0x1f, R0 ;  /* 0x0000001fff077819 */ /* 0x000fc80000011400 */
[----:B------:R-:W-:-:S04]  /*5e00*/  LEA.HI R7, R7, R0, RZ, 0x2 ;  /* 0x0000000007077211 */ /* 0x000fc800078f10ff */
[----:B------:R-:W-:Y:S02]  /*5e10*/  LOP3.LUT R9, R7, 0x1ffffffc, RZ, 0xc0, !PT ;  /* 0x1ffffffc07097812 */ /* 0x000fe400078ec0ff */
[----:B------:R-:W-:-:S03]  /*5e20*/  SHF.R.S32.HI R7, RZ, 0x2, R7 ;  /* 0x00000002ff077819 */ /* 0x000fc60000011407 */
[----:B------:R-:W-:-:S04]  /*5e30*/  IMAD.IADD R9, R0, 0x1, -R9 ;  /* 0x0000000100097824 */ /* 0x000fc800078e0a09 */
[----:B------:R-:W-:Y:S01]  /*5e40*/  IMAD.SHL.U32 R10, R9, 0x8, RZ ;  /* 0x00000008090a7824 */ /* 0x000fe200078e00ff */
[----:B--2---:R-:W-:-:S13]  /*5e50*/  @P0 R2UR UR7, R6 ;  /* 0x00000000060702ca */ /* 0x004fda00000e0000 */
[----:B------:R-:W-:Y:S01]  /*5e60*/  @UP0 USHF.R.S32.HI UR8, URZ, 0x1f, UR7 ;  /* 0x0000001f3f080899 */ /* 0x000fe20008011407 */
[----:B---3--:R-:W-:Y:S01]  /*5e70*/  @P1 R2UR UR6, R4 ;  /* 0x00000000040612ca */ /* 0x008fe200000e0000 */
[----:B------:R-:W-:-:S05]  /*5e80*/  @UP0 UMOV UR4, UR7 ;  /* 0x0000000700040c82 */ /* 0x000fca0008000000 */
[----:B------:R-:W-:Y:S01]  /*5e90*/  @UP0 UMOV UR5, UR8 ;  /* 0x0000000800050c82 */ /* 0x000fe20008000000 */
[----:B------:R-:W-:Y:S08]  /*5ea0*/  @P1 BRA `(.L_x_2720) ;  /* 0x0000000000181947 */ /* 0x000ff00003800000 */
[----:B------:R-:W-:Y:S05]  /*5eb0*/  @!P0 BRA `(.L_x_2720) ;  /* 0x0000000000148947 */ /* 0x000fea0003800000 */
[----:B------:R-:W2:Y:S04]  /*5ec0*/  LDG.E R4, desc[UR46][R2.64] ;  /* 0x0000002e02047981 */ /* 0x000ea8000c1e1900 */
[----:B------:R-:W3:Y:S01]  /*5ed0*/  LDG.E R0, desc[UR46][R2.64+0x4] ;  /* 0x0000042e02007981 */ /* 0x000ee2000c1e1900 */
[----:B--2---:R-:W-:Y:S02]  /*5ee0*/  R2UR UR7, R4 ;  /* 0x00000000040772ca */ /* 0x004fe400000e0000 */
[----:B---3--:R-:W-:-:S13]  /*5ef0*/  R2UR UR6, R0 ;  /* 0x00000000000672ca */ /* 0x008fda00000e0000 */
[----:B------:R-:W-:-:S12]  /*5f00*/  UIADD3 UR6, -UR7, UR6, URZ ;  /* 0x0000000607067290 */ /* 0x000fd8000fffe13f */
.L_x_2720:
[----:B------:R-:W-:Y:S01]  /*5f10*/  ULDC.64 UR8, c[0x0][0x820] ;  /* 0x0002080000087ab9 */ /* 0x000fe20000000a00 */
[----:B------:R-:W-:Y:S01]  /*5f20*/  UIMAD UR6, UR36, -0x80, UR6 ;  /* 0xffffff80240678a4 */ /* 0x000fe2000f8e0206 */
[----:B------:R-:W-:Y:S01]  /*5f30*/  IMAD.U32 R5, RZ, RZ, UR8 ;  /* 0x00000008ff057e24 */ /* 0x000fe2000f8e00ff */
[----:B------:R-:W-:Y:S01]  /*5f40*/  UIMAD UR7, UR40, UR8, URZ ;  /* 0x00000008280772a4 */ /* 0x000fe2000f8e023f */
[--C-:B------:R-:W-:Y:S01]  /*5f50*/  SHF.R.S32.HI R11, RZ, 0x1f, R10.reuse ;  /* 0x0000001fff0b7819 */ /* 0x100fe2000001140a */
[----:B------:R-:W-:Y:S01]  /*5f60*/  ULDC.64 UR10, c[0x0][0x828] ;  /* 0x00020a00000a7ab9 */ /* 0x000fe20000000a00 */
[C---:B------:R-:W-:Y:S01]  /*5f70*/  IADD3 R2, P2, R7.reuse, UR4, RZ ;  /* 0x0000000407027c10 */ /* 0x040fe2000ff5e0ff */
[----:B------:R-:W-:Y:S01]  /*5f80*/  UIMAD UR8, UR37, UR9, UR7 ;  /* 0x00000009250872a4 */ /* 0x000fe2000f8e0207 */
[----:B------:R-:W-:Y:S01]  /*5f90*/  ISETP.GE.AND P1, PT, R7, UR6, PT ;  /* 0x0000000607007c0c */ /* 0x000fe2000bf26270 */
[----:B------:R-:W-:Y:S01]  /*5fa0*/  USHF.R.S32.HI UR7, URZ, 0x1f, UR39 ;  /* 0x0000001f3f077899 */ /* 0x000fe20008011427 */
[----:B------:R-:W-:Y:S01]  /*5fb0*/  IMAD.WIDE.U32 R4, R5, UR37, R10 ;  /* 0x0000002505047c25 */ /* 0x000fe2000f8e000a */
[----:B------:R-:W-:Y:S01]  /*5fc0*/  USEL UR39, UR39, URZ, !UP0 ;  /* 0x0000003f27277287 */ /* 0x000fe2000c000000 */
[----:B------:R-:W-:Y:S01]  /*5fd0*/  LEA.HI.X.SX32 R3, R7, UR5, 0x1, P2 ;  /* 0x0000000507037c11 */ /* 0x000fe200090f0eff */
[----:B------:R-:W-:Y:S01]  /*5fe0*/  USEL UR7, UR7, URZ, !UP0 ;  /* 0x0000003f07077287 */ /* 0x000fe2000c000000 */
[----:B------:R-:W-:Y:S01]  /*5ff0*/  VIADD R5, R5, UR8 ;  /* 0x0000000805057c36 */ /* 0x000fe20008000000 */
[----:B------:R-:W-:Y:S01]  /*6000*/  BSSY B0, `(.L_x_2721) ;  /* 0x000001d000007945 */ /* 0x000fe20003800000 */
[----:B------:R-:W-:Y:S01]  /*6010*/  IMAD.U32 R9, RZ, RZ, UR10 ;  /* 0x0000000aff097e24 */ /* 0x000fe2000f8e00ff */
[----:B------:R-:W-:Y:S01]  /*6020*/  UIMAD UR4, UR7, UR10, URZ ;  /* 0x0000000a070472a4 */ /* 0x000fe2000f8e023f */
[----:B------:R-:W-:-:S02]  /*6030*/  VIADD R0, R7, 0x40 ;  /* 0x0000004007007836 */ /* 0x000fc40000000000 */
[----:B------:R-:W-:Y:S01]  /*6040*/  IMAD.WIDE.U32 R8, R9, UR39, R4 ;  /* 0x0000002709087c25 */ /* 0x000fe2000f8e0004 */
[----:B------:R-:W-:Y:S02]  /*6050*/  UIMAD UR4, UR39, UR11, UR4 ;  /* 0x0000000b270472a4 */ /* 0x000fe4000f8e0204 */
[----:B------:R-:W-:Y:S01]  /*6060*/  ISETP.GE.AND P0, PT, R0, UR6, PT ;  /* 0x0000000600007c0c */ /* 0x000fe2000bf06270 */
[----:B------:R-:W-:Y:S02]  /*6070*/  IMAD.U32 R7, RZ, RZ, UR36 ;  /* 0x00000024ff077e24 */ /* 0x000fe4000f8e00ff */
[----:B------:R-:W-:Y:S02]  /*6080*/  VIADD R14, R10, 0x20 ;  /* 0x000000200a0e7836 */ /* 0x000fe40000000000 */
[----:B------:R-:W-:Y:S02]  /*6090*/  VIADD R5, R9, UR4 ;  /* 0x0000000409057c36 */ /* 0x000fe40008000000 */
[----:B------:R-:W-:-:S04]  /*60a0*/  IMAD.WIDE R6, R7, 0x80, R2 ;  /* 0x0000008007067825 */ /* 0x000fc800078e0202 */
        /* <DEDUP_REMOVED lines=18> */
.L_x_2722:
[----:B------:R-:W-:Y:S05]  /*61d0*/  BSYNC B0 ;  /* 0x0000000000007941 */ /* 0x000fea0003800000 */
.L_x_2721:
        /* <DEDUP_REMOVED lines=21> */
.L_x_2724:
[----:B------:R-:W-:Y:S05]  /*6330*/  BSYNC B0 ;  /* 0x0000000000007941 */ /* 0x000fea0003800000 */
.L_x_2723:
[----:B------:R-:W-:Y:S01]  /*6340*/  ULDC.64 UR4, c[0x0][0x850] ;  /* 0x0002140000047ab9 */ /* 0x000fe20000000a00 */
[----:B------:R-:W-:Y:S01]  /*6350*/  ULDC.64 UR8, c[0x0][0x858] ;  /* 0x0002160000087ab9 */ /* 0x000fe20000000a00 */
[----:B------:R-:W-:Y:S02]  /*6360*/  UIMAD UR40, UR40, UR4, URZ ;  /* 0x00000004282872a4 */ /* 0x000fe4000f8e023f */
[----:B------:R-:W-:Y:S01]  /*6370*/  IMAD.U32 R3, RZ, RZ, UR4 ;  /* 0x00000004ff037e24 */ /* 0x000fe2000f8e00ff */
[----:B------:R-:W-:Y:S02]  /*6380*/  UIMAD UR4, UR7, UR8, URZ ;  /* 0x00000008070472a4 */ /* 0x000fe4000f8e023f */
[----:B------:R-:W-:Y:S01]  /*6390*/  IMAD.U32 R9, RZ, RZ, UR8 ;  /* 0x00000008ff097e24 */ /* 0x000fe2000f8e00ff */
[----:B------:R-:W-:Y:S02]  /*63a0*/  UIMAD UR40, UR37, UR5, UR40 ;  /* 0x00000005252872a4 */ /* 0x000fe4000f8e0228 */
[----:B------:R-:W-:Y:S01]  /*63b0*/  IMAD.WIDE.U32 R2, R3, UR37, R10 ;  /* 0x0000002503027c25 */ /* 0x000fe2000f8e000a */
[----:B------:R-:W-:Y:S01]  /*63c0*/  UIMAD UR4, UR39, UR9, UR4 ;  /* 0x00000009270472a4 */ /* 0x000fe2000f8e0204 */
[----:B------:R-:W-:Y:S02]  /*63d0*/  BSSY B0, `(.L_x_2725) ;  /* 0x0000015000007945 */ /* 0x000fe40003800000 */
[----:B------:R-:W-:-:S02]  /*63e0*/  VIADD R3, R3, UR40 ;  /* 0x0000002803037c36 */ /* 0x000fc40008000000 */
[----:B------:R-:W-:-:S04]  /*63f0*/  IMAD.WIDE.U32 R8, R9, UR39, R2 ;  /* 0x0000002709087c25 */ /* 0x000fc8000f8e0002 */
[----:B--2---:R-:W-:Y:S01]  /*6400*/  VIADD R5, R9, UR4 ;  /* 0x0000000409057c36 */ /* 0x004fe20008000000 */
[----:B------:R-:W-:Y:S06]  /*6410*/  @P1 BRA `(.L_x_2726) ;  /* 0x0000000000401947 */ /* 0x000fec0003800000 */
[----:B------:R-:W-:Y:S01]  /*6420*/  ULDC.64 UR6, c[0x0][0x848] ;  /* 0x0002120000067ab9 */ /* 0x000fe20000000a00 */
[----:B------:R-:W-:Y:S01]  /*6430*/  IMAD.MOV.U32 R4, RZ, RZ, R8 ;  /* 0x000000ffff047224 */ /* 0x000fe200078e0008 */
[----:B------:R-:W-:Y:S01]  /*6440*/  ULDC UR4, c[0x0][0x83c] ;  /* 0x00020f0000047ab9 */ /* 0x000fe20000000800 */
[----:B-1----:R-:W-:Y:S01]  /*6450*/  IMAD R13, R7, UR6, RZ ;  /* 0x00000006070d7c24 */ /* 0x002fe2000f8e02ff */
        /* <DEDUP_REMOVED lines=12> */
.L_x_2726:
[----:B------:R-:W-:Y:S05]  /*6520*/  BSYNC B0 ;  /* 0x0000000000007941 */ /* 0x000fea0003800000 */
.L_x_2725:
        /* <DEDUP_REMOVED lines=22> */
.L_x_2680:
        /* <DEDUP_REMOVED lines=29> */
.L_x_2728:
[----:B------:R-:W-:Y:S01]  /*6860*/  ULDC UR9, c[0x0][0x8c4] ;  /* 0x0002310000097ab9 */ /* 0x000fe20000000800 */
[----:B------:R-:W-:Y:S01]  /*6870*/  UMOV UR7, UR8 ;  /* 0x0000000800077c82 */ /* 0x000fe20008000000 */
[----:B------:R-:W-:-:S11]  /*6880*/  UISETP.NE.AND UP0, UPT, UR9, 0x1, UPT ;  /* 0x000000010900788c */ /* 0x000fd6000bf05270 */
[----:B------:R-:W-:Y:S02]  /*6890*/  @UP0 ULDC.64 UR10, c[0x0][0x8c8] ;  /* 0x00023200000a0ab9 */ /* 0x000fe40000000a00 */
[----:B------:R-:W-:-:S04]  /*68a0*/  UIMAD.WIDE.U32 UR4, UR8, UR10, URZ ;  /* 0x0000000a080472a5 */ /* 0x000fc8000f8e003f */
[----:B------:R-:W-:-:S04]  /*68b0*/  @UP0 USHF.R.U32.HI UR7, URZ, UR11, UR5 ;  /* 0x0000000b3f070299 */ /* 0x000fc80008011605 */
[----:B------:R-:W-:-:S12]  /*68c0*/  UIMAD UR4, UR7, UR9, URZ ;  /* 0x00000009070472a4 */ /* 0x000fd8000f8e023f */
.L_x_2729:
        /* <DEDUP_REMOVED lines=10> */
[----:B------:R-:W-:Y:S01]  /*6970*/  ULDC.64 UR4, c[0x0][0x8f8] ;  /* 0x00023e0000047ab9 */ /* 0x000fe20000000a00 */
[----:B------:R-:W-:Y:S01]  /*6980*/  UIADD3 UR6, -UR13, URZ, URZ ;  /* 0x0000003f0d067290 */ /* 0x000fe2000fffe13f */
[----:B------:R-:W-:-:S03]  /*6990*/  ISETP.NE.U32.AND P0, PT, RZ, UR4, PT ;  /* 0x00000004ff007c0c */ /* 0x000fc6000bf05070 */
[----:B------:R-:W-:Y:S01]  /*69a0*/  UIMAD UR6, UR9, UR6, UR8 ;  /* 0x00000006090672a4 */ /* 0x000fe2000f8e0208 */
        /* <DEDUP_REMOVED lines=9> */
.L_x_2730:
        /* <DEDUP_REMOVED lines=11> */
[----:B------:R-:W-:Y:S01]  /*6af0*/  R2UR UR4, R0 ;  /* 0x00000000000472ca */ /* 0x000fe200000e0000 */
[----:B------:R-:W-:-:S14]  /*6b00*/  BRA `(.L_x_2731) ;  /* 0x0000000000047947 */ /* 0x000fdc0003800000 */
.L_x_2732:
[----:B------:R-:W-:-:S05]  /*6b10*/  ULDC UR4, c[0x0][0x8ec] ;  /* 0x00023b0000047ab9 */ /* 0x000fca0000000800 */
.L_x_2731:
        /* <DEDUP_REMOVED lines=8> */
[----:B------:R-:W-:Y:S01]  /*6ba0*/  ULDC.64 UR4, c[0x0][0x770] ;  /* 0x0001dc0000047ab9 */ /* 0x000fe20000000a00 */
[----:B------:R-:W-:Y:S01]  /*6bb0*/  ULDC.64 UR14, c[0x0][0x788] ;  /* 0x0001e200000e7ab9 */ /* 0x000fe20000000a00 */
        /* <DEDUP_REMOVED lines=19> */
[----:B------:R-:W-:-:S11]  /*6cf0*/  USHF.R.S32.HI UR11, URZ, 0x1f, UR6 ;  /* 0x0000001f3f0b7899 */ /* 0x000fd60008011406 */
        /* <DEDUP_REMOVED lines=16> */
.L_x_2733:
        /* <DEDUP_REMOVED lines=13> */
.L_x_2734:
        /* <DEDUP_REMOVED lines=12> */
.L_x_2735:
[----:B------:R-:W-:Y:S01]  /*6f90*/  ULEA UR7, UR7, UR10, 0x7 ;  /* 0x0000000a07077291 */ /* 0x000fe2000f8e383f */
[----:B------:R-:W-:Y:S01]  /*6fa0*/  ULDC UR9, c[0x0][0x74c] ;  /* 0x0001d30000097ab9 */ /* 0x000fe20000000800 */
[----:B------:R-:W-:Y:S02]  /*6fb0*/  UIADD3 UR10, UR10, 0x3f, URZ ;  /* 0x0000003f0a0a7890 */ /* 0x000fe4000fffe03f */
[----:B------:R-:W-:-:S04]  /*6fc0*/  UIADD3 UR7, UR7, -UR9, -UR8 ;  /* 0x8000000907077290 */ /* 0x000fc8000fffe808 */
        /* <DEDUP_REMOVED lines=11> */
[----:B------:R-:W-:Y:S01]  /*7080*/  ULDC.64 UR14, c[0x0][0x2d8] ;  /* 0x0000b600000e7ab9 */ /* 0x000fe20000000a00 */
[----:B------:R-:W-:Y:S01]  /*7090*/  ULDC.64 UR28, c[0x0][0x2e0] ;  /* 0x0000b800001c7ab9 */ /* 0x000fe20000000a00 */
[----:B------:R-:W-:Y:S02]  /*70a0*/  UIMAD UR10, UR11, UR14, URZ ;  /* 0x0000000e0b0a72a4 */ /* 0x000fe4000f8e023f */
[----:B------:R-:W-:Y:S02]  /*70b0*/  UIMAD.WIDE.U32 UR8, UR6, UR14, URZ ;  /* 0x0000000e060872a5 */ /* 0x000fe4000f8e003f */
[----:B------:R-:W-:Y:S02]  /*70c0*/  UIMAD UR15, UR6, UR15, UR10 ;  /* 0x0000000f060f72a4 */ /* 0x000fe4000f8e020a */
[----:B------:R-:W-:Y:S02]  /*70d0*/  UIADD3 UR6, UR7, -UR12, URZ ;  /* 0x8000000c07067290 */ /* 0x000fe4000fffe03f */
[----:B------:R-:W-:-:S02]  /*70e0*/  USHF.R.S32.HI UR11, URZ, 0x1f, UR13 ;  /* 0x0000001f3f0b7899 */ /* 0x000fc4000801140d */
        /* <DEDUP_REMOVED lines=32> */
.L_x_2738:
[----:B------:R-:W-:Y:S05]  /*72f0*/  BSYNC B0 ;  /* 0x0000000000007941 */ /* 0x000fea0003800000 */
.L_x_2737:
        /* <DEDUP_REMOVED lines=19> */
.L_x_2740:
[----:B------:R-:W-:Y:S05]  /*7430*/  BSYNC B0 ;  /* 0x0000000000007941 */ /* 0x000fea0003800000 */
.L_x_2739:
[----:B------:R-:W-:Y:S06]  /*7440*/  BAR.ARV 0xa, 0xa0 ;  /* 0x0282800000007b1d */ /* 0x000fec0000002000 */
[----:B------:R-:W-:Y:S04]  /*7450*/  BSSY B0, `(.L_x_2741) ;  /* 0x0000003000007945 */ /* 0x000fe80003800000 */
[----:B------:R-:W-:Y:S05]  /*7460*/  @!P0 BRA `(.L_x_2742) ;  /* 0x0000000000048947 */ /* 0x000fea0003800000 */
[----:B------:R-:W-:-:S04]  /*7470*/  DEPBAR.LE SB0, 0x0 ;  /* 0x000080000000791a */ /* 0x000fc80000000000 */
.L_x_2742:
[----:B------:R-:W-:Y:S05]  /*7480*/  BSYNC B0 ;  /* 0x0000000000007941 */ /* 0x000fea0003800000 */
.L_x_2741:
[----:B------:R-:W-:Y:S06]  /*7490*/  BAR.ARV 0xb, 0xa0 ;  /* 0x02c2800000007b1d */ /* 0x000fec0000002000 */
[----:B------:R-:W-:Y:S01]  /*74a0*/  UIADD3 UR18, UR12, 0x1, URZ ;  /* 0x000000010c127890 */ /* 0x000fe2000fffe03f */
[----:B------:R-:W-:Y:S11]  /*74b0*/  BRA `(.L_x_2743) ;  /* 0x0000000000047947 */ /* 0x000ff60003800000 */
.L_x_2736:
[----:B------:R-:W-:-:S05]  /*74c0*/  UMOV UR18, UR12 ;  /* 0x0000000c00127c82 */ /* 0x000fca0008000000 */
.L_x_2743:
        /* <DEDUP_REMOVED lines=22> */
.L_x_2756:
        /* <DEDUP_REMOVED lines=20> */
.L_x_2745:
[----:B------:R-:W-:Y:S05]  /*7770*/  BSYNC B0 ;  /* 0x0000000000007941 */ /* 0x000fea0003800000 */
.L_x_2744:
        /* <DEDUP_REMOVED lines=13> */
.L_x_2747:
[----:B------:R-:W-:Y:S05]  /*7850*/  BSYNC B0 ;  /* 0x0000000000007941 */ /* 0x000fea0003800000 */
.L_x_2746:
[----:B------:R-:W-:Y:S06]  /*7860*/  BAR.ARV 0xa, 0xa0 ;  /* 0x0282800000007b1d */ /* 0x000fec0000002000 */
[----:B------:R-:W-:Y:S04]  /*7870*/  BSSY B0, `(.L_x_2748) ;  /* 0x0000003000007945 */ /* 0x000fe80003800000 */
[----:B------:R-:W-:Y:S05]  /*7880*/  @!P0 BRA `(.L_x_2749) ;  /* 0x0000000000048947 */ /* 0x000fea0003800000 */
[----:B------:R-:W-:-:S04]  /*7890*/  DEPBAR.LE SB0, 0x0 ;  /* 0x000080000000791a */ /* 0x000fc80000000000 */
.L_x_2749:
[----:B------:R-:W-:Y:S05]  /*78a0*/  BSYNC B0 ;  /* 0x0000000000007941 */ /* 0x000fea0003800000 */
.L_x_2748:
        /* <DEDUP_REMOVED lines=13> */
.L_x_2751:
[----:B------:R-:W-:Y:S05]  /*7980*/  BSYNC B0 ;  /* 0x0000000000007941 */ /* 0x000fea0003800000 */
.L_x_2750:
        /* <DEDUP_REMOVED lines=13> */
.L_x_2753:
[----:B------:R-:W-:Y:S05]  /*7a60*/  BSYNC B0 ;  /* 0x0000000000007941 */ /* 0x000fea0003800000 */
.L_x_2752:
[----:B------:R-:W-:Y:S01]  /*7a70*/  UIADD3 UR18, UR18, 0x2, URZ ;  /* 0x0000000212127890 */ /* 0x000fe2000fffe03f */
[----:B------:R-:W-:Y:S06]  /*7a80*/  BAR.ARV 0xa, 0xa0 ;  /* 0x0282800000007b1d */ /* 0x000fec0000002000 */
[----:B------:R-:W-:Y:S01]  /*7a90*/  UISETP.GE.AND UP0, UPT, UR18, UR7, UPT ;  /* 0x000000071200728c */ /* 0x000fe2000bf06270 */
[----:B------:R-:W-:Y:S04]  /*7aa0*/  BSSY B0, `(.L_x_2754) ;  /* 0x0000003000007945 */ /* 0x000fe80003800000 */
[----:B------:R-:W-:Y:S06]  /*7ab0*/  @!P0 BRA `(.L_x_2755) ;  /* 0x0000000000048947 */ /* 0x000fec0003800000 */
[----:B------:R-:W-:-:S04]  /*7ac0*/  DEPBAR.LE SB0, 0x0 ;  /* 0x000080000000791a */ /* 0x000fc80000000000 */
.L_x_2755:
[----:B------:R-:W-:Y:S05]  /*7ad0*/  BSYNC B0 ;  /* 0x0000000000007941 */ /* 0x000fea0003800000 */
.L_x_2754:
[----:B------:R-:W-:Y:S06]  /*7ae0*/  BAR.ARV 0xb, 0xa0 ;  /* 0x02c2800000007b1d */ /* 0x000fec0000002000 */
[----:B------:R-:W-:Y:S01]  /*7af0*/  PLOP3.LUT P1, PT, PT, PT, UP0, 0x80, 0x0 ;  /* 0x000000000000781c */ /* 0x000fe20003f2f008 */
[----:B------:R-:W-:Y:S02]  /*7b00*/  UIADD3 UR26, UR26, 0x3000, URZ ;  /* 0x000030001a1a7890 */ /* 0x000fe4000fffe03f */
[----:B------:R-:W-:-:S10]  /*7b10*/  UIADD3 UR6, UR6, 0x3000, URZ ;  /* 0x0000300006067890 */ /* 0x000fd4000fffe03f */
[----:B------:R-:W-:Y:S05]  /*7b20*/  @!P1 BRA `(.L_x_2756) ;  /* 0xfffffff800c09947 */ /* 0x000fea000383ffff */
[----:B------:R-:W-:Y:S05]  /*7b30*/  BRA `(.L_x_2687) ;  /* 0x0000002c00c87947 */ /* 0x000fea0003800000 */
.L_x_2727:
[----:B------:R-:W1:Y:S01]  /*7b40*/  S2UR UR7, SR_CTAID.X ;  /* 0x00000000000779c3 */ /* 0x000e620000002500 */
[----:B------:R-:W-:Y:S02]  /*7b50*/  ULDC UR8, c[0x0][0x8d0] ;  /* 0x0002340000087ab9 */ /* 0x000fe40000000800 */
[----:B------:R-:W-:-:S11]  /*7b60*/  UISETP.NE.AND UP0, UPT, UR8, 0x1, UPT ;  /* 0x000000010800788c */ /* 0x000fd6000bf05270 */
[----:B------:R-:W-:Y:S01]  /*7b70*/  @UP0 ULDC UR4, c[0x0][0x8d4] ;  /* 0x0002350000040ab9 */ /* 0x000fe20000000800 */
[----:B------:R-:W-:Y:S01]  /*7b80*/  @UP0 ULDC UR9, c[0x0][0x8d8] ;  /* 0x0002360000090ab9 */ /* 0x000fe20000000800 */
[----:B-1----:R-:W-:Y:S02]  /*7b90*/  UIMAD.WIDE.U32 UR4, UR7, UR4, URZ ;  /* 0x00000004070472a5 */ /* 0x002fe4000f8e003f */
[----:B------:R-:W-:Y:S02]  /*7ba0*/  UMOV UR6, UR7 ;  /* 0x0000000700067c82 */ /* 0x000fe40008000000 */
[----:B------:R-:W-:-:S03]  /*7bb0*/  @UP0 USHF.R.U32.HI UR6, URZ, UR9, UR5 ;  /* 0x000000093f060299 */ /* 0x000fc60008011605 */
[----:B------:R-:W-:Y:S02]  /*7bc0*/  ULDC UR4, c[0x0][0x8e8] ;  /* 0x00023a0000047ab9 */ /* 0x000fe40000000800 */
[----:B------:R-:W-:Y:S02]  /*7bd0*/  UISETP.GE.AND UP0, UPT, UR6, UR4, UPT ;  /* 0x000000040600728c */ /* 0x000fe4000bf06270 */
[----:B------:R-:W-:-:S04]  /*7be0*/  UIADD3 UR4, -UR6, URZ, URZ ;  /* 0x0000003f06047290 */ /* 0x000fc8000fffe13f */
[----:B------:R-:W-:Y:S01]  /*7bf0*/  PLOP3.LUT P0, PT, PT, PT, UP0, 0x80, 0x0 ;  /* 0x000000000000781c */ /* 0x000fe20003f0f008 */
[----:B------:R-:W-:-:S12]  /*7c00*/  UIMAD UR8, UR8, UR4, UR7 ;  /* 0x00000004080872a4 */ /* 0x000fd8000f8e0207 */
        /* <DEDUP_REMOVED lines=9> */
.L_x_2757:
[----:B------:R-:W-:Y:S01]  /*7ca0*/  ULDC UR9, c[0x0][0x8c4] ;  /* 0x0002310000097ab9 */ /* 0x000fe20000000800 */
[----:B------:R-:W-:Y:S01]  /*7cb0*/  UMOV UR7, UR8 ;  /* 0x0000000800077c82 */ /* 0x000fe20008000000 */
[----:B------:R-:W-:-:S11]  /*7cc0*/  UISETP.NE.AND UP0, UPT, UR9, 0x1, UPT ;  /* 0x000000010900788c */ /* 0x000fd6000bf05270 */
[----:B------:R-:W-:Y:S02]  /*7cd0*/  @UP0 ULDC.64 UR10, c[0x0][0x8c8] ;  /* 0x00023200000a0ab9 */ /* 0x000fe40000000a00 */
[----:B------:R-:W-:-:S04]  /*7ce0*/  UIMAD.WIDE.U32 UR4, UR8, UR10, URZ ;  /* 0x0000000a080472a5 */ /* 0x000fc8000f8e003f */
[----:B------:R-:W-:-:S04]  /*7cf0*/  @UP0 USHF.R.U32.HI UR7, URZ, UR11, UR5 ;  /* 0x0000000b3f070299 */ /* 0x000fc80008011605 */
[----:B------:R-:W-:-:S12]  /*7d00*/  UIMAD UR4, UR7, UR9, URZ ;  /* 0x00000009070472a4 */ /* 0x000fd8000f8e023f */
.L_x_2758:
        /* <DEDUP_REMOVED lines=23> */
.L_x_2759:
        /* <DEDUP_REMOVED lines=14> */
.L_x_2761:
[----:B------:R-:W-:-:S05]  /*7f60*/  ULDC UR4, c[0x0][0x8ec] ;  /* 0x00023b0000047ab9 */ /* 0x000fca0000000800 */
.L_x_2760:
[----:B------:R-:W-:Y:S01]  /*7f70*/  UIADD3 UR4, UR4, 0x7f, URZ ;  /* 0x0000007f04047890 */ /* 0x000fe2000fffe03f */
[----:B------:R-:W-:Y:S02]  /*7f80*/  IMAD.MOV.U32 R10, RZ, RZ, 0x1 ;  /* 0x00000001ff0a7424 */ /* 0x000fe400078e00ff */
[----:B------:R-:W-:Y:S01]  /*7f90*/  IMAD.MOV.U32 R2, RZ, RZ, RZ ;  /* 0x000000ffff027224 */ /* 0x000fe200078e00ff */
        /* <DEDUP_REMOVED lines=13> */
[----:B------:R-:W1:Y:S02]  /*8070*/  LDC R0, c[0x0][0x280] ;  /* 0x0000a000ff007b82 */ /* 0x000e640000000800 */
[----:B------:R-:W-:Y:S01]  /*8080*/  IMAD.U32 R2, RZ, RZ, UR8 ;  /* 0x00000008ff027e24 */ /* 0x000fe2000f8e00ff */
[----:B------:R-:W-:Y:S01]  /*8090*/  UISETP.NE.U32.AND UP0, UPT, UR4, URZ, UPT ;  /* 0x0000003f0400728c */ /* 0x000fe2000bf05070 */
[----:B------:R-:W-:Y:S01]  /*80a0*/  PLOP3.LUT P1, PT, PT, PT, UP1, 0x80, 0x0 ;  /* 0x000000000000781c */ /* 0x000fe20003f2f018 */
[----:B------:R-:W-:Y:S01]  /*80b0*/  IMAD.U32 R3, RZ, RZ, UR9 ;  /* 0x00000009ff037e24 */ /* 0x000fe2000f8e00ff */
[----:B------:R-:W-:Y:S01]  /*80c0*/  ULDC.64 UR14, c[0x0][0x778] ;  /* 0x0001de00000e7ab9 */ /* 0x000fe20000000a00 */
[----:B------:R-:W-:Y:S01]  /*80d0*/  UISETP.NE.AND.EX UP0, UPT, UR5, URZ, UPT, UP0 ;  /* 0x0000003f0500728c */ /* 0x000fe2000bf05300 */
[----:B------:R-:W-:-:S02]  /*80e0*/  ULDC.64 UR18, c[0x0][0x788] ;  /* 0x0001e20000127ab9 */ /* 0x000fc40000000a00 */
[----:B------:R-:W-:-:S07]  /*80f0*/  ULDC.64 UR4, c[0x0][0x780] ;  /* 0x0001e00000047ab9 */ /* 0x000fce0000000a00 */
[----:B------:R-:W2:Y:S01]  /*8100*/  @P1 LDG.E R6, desc[UR46][R2.64] ;  /* 0x0000002e02061981 */ /* 0x000ea2000c1e1900 */
[----:B------:R-:W-:Y:S01]  /*8110*/  UISETP.NE.U32.AND UP2, UPT, UR4, URZ, UPT ;  /* 0x0000003f0400728c */ /* 0x000fe2000bf45070 */
[----:B------:R-:W-:Y:S01]  /*8120*/  PLOP3.LUT P2, PT, PT, PT, UP0, 0x80, 0x0 ;  /* 0x000000000000781c */ /* 0x000fe20003f4f008 */
[----:B------:R-:W-:Y:S01]  /*8130*/  UIMAD.WIDE UR14, UR13, 0x4, UR14 ;  /* 0x000000040d0e78a5 */ /* 0x000fe2000f8e020e */
[----:B------:R3:W4:Y:S01]  /*8140*/  @P1 LDG.E R4, desc[UR46][R2.64] ;  /* 0x0000002e02041981 */ /* 0x000722000c1e1900 */
[----:B------:R-:W-:-:S06]  /*8150*/  UISETP.NE.AND.EX UP2, UPT, UR5, URZ, UPT, UP2 ;  /* 0x0000003f0500728c */ /* 0x000fcc000bf45320 */
[----:B------:R-:W-:Y:S01]  /*8160*/  PLOP3.LUT P3, PT, PT, PT, UP2, 0x80, 0x0 ;  /* 0x000000000000781c */ /* 0x000fe20003f6f028 */
[----:B---3--:R-:W-:-:S04]  /*8170*/  IMAD.U32 R2, RZ, RZ, UR14 ;  /* 0x0000000eff027e24 */ /* 0x008fc8000f8e00ff */
[----:B------:R-:W-:Y:S01]  /*8180*/  @UP2 ULDC.64 UR4, c[0x0][0x780] ;  /* 0x0001e00000042ab9 */ /* 0x000fe20000000a00 */
[----:B------:R-:W-:Y:S01]  /*8190*/  IMAD.U32 R3, RZ, RZ, UR15 ;  /* 0x0000000fff037e24 */ /* 0x000fe2000f8e00ff */
[----:B------:R-:W-:-:S04]  /*81a0*/  @UP2 UIMAD.WIDE UR4, UR13, 0x4, UR4 ;  /* 0x000000040d0428a5 */ /* 0x000fc8000f8e0204 */
[----:B------:R3:W4:Y:S02]  /*81b0*/  @P2 LDG.E R5, desc[UR46][R2.64] ;  /* 0x0000002e02052981 */ /* 0x000724000c1e1900 */
[----:B---3--:R-:W-:Y:S02]  /*81c0*/  IMAD.U32 R2, RZ, RZ, UR4 ;  /* 0x00000004ff027e24 */ /* 0x008fe4000f8e00ff */
[----:B------:R-:W-:-:S05]  /*81d0*/  IMAD.U32 R3, RZ, RZ, UR5 ;  /* 0x00000005ff037e24 */ /* 0x000fca000f8e00ff */
[----:B-1----:R1:W5:Y:S01]  /*81e0*/  @P3 LDG.E R0, desc[UR46][R2.64] ;  /* 0x0000002e02003981 */ /* 0x002362000c1e1900 */
        /* <DEDUP_REMOVED lines=10> */
[----:B------:R-:W-:-:S03]  /*8290*/  @P2 R2UR UR11, R5 ;  /* 0x00000000050b22ca */ /* 0x000fc600000e0000 */
[----:B------:R-:W-:-:S04]  /*82a0*/  @UP1 ULOP3.LUT UR10, UR5, 0xffffffc0, URZ, 0xc0, !UPT ;  /* 0xffffffc0050a1892 */ /* 0x000fc8000f8ec03f */
[----:B------:R-:W-:Y:S01]  /*82b0*/  @UP1 USHF.R.S32.HI UR12, URZ, 0x1f, UR10 ;  /* 0x0000001f3f0c1899 */ /* 0x000fe2000801140a */
[----:B-1----:R-:W-:Y:S11]  /*82c0*/  @P3 BRA `(.L_x_2763) ;  /* 0x0000000000183947 */ /* 0x002ff60003800000 */
[----:B------:R-:W-:Y:S05]  /*82d0*/  @!P1 BRA `(.L_x_2763) ;  /* 0x0000000000149947 */ /* 0x000fea0003800000 */
[----:B------:R-:W-:Y:S02]  /*82e0*/  IMAD.U32 R2, RZ, RZ, UR8 ;  /* 0x00000008ff027e24 */ /* 0x000fe4000f8e00ff */
[----:B------:R-:W-:-:S05]  /*82f0*/  IMAD.U32 R3, RZ, RZ, UR9 ;  /* 0x00000009ff037e24 */ /* 0x000fca000f8e00ff */
[----:B------:R-:W2:Y:S04]  /*8300*/  LDG.E R5, desc[UR46][R2.64] ;  /* 0x0000002e02057981 */ /* 0x000ea8000c1e1900 */
[----:B-----5:R-:W2:Y:S02]  /*8310*/  LDG.E R0, desc[UR46][R2.64+0x4] ;  /* 0x0000042e02007981 */ /* 0x020ea4000c1e1900 */
[----:B--2---:R-:W-:-:S07]  /*8320*/  IMAD.IADD R0, R0, 0x1, -R5 ;  /* 0x0000000100007824 */ /* 0x004fce00078e0a05 */
.L_x_2763:
[----:B------:R-:W-:Y:S01]  /*8330*/  UMOV UR4, URZ ;  /* 0x0000003f00047c82 */ /* 0x000fe20008000000 */
[----:B------:R-:W-:Y:S01]  /*8340*/  UMOV UR5, URZ ;  /* 0x0000003f00057c82 */ /* 0x000fe20008000000 */
[----:B------:R-:W-:Y:S01]  /*8350*/  IMAD.U32 R4, RZ, RZ, UR18 ;  /* 0x00000012ff047e24 */ /* 0x000fe2000f8e00ff */
[----:B------:R-:W-:Y:S01]  /*8360*/  @UP1 UMOV UR4, UR10 ;  /* 0x0000000a00041c82 */ /* 0x000fe20008000000 */
[----:B------:R-:W-:Y:S01]  /*8370*/  @UP1 UMOV UR5, UR12 ;  /* 0x0000000c00051c82 */ /* 0x000fe20008000000 */
[----:B------:R-:W-:Y:S05]  /*8380*/  @!P0 BRA `(.L_x_2764) ;  /* 0x0000000000188947 */ /* 0x000fea0003800000 */
[----:B------:R-:W-:Y:S02]  /*8390*/  ULDC.64 UR8, c[0x0][0x788] ;  /* 0x0001e20000087ab9 */ /* 0x000fe40000000a00 */
[----:B------:R-:W-:-:S06]  /*83a0*/  UIMAD.WIDE UR8, UR13, 0x4, UR8 ;  /* 0x000000040d0878a5 */ /* 0x000fcc000f8e0208 */
[----:B------:R-:W-:Y:S02]  /*83b0*/  IMAD.U32 R2, RZ, RZ, UR8 ;  /* 0x00000008ff027e24 */ /* 0x000fe4000f8e00ff */
[----:B------:R-:W-:-:S05]  /*83c0*/  IMAD.U32 R3, RZ, RZ, UR9 ;  /* 0x00000009ff037e24 */ /* 0x000fca000f8e00ff */
[----:B------:R1:W5:Y:S01]  /*83d0*/  LDG.E R4, desc[UR46][R2.64] ;  /* 0x0000002e02047981 */ /* 0x000362000c1e1900 */
[----:B------:R-:W-:Y:S05]  /*83e0*/  BRA `(.L_x_2765) ;  /* 0x0000000000187947 */ /* 0x000fea0003800000 */
.L_x_2764:
[----:B------:R-:W-:Y:S05]  /*83f0*/  @!P2 BRA `(.L_x_2765) ;  /* 0x000000000014a947 */ /* 0x000fea0003800000 */
[----:B------:R-:W-:Y:S02]  /*8400*/  IMAD.U32 R2, RZ, RZ, UR14 ;  /* 0x0000000eff027e24 */ /* 0x000fe4000f8e00ff */
[----:B------:R-:W-:-:S05]  /*8410*/  IMAD.U32 R3, RZ, RZ, UR15 ;  /* 0x0000000fff037e24 */ /* 0x000fca000f8e00ff */
[----:B------:R-:W2:Y:S04]  /*8420*/  LDG.E R5, desc[UR46][R2.64] ;  /* 0x0000002e02057981 */ /* 0x000ea8000c1e1900 */
[----:B------:R-:W2:Y:S02]  /*8430*/  LDG.E R4, desc[UR46][R2.64+0x4] ;  /* 0x0000042e02047981 */ /* 0x000ea4000c1e1900 */
[----:B--2---:R-:W-:-:S07]  /*8440*/  IMAD.IADD R4, R4, 0x1, -R5 ;  /* 0x0000000104047824 */ /* 0x004fce00078e0a05 */
.L_x_2765:
[----:B-1----:R-:W-:Y:S01]  /*8450*/  IMAD.U32 R3, RZ, RZ, UR7 ;  /* 0x00000007ff037e24 */ /* 0x002fe2000f8e00ff */
[----:B------:R-:W-:-:S03]  /*8460*/  ULDC UR8, c[0x0][0x74c] ;  /* 0x0001d30000087ab9 */ /* 0x000fc60000000800 */
[----:B-----5:R-:W-:Y:S02]  /*8470*/  IMAD R3, R3, 0x80, R0 ;  /* 0x0000008003037824 */ /* 0x020fe400078e0200 */
[----:B------:R-:W-:-:S03]  /*8480*/  VIADD R0, R0, 0x3f ;  /* 0x0000003f00007836 */ /* 0x000fc60000000000 */
[----:B------:R-:W-:-:S04]  /*8490*/  IADD3 R3, R3, -UR8, -R4 ;  /* 0x8000000803037c10 */ /* 0x000fc8000fffe804 */
[----:B------:R-:W-:-:S04]  /*84a0*/  SHF.R.S32.HI R2, RZ, 0x1f, R3 ;  /* 0x0000001fff027819 */ /* 0x000fc80000011403 */
[----:B------:R-:W-:Y:S02]  /*84b0*/  LEA.HI R2, R2, R3, RZ, 0x6 ;  /* 0x0000000302027211 */ /* 0x000fe400078f30ff */
[----:B------:R-:W-:Y:S02]  /*84c0*/  SHF.R.S32.HI R3, RZ, 0x1f, R0 ;  /* 0x0000001fff037819 */ /* 0x000fe40000011400 */
[----:B------:R-:W-:Y:S02]  /*84d0*/  SHF.R.S32.HI R2, RZ, 0x6, R2 ;  /* 0x00000006ff027819 */ /* 0x000fe40000011402 */
[----:B------:R-:W-:Y:S02]  /*84e0*/  LEA.HI R0, R3, R0, RZ, 0x6 ;  /* 0x0000000003007211 */ /* 0x000fe400078f30ff */
[----:B------:R-:W-:Y:S01]  /*84f0*/  VIMNMX R4, RZ, R2, !PT ;  /* 0x00000002ff047248 */ /* 0x000fe20007fe0100 */
[----:B------:R-:W-:Y:S01]  /*8500*/  IMAD.MOV.U32 R2, RZ, RZ, RZ ;  /* 0x000000ffff027224 */ /* 0x000fe200078e00ff */
[----:B------:R-:W-:-:S04]  /*8510*/  SHF.R.S32.HI R0, RZ, 0x6, R0 ;  /* 0x00000006ff007819 */ /* 0x000fc80000011400 */
[----:B------:R-:W-:-:S13]  /*8520*/  ISETP.GT.AND P0, PT, R0, R4, PT ;  /* 0x000000040000720c */ /* 0x000fda0003f04270 */
[----:B------:R-:W-:Y:S05]  /*8530*/  @!P0 BRA `(.L_x_2762) ;  /* 0x0000002000b48947 */ /* 0x000fea0003800000 */
[----:B------:R-:W-:Y:S01]  /*8540*/  USHF.R.S32.HI UR10, URZ, 0x1f, UR20 ;  /* 0x0000001f3f0a7899 */ /* 0x000fe20008011414 */
[----:B------:R-:W-:Y:S01]  /*8550*/  BSSY B0, `(.L_x_2762) ;  /* 0x000022b000007945 */ /* 0x000fe20003800000 */
[----:B------:R-:W-:Y:S01]  /*8560*/  UISETP.NE.U32.AND UP1, UPT, UR16, URZ, UPT ;  /* 0x0000003f1000728c */ /* 0x000fe2000bf25070 */
[----:B------:R-:W-:Y:S01]  /*8570*/  IMAD.MOV.U32 R2, RZ, RZ, RZ ;  /* 0x000000ffff027224 */ /* 0x000fe200078e00ff */
[----:B------:R-:W-:Y:S01]  /*8580*/  ULDC.64 UR14, c[0x0][0x718] ;  /* 0x0001c600000e7ab9 */ /* 0x000fe20000000a00 */
[----:B------:R-:W-:Y:S01]  /*8590*/  UMOV UR8, UR4 ;  /* 0x0000000400087c82 */ /* 0x000fe20008000000 */
[----:B------:R-:W-:Y:S02]  /*85a0*/  UIMAD UR12, UR10, UR14, URZ ;  /* 0x0000000e0a0c72a4 */ /* 0x000fe4000f8e023f */
[----:B------:R-:W-:Y:S02]  /*85b0*/  UISETP.NE.AND.EX UP1, UPT, UR17, URZ, UPT, UP1 ;  /* 0x0000003f1100728c */ /* 0x000fe4000bf25310 */
[----:B------:R-:W-:Y:S01]  /*85c0*/  UIMAD UR12, UR20, UR15, UR12 ;  /* 0x0000000f140c72a4 */ /* 0x000fe2000f8e020c */
[----:B------:R-:W-:-:S02]  /*85d0*/  ULDC.64 UR16, c[0x0][0x730] ;  /* 0x0001cc0000107ab9 */ /* 0x000fc40000000a00 */
[----:B------:R-:W-:Y:S01]  /*85e0*/  ULDC UR15, c[0x0][0x2e8] ;  /* 0x0000ba00000f7ab9 */ /* 0x000fe20000000800 */
[----:B------:R-:W-:Y:S01]  /*85f0*/  UIMAD UR10, UR10, UR16, URZ ;  /* 0x000000100a0a72a4 */ /* 0x000fe2000f8e023f */
[----:B------:R-:W-:Y:S01]  /*8600*/  UMOV UR9, UR5 ;  /* 0x0000000500097c82 */ /* 0x000fe20008000000 */
[----:B------:R-:W-:Y:S02]  /*8610*/  UISETP.NE.AND UP2, UPT, UR15, 0x1, UPT ;  /* 0x000000010f00788c */ /* 0x000fe4000bf45270 */
[----:B------:R-:W-:Y:S02]  /*8620*/  UIMAD.WIDE.U32 UR4, UR20, UR14, UR8 ;  /* 0x0000000e140472a5 */ /* 0x000fe4000f8e0008 */
[----:B------:R-:W-:Y:S02]  /*8630*/  UIMAD.WIDE.U32 UR8, UR20, UR16, UR8 ;  /* 0x00000010140872a5 */ /* 0x000fe4000f8e0008 */
[----:B------:R-:W-:Y:S02]  /*8640*/  UIMAD UR14, UR20, UR17, UR10 ;  /* 0x00000011140e72a4 */ /* 0x000fe4000f8e020a */
[----:B------:R-:W-:Y:S01]  /*8650*/  USHF.R.S32.HI UR10, URZ, 0x1f, UR13 ;  /* 0x0000001f3f0a7899 */ /* 0x000fe2000801140d */
[----:B------:R-:W-:Y:S01]  /*8660*/  ELECT P0, URZ, PT ;  /* 0x00000000003f782f */ /* 0x000fe20003800000 */
[----:B------:R-:W-:-:S02]  /*8670*/  USEL UR21, UR13, URZ, !UP1 ;  /* 0x0000003f0d157287 */ /* 0x000fc4000c800000 */
[----:B------:R-:W-:Y:S01]  /*8680*/  UIADD3 UR9, UR9, UR14, URZ ;  /* 0x0000000e09097290 */ /* 0x000fe2000fffe03f */
[----:B------:R-:W-:Y:S01]  /*8690*/  ULDC.64 UR18, c[0x0][0x738] ;  /* 0x0001ce0000127ab9 */ /* 0x000fe20000000a00 */
[----:B------:R-:W-:Y:S01]  /*86a0*/  USEL UR10, UR10, URZ, !UP1 ;  /* 0x0000003f0a0a7287 */ /* 0x000fe2000c800000 */
[----:B------:R-:W-:Y:S01]  /*86b0*/  ULDC.64 UR16, c[0x0][0x720] ;  /* 0x0001c80000107ab9 */ /* 0x000fe20000000a00 */
[----:B------:R-:W-:Y:S02]  /*86c0*/  UIMAD.WIDE.U32 UR14, UR18, UR21, UR8 ;  /* 0x00000015120e72a5 */ /* 0x000fe4000f8e0008 */
[----:B------:R-:W-:Y:S01]  /*86d0*/  UIADD3 UR23, UR5, UR12, URZ ;  /* 0x0000000c05177290 */ /* 0x000fe2000fffe03f */
[----:B------:R-:W-:Y:S01]  /*86e0*/  @UP2 ULDC UR8, c[0x0][0x2ec] ;  /* 0x0000bb0000082ab9 */ /* 0x000fe20000000800 */
[----:B------:R-:W-:Y:S02]  /*86f0*/  UIMAD UR5, UR10, UR16, URZ ;  /* 0x000000100a0572a4 */ /* 0x000fe4000f8e023f */
[----:B------:R-:W-:-:S02]  /*8700*/  UIMAD UR10, UR10, UR18, URZ ;  /* 0x000000120a0a72a4 */ /* 0x000fc4000f8e023f */
[----:B------:R-:W-:Y:S02]  /*8710*/  UIMAD.WIDE.U32 UR8, UR20, UR8, URZ ;  /* 0x00000008140872a5 */ /* 0x000fe4000f8e003f */
[----:B------:R-:W-:Y:S01]  /*8720*/  ULEA UR11, UR7, UR11, 0x7 ;  /* 0x0000000b070b7291 */ /* 0x000fe2000f8e383f */
[----:B------:R-:W-:Y:S02]  /*8730*/  UMOV UR22, UR4 ;  /* 0x0000000400167c82 */ /* 0x000fe40008000000 */
[----:B------:R-:W-:Y:S01]  /*8740*/  @UP2 ULDC UR7, c[0x0][0x2f0] ;  /* 0x0000bc0000072ab9 */ /* 0x000fe20000000800 */
[----:B------:R-:W-:Y:S01]  /*8750*/  UMOV UR12, UR20 ;  /* 0x00000014000c7c82 */ /* 0x000fe20008000000 */
[----:B------:R-:W-:Y:S02]  /*8760*/  UIMAD UR5, UR17, UR21, UR5 ;  /* 0x00000015110572a4 */ /* 0x000fe4000f8e0205 */
[----:B------:R-:W-:Y:S02]  /*8770*/  UIMAD.WIDE.U32 UR22, UR16, UR21, UR22 ;  /* 0x00000015101672a5 */ /* 0x000fe4000f8e0016 */
[----:B------:R-:W-:-:S02]  /*8780*/  UIMAD UR4, UR19, UR21, UR10 ;  /* 0x00000015130472a4 */ /* 0x000fc4000f8e020a */
        /* <DEDUP_REMOVED lines=10> */
.L_x_2795:
        /* <DEDUP_REMOVED lines=15> */
.L_x_2768:
[----:B------:R-:W-:Y:S01]  /*8920*/  R2UR UR19, R4 ;  /* 0x00000000041372ca */ /* 0x000fe200000e0000 */
[----:B------:R-:W2:Y:S01]  /*8930*/  LDC.64 R12, c[0x0][0x198] ;  /* 0x00006600ff0c7b82 */ /* 0x000ea20000000a00 */
[----:B------:R-:W-:Y:S01]  /*8940*/  ULDC.64 UR8, c[0x0][0x700] ;  /* 0x0001c00000087ab9 */ /* 0x000fe20000000a00 */
[----:B------:R-:W-:Y:S01]  /*8950*/  UMOV UR50, 0x0 ;  /* 0x0000000000327882 */ /* 0x000fe20000000000 */
[----:B------:R-:W-:Y:S01]  /*8960*/  IMAD.U32 R9, RZ, RZ, UR8 ;  /* 0x00000008ff097e24 */ /* 0x000fe2000f8e00ff */
[----:B------:R-:W-:Y:S01]  /*8970*/  R2UR UR8, R15 ;  /* 0x000000000f0872ca */ /* 0x000fe200000e0000 */
[----:B------:R-:W-:Y:S01]  /*8980*/  IMAD.U32 R8, RZ, RZ, UR9 ;  /* 0x00000009ff087e24 */ /* 0x000fe2000f8e00ff */
[----:B------:R-:W-:Y:S01]  /*8990*/  UMOV UR51, 0x14f00000 ;  /* 0x14f0000000337882 */ /* 0x000fe20000000000 */
[----:B------:R-:W-:Y:S01]  /*89a0*/  UMOV UR18, URZ ;  /* 0x0000003f00127c82 */ /* 0x000fe20008000000 */
[----:B------:R-:W-:Y:S01]  /*89b0*/  UMOV UR42, 0x20 ;  /* 0x00000020002a7882 */ /* 0x000fe20000000000 */
[----:B------:R-:W-:Y:S01]  /*89c0*/  UMOV UR44, UR20 ;  /* 0x00000014002c7c82 */ /* 0x000fe20008000000 */
[----:B------:R-:W-:Y:S01]  /*89d0*/  UMOV UR45, UR21 ;  /* 0x00000015002d7c82 */ /* 0x000fe20008000000 */
[----:B------:R-:W-:Y:S01]  /*89e0*/  UMOV UR34, 0x40 ;  /* 0x0000004000227882 */ /* 0x000fe20000000000 */
[----:B------:R-:W-:Y:S01]  /*89f0*/  USHF.L.U32 UR19, UR19, 0x6, URZ ;  /* 0x0000000613137899 */ /* 0x000fe2000800063f */
[----:B------:R-:W-:Y:S01]  /*8a00*/  IMAD.MOV.U32 R16, RZ, RZ, RZ ;  /* 0x000000ffff107224 */ /* 0x000fe200078e00ff */
[----:B------:R-:W-:Y:S01]  /*8a10*/  UMOV UR36, UR20 ;  /* 0x0000001400247c82 */ /* 0x000fe20008000000 */
[----:B------:R-:W-:Y:S01]  /*8a20*/  UMOV UR37, UR21 ;  /* 0x0000001500257c82 */ /* 0x000fe20008000000 */
[----:B------:R-:W-:-:S02]  /*8a30*/  UIADD3 UR7, UP0, UR19, UR22, URZ ;  /* 0x0000001613077290 */ /* 0x000fc4000ff1e03f */
[----:B------:R-:W-:Y:S01]  /*8a40*/  IMAD.U32 R3, RZ, RZ, UR19 ;  /* 0x00000013ff037e24 */ /* 0x000fe2000f8e00ff */
[----:B------:R-:W-:Y:S02]  /*8a50*/  UIADD3 UR16, UR8, 0x12000, URZ ;  /* 0x0001200008107890 */ /* 0x000fe4000fffe03f */
[----:B------:R-:W-:Y:S01]  /*8a60*/  UIADD3 UR17, UR8, 0x26810, URZ ;  /* 0x0002681008117890 */ /* 0x000fe2000fffe03f */
[----:B------:R-:W-:Y:S01]  /*8a70*/  PLOP3.LUT P1, PT, PT, PT, UP0, 0x80, 0x0 ;  /* 0x000000000000781c */ /* 0x000fe20003f2f008 */
[----:B-1----:R-:W-:Y:S01]  /*8a80*/  IMAD.U32 R2, RZ, RZ, UR7 ;  /* 0x00000007ff027e24 */ /* 0x002fe2000f8e00ff */
[----:B------:R-:W-:Y:S01]  /*8a90*/  UIADD3 UR19, UR19, UR6, URZ ;  /* 0x0000000613137290 */ /* 0x000fe2000fffe03f */
[----:B--2---:R-:W-:Y:S01]  /*8aa0*/  IMAD.MOV.U32 R7, RZ, RZ, R12 ;  /* 0x000000ffff077224 */ /* 0x004fe200078e000c */
[----:B------:R-:W-:Y:S01]  /*8ab0*/  LEA.HI.X.SX32 R3, R3, R14, 0x1, P1 ;  /* 0x0000000e03037211 */ /* 0x000fe200008f0eff */
[----:B------:R-:W-:Y:S01]  /*8ac0*/  IMAD.MOV.U32 R6, RZ, RZ, R13 ;  /* 0x000000ffff067224 */ /* 0x000fe200078e000d */
[C---:B------:R-:W-:Y:S01]  /*8ad0*/  LEA R5, P1, R2.reuse, R9, 0x2 ;  /* 0x0000000902057211 */ /* 0x040fe200078210ff */
[----:B------:R-:W-:Y:S01]  /*8ae0*/  UIADD3 UR40, UR8, 0x13000, URZ ;  /* 0x0001300008287890 */ /* 0x000fe2000fffe03f */
[----:B------:R-:W-:Y:S01]  /*8af0*/  IMAD.MOV.U32 R12, RZ, RZ, 0xc000 ;  /* 0x0000c000ff0c7424 */ /* 0x000fe200078e00ff */
[----:B------:R-:W-:Y:S01]  /*8b00*/  UIADD3 UR32, UR8, 0x14000, URZ ;  /* 0x0001400008207890 */ /* 0x000fe2000fffe03f */
[----:B------:R-:W-:Y:S01]  /*8b10*/  LEA.HI.X R2, R2, R8, R3, 0x2, P1 ;  /* 0x0000000802027211 */ /* 0x000fe200008f1403 */
[----:B------:R-:W-:Y:S01]  /*8b20*/  UIADD3 UR52, UR8, 0x1e000, URZ ;  /* 0x0001e00008347890 */ /* 0x000fe2000fffe03f */
[----:B------:R-:W-:Y:S01]  /*8b30*/  R2UR UR24, R5 ;  /* 0x00000000051872ca */ /* 0x000fe200000e0000 */
[----:B------:R-:W-:Y:S01]  /*8b40*/  UMOV UR41, UR17 ;  /* 0x0000001100297c82 */ /* 0x000fe20008000000 */
[----:B------:R-:W-:Y:S01]  /*8b50*/  R2UR UR25, R2 ;  /* 0x00000000021972ca */ /* 0x000fe200000e0000 */
[----:B------:R-:W-:Y:S01]  /*8b60*/  UMOV UR43, UR19 ;  /* 0x00000013002b7c82 */ /* 0x000fe20008000000 */
[C---:B------:R-:W-:Y:S01]  /*8b70*/  IADD3 R2, P1, R7.reuse, 0x2f0, RZ ;  /* 0x000002f007027810 */ /* 0x040fe20007f3e0ff */
[----:B------:R-:W-:Y:S01]  /*8b80*/  UMOV UR33, UR17 ;  /* 0x0000001100217c82 */ /* 0x000fe20008000000 */
[----:B------:R-:W-:Y:S01]  /*8b90*/  UMOV UR35, UR19 ;  /* 0x0000001300237c82 */ /* 0x000fe20008000000 */
[----:B------:R-:W-:Y:S01]  /*8ba0*/  UMOV UR7, 0x10 ;  /* 0x0000001000077882 */ /* 0x000fe20000000000 */
[----:B------:R-:W-:Y:S01]  /*8bb0*/  R2UR UR54, R2 ;  /* 0x00000000023672ca */ /* 0x000fe200000e0000 */
[----:B------:R-:W-:Y:S01]  /*8bc0*/  UMOV UR53, UR17 ;  /* 0x0000001100357c82 */ /* 0x000fe20008000000 */
[----:B------:R-:W-:Y:S01]  /*8bd0*/  IADD3 R2, P2, R7, 0x3f0, RZ ;  /* 0x000003f007027810 */ /* 0x000fe20007f5e0ff */
[----:B------:R-:W-:Y:S01]  /*8be0*/  UIADD3 UR9, UR8, 0x26800, URZ ;  /* 0x0002680008097890 */ /* 0x000fe2000fffe03f */
[----:B------:R-:W-:Y:S01]  /*8bf0*/  VIADD R5, R0, 0xffffffff ;  /* 0xffffffff00057836 */ /* 0x000fe20000000000 */
[----:B------:R-:W-:Y:S01]  /*8c00*/  UMOV UR10, UR18 ;  /* 0x00000012000a7c82 */ /* 0x000fe20008000000 */
[----:B------:R-:W-:Y:S01]  /*8c10*/  R2UR UR30, R2 ;  /* 0x00000000021e72ca */ /* 0x000fe200000e0000 */
[--C-:B------:R-:W-:Y:S01]  /*8c20*/  IMAD.X R2, RZ, RZ, R6.reuse, P1 ;  /* 0x000000ffff027224 */ /* 0x100fe200008e0606 */
[----:B------:R-:W-:Y:S01]  /*8c30*/  UMOV UR26, 0x10 ;  /* 0x00000010001a7882 */ /* 0x000fe20000000000 */
[----:B------:R1:W-:Y:S01]  /*8c40*/  STL [R1], R5 ;  /* 0x0000000501007387 */ /* 0x0003e20000100800 */
[----:B------:R-:W-:Y:S01]  /*8c50*/  UMOV UR27, UR11 ;  /* 0x0000000b001b7c82 */ /* 0x000fe20008000000 */
[----:B------:R-:W-:Y:S01]  /*8c60*/  UMOV UR28, UR12 ;  /* 0x0000000c001c7c82 */ /* 0x000fe20008000000 */
[----:B------:R-:W-:Y:S01]  /*8c70*/  R2UR UR55, R2 ;  /* 0x00000000023772ca */ /* 0x000fe200000e0000 */
[----:B------:R-:W-:Y:S01]  /*8c80*/  IMAD.X R2, RZ, RZ, R6, P2 ;  /* 0x000000ffff027224 */ /* 0x000fe200010e0606 */
[----:B------:R-:W-:Y:S01]  /*8c90*/  UMOV UR29, UR13 ;  /* 0x0000000d001d7c82 */ /* 0x000fe20008000000 */
[----:B------:R-:W-:Y:S01]  /*8ca0*/  UIADD3 UR56, UR8, 0x3000, URZ ;  /* 0x0000300008387890 */ /* 0x000fe2000fffe03f */
[----:B------:R-:W-:-:S02]  /*8cb0*/  UMOV UR58, 0x30 ;  /* 0x00000030003a7882 */ /* 0x000fc40000000000 */
        /* <DEDUP_REMOVED lines=8> */
[----:B------:R-:W-:-:S04]  /*8d40*/  ISETP.GE.AND P1, PT, R4, R5, PT ;  /* 0x000000050400720c */ /* 0x000fc80003f26270 */
[----:B------:R-:W-:-:S13]  /*8d50*/  R2UR UR49, R3 ;  /* 0x00000000033172ca */ /* 0x000fda00000e0000 */
[----:B------:R2:W-:Y:S01]  /*8d60*/  UTMALDG.4D [UR16], [UR48], desc[UR50] ;  /* 0x00003210300075b4 */ /* 0x0005e20008019000 */
[----:B------:R3:W-:Y:S01]  /*8d70*/  UTMALDG.4D [UR40], [UR48], desc[UR50] ;  /* 0x00003228300075b4 */ /* 0x0007e20008019000 */
[----:B------:R-:W-:Y:S01]  /*8d80*/  UTMALDG.4D [UR32], [UR48], desc[UR50] ;  /* 0x00003220300075b4 */ /* 0x000fe20008019000 */
[----:B------:R4:W-:Y:S01]  /*8d90*/  UBLKCP.S.G [UR52], [UR24], UR7 ;  /* 0x00000034180073ba */ /* 0x0009e20008000207 */
[----:B------:R1:W-:Y:S01]  /*8da0*/  SYNCS.ARRIVE.TRANS64 RZ, [R15+URZ+0x26800], R12 ;  /* 0x0268000c0fff79a7 */ /* 0x0003e2000800003f */
[----:B--2---:R-:W-:Y:S01]  /*8db0*/  UMOV UR16, 0x0 ;  /* 0x0000000000107882 */ /* 0x004fe20000000000 */
[----:B------:R-:W-:Y:S02]  /*8dc0*/  UMOV UR17, 0x10000000 ;  /* 0x1000000000117882 */ /* 0x000fe40000000000 */
[----:B------:R2:W-:Y:S01]  /*8dd0*/  UTMALDG.4D [UR8], [UR54], desc[UR16] ;  /* 0x00001008360075b4 */ /* 0x0005e20008019000 */
[----:B---3--:R-:W-:Y:S01]  /*8de0*/  UIADD3 UR40, UR8, 0x5000, URZ ;  /* 0x0000500008287890 */ /* 0x008fe2000fffe03f */
[----:B------:R-:W-:Y:S01]  /*8df0*/  UMOV UR42, 0x50 ;  /* 0x00000050002a7882 */ /* 0x000fe20000000000 */
[----:B------:R-:W-:Y:S01]  /*8e00*/  UMOV UR43, UR11 ;  /* 0x0000000b002b7c82 */ /* 0x000fe20008000000 */
[----:B------:R-:W-:Y:S01]  /*8e10*/  UMOV UR44, UR12 ;  /* 0x0000000c002c7c82 */ /* 0x000fe20008000000 */
[----:B------:R-:W-:Y:S01]  /*8e20*/  UMOV UR45, UR13 ;  /* 0x0000000d002d7c82 */ /* 0x000fe20008000000 */
[----:B----4-:R-:W-:-:S02]  /*8e30*/  UIADD3 UR24, UR8, 0x1000, URZ ;  /* 0x0000100008187890 */ /* 0x010fc4000fffe03f */
[----:B------:R-:W-:Y:S01]  /*8e40*/  UIADD3 UR32, UR8, 0x2000, URZ ;  /* 0x0000200008207890 */ /* 0x000fe2000fffe03f */
[----:B------:R-:W-:Y:S01]  /*8e50*/  UMOV UR25, UR9 ;  /* 0x0000000900197c82 */ /* 0x000fe20008000000 */
[----:B------:R-:W-:Y:S01]  /*8e60*/  UMOV UR34, 0x20 ;  /* 0x0000002000227882 */ /* 0x000fe20000000000 */
[----:B------:R-:W-:Y:S01]  /*8e70*/  UMOV UR35, UR11 ;  /* 0x0000000b00237c82 */ /* 0x000fe20008000000 */
        /* <DEDUP_REMOVED lines=10> */
[----:B------:R-:W-:Y:S01]  /*8f20*/  UMOV UR41, UR9 ;  /* 0x0000000900297c82 */ /* 0x000fe20008000000 */
[----:B--2---:R-:W-:Y:S01]  /*8f30*/  UMOV UR10, 0x40 ;  /* 0x00000040000a7882 */ /* 0x004fe20000000000 */
[----:B------:R2:W-:Y:S01]  /*8f40*/  UTMALDG.4D [UR32], [UR54], desc[UR16] ;  /* 0x00001020360075b4 */ /* 0x0005e20008019000 */
[----:B------:R1:W-:Y:S01]  /*8f50*/  UTMALDG.4D [UR56], [UR54], desc[UR16] ;  /* 0x00001038360075b4 */ /* 0x0003e20008019000 */
[----:B------:R1:W-:Y:S01]  /*8f60*/  UTMALDG.4D [UR48], [UR54], desc[UR16] ;  /* 0x00001030360075b4 */ /* 0x0003e20008019000 */
[----:B---3--:R-:W-:Y:S01]  /*8f70*/  UIADD3 UR24, UR8, 0x6000, URZ ;  /* 0x0000600008187890 */ /* 0x008fe2000fffe03f */
[----:B------:R-:W-:Y:S01]  /*8f80*/  UMOV UR26, UR18 ;  /* 0x00000012001a7c82 */ /* 0x000fe20008000000 */
[----:B------:R1:W-:Y:S01]  /*8f90*/  UTMALDG.4D [UR40], [UR54], desc[UR16] ;  /* 0x00001028360075b4 */ /* 0x0003e20008019000 */
[----:B--2---:R-:W-:-:S02]  /*8fa0*/  UIADD3 UR32, UR8, 0x8000, URZ ;  /* 0x0000800008207890 */ /* 0x004fc4000fffe03f */
[----:B------:R-:W-:-:S04]  /*8fb0*/  UIADD3 UR8, UR8, 0xa000, URZ ;  /* 0x0000a00008087890 */ /* 0x000fc8000fffe03f */
[----:B------:R1:W-:Y:S03]  /*8fc0*/  UTMALDG.4D [UR24], [UR30], desc[UR16] ;  /* 0x000010181e0075b4 */ /* 0x0003e60008019000 */
[----:B------:R1:W-:Y:S02]  /*8fd0*/  UTMALDG.4D [UR32], [UR30], desc[UR16] ;  /* 0x000010201e0075b4 */ /* 0x0003e40008019000 */
[----:B------:R1:W-:Y:S02]  /*8fe0*/  UTMALDG.4D [UR8], [UR30], desc[UR16] ;  /* 0x000010081e0075b4 */ /* 0x0003e40008019000 */
[----:B-1----:R-:W-:Y:S05]  /*8ff0*/  @P1 BRA `(.L_x_2769) ;  /* 0x0000001400081947 */ /* 0x002fea0003800000 */
[-C--:B------:R-:W-:Y:S01]  /*9000*/  LOP3.LUT R17, RZ, R4.reuse, RZ, 0x33, !PT ;  /* 0x00000004ff117212 */ /* 0x080fe200078e33ff */
[C---:B------:R-:W-:Y:S02]  /*9010*/  VIADD R5, R0.reuse, 0xfffffffe ;  /* 0xfffffffe00057836 */ /* 0x040fe40000000000 */
[----:B------:R-:W-:Y:S02]  /*9020*/  IMAD.MOV.U32 R10, RZ, RZ, 0x1 ;  /* 0x00000001ff0a7424 */ /* 0x000fe400078e00ff */
[----:B------:R-:W-:Y:S01]  /*9030*/  IMAD.IADD R17, R0, 0x1, R17 ;  /* 0x0000000100117824 */ /* 0x000fe200078e0211 */
[----:B------:R-:W-:Y:S01]  /*9040*/  ISETP.NE.AND P1, PT, R5, R4, PT ;  /* 0x000000040500720c */ /* 0x000fe20003f25270 */
[----:B------:R-:W-:-:S03]  /*9050*/  IMAD.MOV.U32 R0, RZ, RZ, R4 ;  /* 0x000000ffff007224 */ /* 0x000fc600078e0004 */
[----:B------:R-:W-:-:S05]  /*9060*/  LOP3.LUT R5, R17, 0x1, RZ, 0xc0, !PT ;  /* 0x0000000111057812 */ /* 0x000fca00078ec0ff */
[----:B------:R1:W-:Y:S04]  /*9070*/  STL [R1+0x4], R5 ;  /* 0x0000040501007387 */ /* 0x0003e80000100800 */
[----:B------:R-:W-:Y:S05]  /*9080*/  @!P1 BRA `(.L_x_2770) ;  /* 0x0000000c00409947 */ /* 0x000fea0003800000 */
[----:B------:R-:W-:Y:S02]  /*9090*/  IMAD.IADD R17, R17, 0x1, -R5 ;  /* 0x0000000111117824 */ /* 0x000fe400078e0a05 */
[----:B------:R-:W-:Y:S02]  /*90a0*/  IMAD.MOV.U32 R0, RZ, RZ, R4 ;  /* 0x000000ffff007224 */ /* 0x000fe400078e0004 */
[----:B------:R-:W-:-:S07]  /*90b0*/  IMAD.MOV.U32 R10, RZ, RZ, 0x1 ;  /* 0x00000001ff0a7424 */ /* 0x000fce00078e00ff */
.L_x_2779:
[----:B-123--:R-:W-:-:S04]  /*90c0*/  SHF.L.U32 R18, R10, 0x1f, RZ ;  /* 0x0000001f0a127819 */ /* 0x00efc800000006ff */
[----:B------:R-:W2:Y:S02]  /*90d0*/  SYNCS.PHASECHK.TRANS64.TRYWAIT P1, [R15+URZ+0x26840], R18 ;  /* 0x026840120f0075a7 */ /* 0x000ea4000802017f */
[----:B--2---:R-:W-:Y:S05]  /*90e0*/  @!P1 BRA `(.L_x_2771) ;  /* 0x0000001800dc9947 */ /* 0x004fea0003800000 */
.L_x_2796:
        /* <DEDUP_REMOVED lines=8> */
.L_x_2772:
        /* <DEDUP_REMOVED lines=44> */
.L_x_2797:
        /* <DEDUP_REMOVED lines=8> */
.L_x_2774:
        /* <DEDUP_REMOVED lines=44> */
.L_x_2798:
        /* <DEDUP_REMOVED lines=8> */
.L_x_2776:
        /* <DEDUP_REMOVED lines=38> */
.L_x_2800:
        /* <DEDUP_REMOVED lines=8> */
.L_x_2778:
        /* <DEDUP_REMOVED lines=44> */
.L_x_2770:
[----:B------:R-:W4:Y:S02]  /*9d90*/  LDL.LU R4, [R1+0x4] ;  /* 0x0000040001047983 */ /* 0x000f240000300800 */
[----:B----4-:R-:W-:Y:S02]  /*9da0*/  ISETP.NE.AND P1, PT, R4, RZ, PT ;  /* 0x000000ff0400720c */ /* 0x010fe40003f25270 */
[----:B------:R4:W5:Y:S11]  /*9db0*/  LDL R4, [R1] ;  /* 0x0000000001047983 */ /* 0x0009760000100800 */
[----:B----4-:R-:W-:Y:S05]  /*9dc0*/  @!P1 BRA `(.L_x_2769) ;  /* 0x0000000400949947 */ /* 0x010fea0003800000 */
[----:B------:R-:W-:-:S04]  /*9dd0*/  SHF.L.U32 R12, R10, 0x1f, RZ ;  /* 0x0000001f0a0c7819 */ /* 0x000fc800000006ff */
[----:B------:R-:W4:Y:S02]  /*9de0*/  SYNCS.PHASECHK.TRANS64.TRYWAIT P1, [R15+URZ+0x26840], R12 ;  /* 0x0268400c0f0075a7 */ /* 0x000f24000802017f */
[----:B----4-:R-:W-:Y:S05]  /*9df0*/  @!P1 BRA `(.L_x_2780) ;  /* 0x0000000c00ec9947 */ /* 0x010fea0003800000 */
.L_x_2801:
        /* <DEDUP_REMOVED lines=8> */
.L_x_2781:
        /* <DEDUP_REMOVED lines=41> */
.L_x_2802:
        /* <DEDUP_REMOVED lines=8> */
.L_x_2783:
        /* <DEDUP_REMOVED lines=41> */
.L_x_2769:
[----:B------:R-:W1:Y:S01]  /*a420*/  S2R R0, SR_TID.X ;  /* 0x0000000000007919 */ /* 0x000e620000002100 */
[----:B------:R-:W-:Y:S01]  /*a430*/  IMAD R3, R16, 0x8, R15 ;  /* 0x0000000810037824 */ /* 0x000fe200078e020f */
[----:B-1----:R-:W-:Y:S02]  /*a440*/  LOP3.LUT R2, R0, 0x7f, RZ, 0xc0, !PT ;  /* 0x0000007f00027812 */ /* 0x002fe400078ec0ff */
[----:B------:R-:W-:Y:S02]  /*a450*/  SHF.L.U32 R0, R10, 0x1f, RZ ;  /* 0x0000001f0a007819 */ /* 0x000fe400000006ff */
[----:B------:R-:W-:Y:S02]  /*a460*/  ISETP.NE.AND P1, PT, R2, RZ, PT ;  /* 0x000000ff0200720c */ /* 0x000fe40003f25270 */
[----:B------:R-:W1:Y:S02]  /*a470*/  SYNCS.PHASECHK.TRANS64.TRYWAIT P0, [R3+URZ+0x26840], R0 ;  /* 0x02684000030075a7 */ /* 0x000e64000800017f */
[----:B-1----:R-:W-:Y:S09]  /*a480*/  @!P0 BRA `(.L_x_2784) ;  /* 0x0000000800708947 */ /* 0x002ff20003800000 */
.L_x_2803:
[----:B------:R-:W-:Y:S05]  /*a490*/  @P1 BRA `(.L_x_2785) ;  /* 0x0000000000181947 */ /* 0x000fea0003800000 */
[----:B------:R-:W1:Y:S01]  /*a4a0*/  S2R R2, SR_TID.X ;  /* 0x0000000000027919 */ /* 0x000e620000002100 */
[----:B------:R-:W-:-:S04]  /*a4b0*/  IMAD.MOV.U32 R0, RZ, RZ, 0x3100 ;  /* 0x00003100ff007424 */ /* 0x000fc800078e00ff */
[----:B------:R1:W-:Y:S02]  /*a4c0*/  SYNCS.ARRIVE.TRANS64 RZ, [R3+URZ+0x26830], R0 ;  /* 0x0268300003ff79a7 */ /* 0x0003e4000800003f */
[----:B-1----:R-:W-:-:S13]  /*a4d0*/  LOP3.LUT P0, RZ, R2, 0x1f, RZ, 0xc0, !PT ;  /* 0x0000001f02ff7812 */ /* 0x002fda000780c0ff */
[----:B------:R-:W-:Y:S05]  /*a4e0*/  @!P0 BRA `(.L_x_2785) ;  /* 0x0000000000048947 */ /* 0x000fea0003800000 */
[----:B------:R-:W-:Y:S01]  /*a4f0*/  BPT.TRAP 0x1 ;  /* 0x000000040000795c */ /* 0x000fe20000300000 */
.L_x_2785:
        /* <DEDUP_REMOVED lines=48> */
.L_x_2766:
[----:B------:R-:W-:Y:S05]  /*a800*/  BSYNC B0 ;  /* 0x0000000000007941 */ /* 0x000fea0003800000 */
.L_x_2762:
[----:B------:R-:W-:-:S03]  /*a810*/  UMOV UR7, 0xffffffff ;  /* 0xffffffff00077882 */ /* 0x000fc60000000000 */
[----:B------:R-:W-:Y:S05]  /*a820*/  BRA.DIV UR7, `(.L_x_2786) ;  /* 0x00000006079c7947 */ /* 0x000fea000b800000 */
[----:B------:R-:W-:-:S13]  /*a830*/  ELECT P6, URZ, PT ;  /* 0x00000000003f782f */ /* 0x000fda00038c0000 */
.L_x_2806:
[----:B------:R-:W-:Y:S05]  /*a840*/  @!P6 BRA `(.L_x_2687) ;  /* 0x000000000084e947 */ /* 0x000fea0003800000 */
[----:B------:R-:W-:-:S06]  /*a850*/  ULOP3.LUT UR7, UR38, 0x2, URZ, 0xfc, !UPT ;  /* 0x0000000226077892 */ /* 0x000fcc000f8efc3f */
[----:B------:R-:W-:-:S05]  /*a860*/  IMAD.U32 R0, RZ, RZ, UR7 ;  /* 0x00000007ff007e24 */ /* 0x000fca000f8e00ff */
[----:B------:R-:W-:-:S13]  /*a870*/  ISETP.NE.AND P2, PT, R0, 0x3, PT ;  /* 0x000000030000780c */ /* 0x000fda0003f45270 */
[----:B------:R-:W-:Y:S05]  /*a880*/  @!P2 BRA `(.L_x_2787) ;  /* 0x000000000004a947 */ /* 0x000fea0003800000 */
[----:B------:R-:W-:Y:S01]  /*a890*/  BPT.TRAP 0x1 ;  /* 0x000000040000795c */ /* 0x000fe20000300000 */
.L_x_2787:
        /* <DEDUP_REMOVED lines=15> */
.L_x_2807:
[----:B------:R-:W2:Y:S02]  /*a990*/  SYNCS.PHASECHK.TRANS64.TRYWAIT P0, [R3+URZ], R0 ;  /* 0x00000000030075a7 */ /* 0x000ea4000800017f */
[----:B--2---:R-:W-:Y:S05]  /*a9a0*/  @!P0 BRA `(.L_x_2789) ;  /* 0x0000000400708947 */ /* 0x004fea0003800000 */
.L_x_2808:
[----:B------:R-:W-:Y:S05]  /*a9b0*/  @!P2 BRA `(.L_x_2790) ;  /* 0x000000000004a947 */ /* 0x000fea0003800000 */
[----:B------:R-:W-:Y:S01]  /*a9c0*/  BPT.TRAP 0x1 ;  /* 0x000000040000795c */ /* 0x000fe20000300000 */
.L_x_2790:
[----:B--2---:R-:W-:-:S04]  /*a9d0*/  VIADD R3, R8, 0x26840 ;  /* 0x0002684008037836 */ /* 0x004fc80000000000 */
[----:B------:R-:W-:-:S04]  /*a9e0*/  IMAD R5, R2, 0x8, R3 ;  /* 0x0000000802057824 */ /* 0x000fc800078e0203 */
[----:B------:R-:W2:Y:S02]  /*a9f0*/  SYNCS.PHASECHK.TRANS64.TRYWAIT P0, [R5+URZ], R4 ;  /* 0x00000004050075a7 */ /* 0x000ea4000800017f */
[----:B--2---:R-:W-:Y:S05]  /*aa00*/  @!P0 BRA `(.L_x_2791) ;  /* 0x00000004006c8947 */ /* 0x004fea0003800000 */
.L_x_2809:
[----:B------:R-:W-:-:S07]  /*aa10*/  IMAD R3, R6, 0x8, R3 ;  /* 0x0000000806037824 */ /* 0x000fce00078e0203 */
.L_x_2792:
[----:B---3--:R3:W4:Y:S02]  /*aa20*/  SYNCS.PHASECHK.TRANS64.TRYWAIT P0, [R3+URZ], R0 ;  /* 0x00000000030075a7 */ /* 0x008724000800017f */
[----:B----4-:R-:W-:Y:S05]  /*aa30*/  @!P0 NANOSLEEP.SYNCS 0x989680 ;  /* 0x009896800000895d */ /* 0x010fea0003900000 */
[----:B------:R-:W4:Y:S02]  /*aa40*/  @!P0 SYNCS.PHASECHK.TRANS64 P0, [R3+URZ], R0 ;  /* 0x00000000030085a7 */ /* 0x000f24000800007f */
[----:B----4-:R-:W-:Y:S05]  /*aa50*/  @!P0 BRA `(.L_x_2792) ;  /* 0xfffffffc00f08947 */ /* 0x010fea000383ffff */
.L_x_2687:
[----:B------:R-:W-:Y:S05]  /*aa60*/  BSYNC B6 ;  /* 0x0000000000067941 */ /* 0x000fea0003800000 */
.L_x_2679:
[----:B------:R-:W-:Y:S05]  /*aa70*/  EXIT ;  /* 0x000000000000794d */ /* 0x000fea0003800000 */
.L_x_2697:
[----:B------:R-:W-:Y:S02]  /*aa80*/  IMAD.MOV.U32 R13, RZ, RZ, R19 ;  /* 0x000000ffff0d7224 */ /* 0x000fe400078e0013 */
[----:B------:R-:W-:Y:S02]  /*aa90*/  IMAD.MOV.U32 R12, RZ, RZ, RZ ;  /* 0x000000ffff0c7224 */ /* 0x000fe400078e00ff */
[----:B------:R-:W-:Y:S02]  /*aaa0*/  IMAD.MOV.U32 R11, RZ, RZ, 0x1f ;  /* 0x0000001fff0b7424 */ /* 0x000fe400078e00ff */
[----:B------:R-:W-:-:S07]  /*aab0*/  IMAD.MOV.U32 R15, RZ, RZ, -0x1 ;  /* 0xffffffffff0f7424 */ /* 0x000fce00078e00ff */
[----:B------:R-:W-:Y:S05]  /*aac0*/  WARPSYNC.COLLECTIVE R15, `(.L_x_2793) ;  /* 0x000000000f087348 */ /* 0x000fea0003c00000 */
[----:B------:R1:W2:Y:S02]  /*aad0*/  SHFL.IDX P6, R14, R13, R12, R11 ;  /* 0x0000000c0d0e7389 */ /* 0x0002a400000c000b */
[----:B-12---:R-:W-:Y:S01]  /*aae0*/  ENDCOLLECTIVE ;  /* 0x000000000000791b */ /* 0x006fe20003800000 */
.L_x_2793:
[----:B------:R-:W-:Y:S05]  /*aaf0*/  BRA `(.L_x_2794) ;  /* 0xffffff6c00087947 */ /* 0x000fea000383ffff */
.L_x_2699:
[----:B--2---:R2:W3:Y:S02]  /*ab00*/  SYNCS.PHASECHK.TRANS64.TRYWAIT P0, [R2+URZ+0x26800], R5 ;  /* 0x02680005020075a7 */ /* 0x0044e4000800017f */
[----:B---3--:R-:W-:Y:S05]  /*ab10*/  @!P0 NANOSLEEP.SYNCS 0x989680 ;  /* 0x009896800000895d */ /* 0x008fea0003900000 */
[----:B------:R-:W3:Y:S02]  /*ab20*/  @!P0 SYNCS.PHASECHK.TRANS64 P0, [R2+URZ+0x26800], R5 ;  /* 0x02680005020085a7 */ /* 0x000ee4000800007f */
[----:B---3--:R-:W-:Y:S05]  /*ab30*/  @!P0 BRA `(.L_x_2699) ;  /* 0xfffffffc00f08947 */ /* 0x008fea000383ffff */
[----:B------:R-:W-:Y:S05]  /*ab40*/  BRA `(.L_x_2698) ;  /* 0xffffff6c00307947 */ /* 0x000fea000383ffff */
.L_x_2704:
[----:B--2---:R-:W-:-:S04]  /*ab50*/  IMAD.U32 R5, RZ, RZ, UR7 ;  /* 0x00000007ff057e24 */ /* 0x004fc8000f8e00ff */
[----:B------:R2:W3:Y:S03]  /*ab60*/  SYNCS.PHASECHK.TRANS64.TRYWAIT P1, [R5+URZ+0x26810], R6 ;  /* 0x02681006050075a7 */ /* 0x0004e6000802017f */
[----:B---3--:R-:W-:Y:S05]  /*ab70*/  @!P1 NANOSLEEP.SYNCS 0x989680 ;  /* 0x009896800000995d */ /* 0x008fea0003900000 */
[----:B------:R-:W3:Y:S02]  /*ab80*/  @!P1 SYNCS.PHASECHK.TRANS64 P1, [R5+URZ+0x26810], R6 ;  /* 0x02681006050095a7 */ /* 0x000ee4000802007f */
[----:B---3--:R-:W-:Y:S05]  /*ab90*/  @!P1 BRA `(.L_x_2704) ;  /* 0xfffffffc00ec9947 */ /* 0x008fea000383ffff */
[----:B------:R-:W-:Y:S05]  /*aba0*/  BRA `(.L_x_2703) ;  /* 0xffffff7400807947 */ /* 0x000fea000383ffff */
.L_x_2708:
[----:B------:R-:W-:-:S04]  /*abb0*/  IMAD.U32 R5, RZ, RZ, UR7 ;  /* 0x00000007ff057e24 */ /* 0x000fc8000f8e00ff */
[----:B------:R1:W1:Y:S03]  /*abc0*/  SYNCS.PHASECHK.TRANS64.TRYWAIT P1, [R5+URZ+0x26830], R6 ;  /* 0x02683006050075a7 */ /* 0x000266000802017f */
[----:B-1----:R-:W-:Y:S05]  /*abd0*/  @!P1 NANOSLEEP.SYNCS 0x989680 ;  /* 0x009896800000995d */ /* 0x002fea0003900000 */
[----:B------:R-:W1:Y:S02]  /*abe0*/  @!P1 SYNCS.PHASECHK.TRANS64 P1, [R5+URZ+0x26830], R6 ;  /* 0x02683006050095a7 */ /* 0x000e64000802007f */
[----:B-1----:R-:W-:Y:S05]  /*abf0*/  @!P1 BRA `(.L_x_2708) ;  /* 0xfffffffc00ec9947 */ /* 0x002fea000383ffff */
[----:B------:R-:W-:Y:S05]  /*ac00*/  BRA `(.L_x_2707) ;  /* 0xffffff7800887947 */ /* 0x000fea000383ffff */
.L_x_2767:
[----:B-1----:R1:W2:Y:S02]  /*ac10*/  SYNCS.PHASECHK.TRANS64.TRYWAIT P0, [R15+URZ+0x26820], R2 ;  /* 0x026820020f0075a7 */ /* 0x0022a4000800017f */
[----:B--2---:R-:W-:Y:S05]  /*ac20*/  @!P0 NANOSLEEP.SYNCS 0x989680 ;  /* 0x009896800000895d */ /* 0x004fea0003900000 */
[----:B------:R-:W2:Y:S02]  /*ac30*/  @!P0 SYNCS.PHASECHK.TRANS64 P0, [R15+URZ+0x26820], R2 ;  /* 0x026820020f0085a7 */ /* 0x000ea4000800007f */
[----:B--2---:R-:W-:Y:S05]  /*ac40*/  @!P0 BRA `(.L_x_2767) ;  /* 0xfffffffc00f08947 */ /* 0x004fea000383ffff */
[----:B------:R-:W-:Y:S05]  /*ac50*/  BRA `(.L_x_2795) ;  /* 0xffffffd800f47947 */ /* 0x000fea000383ffff */
.L_x_2771:
[----:B--2---:R2:W3:Y:S02]  /*ac60*/  SYNCS.PHASECHK.TRANS64.TRYWAIT P1, [R15+URZ+0x26840], R18 ;  /* 0x026840120f0075a7 */ /* 0x0044e4000802017f */
[----:B---3--:R-:W-:Y:S05]  /*ac70*/  @!P1 NANOSLEEP.SYNCS 0x989680 ;  /* 0x009896800000995d */ /* 0x008fea0003900000 */
[----:B------:R-:W3:Y:S02]  /*ac80*/  @!P1 SYNCS.PHASECHK.TRANS64 P1, [R15+URZ+0x26840], R18 ;  /* 0x026840120f0095a7 */ /* 0x000ee4000802007f */
[----:B---3--:R-:W-:Y:S05]  /*ac90*/  @!P1 BRA `(.L_x_2771) ;  /* 0xfffffffc00f09947 */ /* 0x008fea000383ffff */
[----:B------:R-:W-:Y:S05]  /*aca0*/  BRA `(.L_x_2796) ;  /* 0xffffffe400107947 */ /* 0x000fea000383ffff */
.L_x_2773:
[----:B-1----:R1:W3:Y:S02]  /*acb0*/  SYNCS.PHASECHK.TRANS64.TRYWAIT P1, [R15+URZ+0x26828], R18 ;  /* 0x026828120f0075a7 */ /* 0x0022e4000802017f */
[----:B---3--:R-:W-:Y:S05]  /*acc0*/  @!P1 NANOSLEEP.SYNCS 0x989680 ;  /* 0x009896800000995d */ /* 0x008fea0003900000 */
[----:B------:R-:W3:Y:S02]  /*acd0*/  @!P1 SYNCS.PHASECHK.TRANS64 P1, [R15+URZ+0x26828], R18 ;  /* 0x026828120f0095a7 */ /* 0x000ee4000802007f */
[----:B---3--:R-:W-:Y:S05]  /*ace0*/  @!P1 BRA `(.L_x_2773) ;  /* 0xfffffffc00f09947 */ /* 0x008fea000383ffff */
[----:B------:R-:W-:Y:S05]  /*acf0*/  BRA `(.L_x_2797) ;  /* 0xffffffe400cc7947 */ /* 0x000fea000383ffff */
.L_x_2775:
[----:B---3--:R3:W4:Y:S02]  /*ad00*/  SYNCS.PHASECHK.TRANS64.TRYWAIT P1, [R15+URZ+0x26848], R18 ;  /* 0x026848120f0075a7 */ /* 0x008724000802017f */
[----:B----4-:R-:W-:Y:S05]  /*ad10*/  @!P1 NANOSLEEP.SYNCS 0x989680 ;  /* 0x009896800000995d */ /* 0x010fea0003900000 */
[----:B------:R-:W4:Y:S02]  /*ad20*/  @!P1 SYNCS.PHASECHK.TRANS64 P1, [R15+URZ+0x26848], R18 ;  /* 0x026848120f0095a7 */ /* 0x000f24000802007f */
[----:B----4-:R-:W-:Y:S05]  /*ad30*/  @!P1 BRA `(.L_x_2775) ;  /* 0xfffffffc00f09947 */ /* 0x010fea000383ffff */
[----:B------:R-:W-:Y:S05]  /*ad40*/  BRA `(.L_x_2798) ;  /* 0xffffffe800887947 */ /* 0x000fea000383ffff */
.L_x_2777:
[----:B------:R-:W-:-:S07]  /*ad50*/  SHF.L.U32 R4, R10, 0x1f, RZ ;  /* 0x0000001f0a047819 */ /* 0x000fce00000006ff */
.L_x_2799:
[----:B----4-:R4:W1:Y:S02]  /*ad60*/  SYNCS.PHASECHK.TRANS64.TRYWAIT P1, [R15+URZ+0x26820], R4 ;  /* 0x026820040f0075a7 */ /* 0x010864000802017f */
[----:B-1----:R-:W-:Y:S05]  /*ad70*/  @!P1 NANOSLEEP.SYNCS 0x989680 ;  /* 0x009896800000995d */ /* 0x002fea0003900000 */
[----:B------:R-:W1:Y:S02]  /*ad80*/  @!P1 SYNCS.PHASECHK.TRANS64 P1, [R15+URZ+0x26820], R4 ;  /* 0x026820040f0095a7 */ /* 0x000e64000802007f */
[----:B-1----:R-:W-:Y:S05]  /*ad90*/  @!P1 BRA `(.L_x_2799) ;  /* 0xfffffffc00f09947 */ /* 0x002fea000383ffff */
[----:B------:R-:W-:Y:S05]  /*ada0*/  BRA `(.L_x_2800) ;  /* 0xffffffec00287947 */ /* 0x000fea000383ffff */
.L_x_2780:
[----:B----4-:R4:W1:Y:S02]  /*adb0*/  SYNCS.PHASECHK.TRANS64.TRYWAIT P1, [R15+URZ+0x26840], R12 ;  /* 0x0268400c0f0075a7 */ /* 0x010864000802017f */
[----:B-1----:R-:W-:Y:S05]  /*adc0*/  @!P1 NANOSLEEP.SYNCS 0x989680 ;  /* 0x009896800000995d */ /* 0x002fea0003900000 */
[----:B------:R-:W1:Y:S02]  /*add0*/  @!P1 SYNCS.PHASECHK.TRANS64 P1, [R15+URZ+0x26840], R12 ;  /* 0x0268400c0f0095a7 */ /* 0x000e64000802007f */
[----:B-1----:R-:W-:Y:S05]  /*ade0*/  @!P1 BRA `(.L_x_2780) ;  /* 0xfffffffc00f09947 */ /* 0x002fea000383ffff */
[----:B------:R-:W-:Y:S05]  /*adf0*/  BRA `(.L_x_2801) ;  /* 0xfffffff000007947 */ /* 0x000fea000383ffff */
.L_x_2782:
[----:B-1----:R1:W2:Y:S02]  /*ae00*/  SYNCS.PHASECHK.TRANS64.TRYWAIT P1, [R15+URZ+0x26828], R12 ;  /* 0x0268280c0f0075a7 */ /* 0x0022a4000802017f */
[----:B--2---:R-:W-:Y:S05]  /*ae10*/  @!P1 NANOSLEEP.SYNCS 0x989680 ;  /* 0x009896800000995d */ /* 0x004fea0003900000 */
[----:B------:R-:W2:Y:S02]  /*ae20*/  @!P1 SYNCS.PHASECHK.TRANS64 P1, [R15+URZ+0x26828], R12 ;  /* 0x0268280c0f0095a7 */ /* 0x000ea4000802007f */
[----:B--2---:R-:W-:Y:S05]  /*ae30*/  @!P1 BRA `(.L_x_2782) ;  /* 0xfffffffc00f09947 */ /* 0x004fea000383ffff */
[----:B------:R-:W-:Y:S05]  /*ae40*/  BRA `(.L_x_2802) ;  /* 0xfffffff000b07947 */ /* 0x000fea000383ffff */
.L_x_2784:
[----:B------:R1:W1:Y:S02]  /*ae50*/  SYNCS.PHASECHK.TRANS64.TRYWAIT P0, [R3+URZ+0x26840], R0 ;  /* 0x02684000030075a7 */ /* 0x000264000800017f */
[----:B-1----:R-:W-:Y:S05]  /*ae60*/  @!P0 NANOSLEEP.SYNCS 0x989680 ;  /* 0x009896800000895d */ /* 0x002fea0003900000 */
[----:B------:R-:W1:Y:S02]  /*ae70*/  @!P0 SYNCS.PHASECHK.TRANS64 P0, [R3+URZ+0x26840], R0 ;  /* 0x02684000030085a7 */ /* 0x000e64000800007f */
[----:B-1----:R-:W-:Y:S05]  /*ae80*/  @!P0 BRA `(.L_x_2784) ;  /* 0xfffffffc00f08947 */ /* 0x002fea000383ffff */
[----:B------:R-:W-:Y:S05]  /*ae90*/  BRA `(.L_x_2803) ;  /* 0xfffffff4007c7947 */ /* 0x000fea000383ffff */
.L_x_2786:
[----:B------:R-:W-:Y:S01]  /*aea0*/  BSSY B0, `(.L_x_2804) ;  /* 0x0000006000007945 */ /* 0x000fe20003800000 */
[----:B------:R-:W-:-:S07]  /*aeb0*/  IMAD.MOV.U32 R15, RZ, RZ, -0x1 ;  /* 0xffffffffff0f7424 */ /* 0x000fce00078e00ff */
[----:B------:R-:W-:Y:S05]  /*aec0*/  WARPSYNC.COLLECTIVE R15, `(.L_x_2805) ;  /* 0x000000000f0c7348 */ /* 0x000fea0003c00000 */
[----:B------:R-:W-:Y:S02]  /*aed0*/  ELECT P6, UR62, PT ;  /* 0x00000000003e782f */ /* 0x000fe400038c0000 */
[----:B------:R-:W-:Y:S01]  /*aee0*/  MOV R14, UR62 ;  /* 0x0000003e000e7c02 */ /* 0x000fe20008000f00 */
[----:B------:R-:W-:Y:S10]  /*aef0*/  ENDCOLLECTIVE ;  /* 0x000000000000791b */ /* 0x000ff40003800000 */
.L_x_2805:
[----:B------:R-:W-:Y:S05]  /*af00*/  BSYNC B0 ;  /* 0x0000000000007941 */ /* 0x000fea0003800000 */
.L_x_2804:
[----:B------:R-:W-:Y:S05]  /*af10*/  BRA `(.L_x_2806) ;  /* 0xfffffff800487947 */ /* 0x000fea000383ffff */
.L_x_2788:
[----:B-1----:R1:W2:Y:S02]  /*af20*/  SYNCS.PHASECHK.TRANS64.TRYWAIT P0, [R7+URZ], R4 ;  /* 0x00000004070075a7 */ /* 0x0022a4000800017f */
[----:B--2---:R-:W-:Y:S05]  /*af30*/  @!P0 NANOSLEEP.SYNCS 0x989680 ;  /* 0x009896800000895d */ /* 0x004fea0003900000 */
[----:B------:R-:W2:Y:S02]  /*af40*/  @!P0 SYNCS.PHASECHK.TRANS64 P0, [R7+URZ], R4 ;  /* 0x00000004070085a7 */ /* 0x000ea4000800007f */
[----:B--2---:R-:W-:Y:S05]  /*af50*/  @!P0 BRA `(.L_x_2788) ;  /* 0xfffffffc00f08947 */ /* 0x004fea000383ffff */
[----:B------:R-:W-:Y:S05]  /*af60*/  BRA `(.L_x_2807) ;  /* 0xfffffff800887947 */ /* 0x000fea000383ffff */
.L_x_2789:
[----:B--2---:R2:W3:Y:S02]  /*af70*/  SYNCS.PHASECHK.TRANS64.TRYWAIT P0, [R3+URZ], R0 ;  /* 0x00000000030075a7 */ /* 0x0044e4000800017f */
[----:B---3--:R-:W-:Y:S05]  /*af80*/  @!P0 NANOSLEEP.SYNCS 0x989680 ;  /* 0x009896800000895d */ /* 0x008fea0003900000 */
[----:B------:R-:W3:Y:S02]  /*af90*/  @!P0 SYNCS.PHASECHK.TRANS64 P0, [R3+URZ], R0 ;  /* 0x00000000030085a7 */ /* 0x000ee4000800007f */
[----:B---3--:R-:W-:Y:S05]  /*afa0*/  @!P0 BRA `(.L_x_2789) ;  /* 0xfffffffc00f08947 */ /* 0x008fea000383ffff */
[----:B------:R-:W-:Y:S05]  /*afb0*/  BRA `(.L_x_2808) ;  /* 0xfffffff8007c7947 */ /* 0x000fea000383ffff */
.L_x_2791:
[----:B--2---:R2:W3:Y:S02]  /*afc0*/  SYNCS.PHASECHK.TRANS64.TRYWAIT P0, [R5+URZ], R4 ;  /* 0x00000004050075a7 */ /* 0x0044e4000800017f */
[----:B---3--:R-:W-:Y:S05]  /*afd0*/  @!P0 NANOSLEEP.SYNCS 0x989680 ;  /* 0x009896800000895d */ /* 0x008fea0003900000 */
[----:B------:R-:W3:Y:S02]  /*afe0*/  @!P0 SYNCS.PHASECHK.TRANS64 P0, [R5+URZ], R4 ;  /* 0x00000004050085a7 */ /* 0x000ee4000800007f */
[----:B---3--:R-:W-:Y:S05]  /*aff0*/  @!P0 BRA `(.L_x_2791) ;  /* 0xfffffffc00f08947 */ /* 0x008fea000383ffff */
[----:B------:R-:W-:Y:S05]  /*b000*/  BRA `(.L_x_2809) ;  /* 0xfffffff800807947 */ /* 0x000fea000383ffff */
.L_x_2810:
        /* <DEDUP_REMOVED lines=15> */
.L_x_3316:


//--------------------- .text._ZN7cutlass13device_kernelIN5flash11enable_sm90INS1_16FlashAttnBwdSm90INS1_25CollectiveMainloopBwdSm90ILi2ELi2ELi2EN4cute5tupleIJNS5_1CILi1EEES8_S8_EEENS6_IJNS7_ILi64EEENS7_ILi128EEENS7_ILi96EEEEEENS_6half_tEfNS_4arch4Sm90ELb1ELb0ELb0ELb1ELb1ELb1ELb0ELb0ELi2ELi1ELi2ELi1ELb1EEENS1_21CollectiveEpilogueBwdISD_SE_SG_Li256ELb1ELb0ELi1EEENS1_25SingleTileBwdLPTSchedulerILb1ELi128ELb1EEEEEEEEEvNT_6ParamsE --------------------------
	.section	.text._ZN7cutlass13device_kernelIN5flash11enable_sm90INS1_16FlashAttnBwdSm90INS1_25CollectiveMainloopBwdSm90ILi2ELi2ELi2EN4cute5tupleIJNS5_1CILi1EEES8_S8_EEENS6_IJNS7_ILi64EEENS7_ILi128EEENS7_ILi96EEEEEENS_6half_tEfNS_4arch4Sm90ELb1ELb0ELb0ELb1ELb1ELb1ELb0ELb0ELi2ELi1ELi2ELi1ELb1EEENS1_21CollectiveEpilogueBwdISD_SE_SG_Li256ELb1ELb0ELi1EEENS1_25SingleTileBwdLPTSchedulerILb1ELi128ELb1EEEEEEEEEvNT_6ParamsE,"ax",@progbits
	.align	128
.text._ZN7cutlass13device_kernelIN5flash11enable_sm90INS1_16FlashAttnBwdSm90INS1_25CollectiveMainloopBwdSm90ILi2ELi2ELi2EN4cute5tupleIJNS5_1CILi1EEES8_S8_EEENS6_IJNS7_ILi64EEENS7_ILi128EEENS7_ILi96EEEEEENS_6half_tEfNS_4arch4Sm90ELb1ELb0ELb0ELb1ELb1ELb1ELb0ELb0ELi2ELi1ELi2ELi1ELb1EEENS1_21CollectiveEpilogueBwdISD_SE_SG_Li256ELb1ELb0ELi1EEENS1_25SingleTileBwdLPTSchedulerILb1ELi128ELb1EEEEEEEEEvNT_6ParamsE:
        .type           _ZN7cutlass13device_kernelIN5flash11enable_sm90INS1_16FlashAttnBwdSm90INS1_25CollectiveMainloopBwdSm90ILi2ELi2ELi2EN4cute5tupleIJNS5_1CILi1EEES8_S8_EEENS6_IJNS7_ILi64EEENS7_ILi128EEENS7_ILi96EEEEEENS_6half_tEfNS_4arch4Sm90ELb1ELb0ELb0ELb1ELb1ELb1ELb0ELb0ELi2ELi1ELi2ELi1ELb1EEENS1_21CollectiveEpilogueBwdISD_SE_SG_Li256ELb1ELb0ELi1EEENS1_25SingleTileBwdLPTSchedulerILb1ELi128ELb1EEEEEEEEEvNT_6ParamsE,@function
        .size           _ZN7cutlass13device_kernelIN5flash11enable_sm90INS1_16FlashAttnBwdSm90INS1_25CollectiveMainloopBwdSm90ILi2ELi2ELi2EN4cute5tupleIJNS5_1CILi1EEES8_S8_EEENS6_IJNS7_ILi64EEENS7_ILi128EEENS7_ILi96EEEEEENS_6half_tEfNS_4arch4Sm90ELb1ELb0ELb0ELb1ELb1ELb1ELb0ELb0ELi2ELi1ELi2ELi1ELb1EEENS1_21CollectiveEpilogueBwdISD_SE_SG_Li256ELb1ELb0ELi1EEENS1_25SingleTileBwdLPTSchedulerILb1ELi128ELb1EEEEEEEEEvNT_6ParamsE,(.L_x_3317 - _ZN7cutlass13device_kernelIN5flash11enable_sm90INS1_16FlashAttnBwdSm90INS1_25CollectiveMainloopBwdSm90ILi2ELi2ELi2EN4cute5tupleIJNS5_1CILi1EEES8_S8_EEENS6_IJNS7_ILi64EEENS7_ILi128EEENS7_ILi96EEEEEENS_6half_tEfNS_4arch4Sm90ELb1ELb0ELb0ELb1ELb1ELb1ELb0ELb0ELi2ELi1ELi2ELi1ELb1EEENS1_21CollectiveEpilogueBwdISD_SE_SG_Li256ELb1ELb0ELi1EEENS1_25SingleTileBwdLPTSchedulerILb1ELi128ELb1EEEEEEEEEvNT_6ParamsE)
        .other          _ZN7cutlass13device_kernelIN5flash11enable_sm90INS1_16FlashAttnBwdSm90INS1_25CollectiveMainloopBwdSm90ILi2ELi2ELi2EN4cute5tupleIJNS5_1CILi1EEES8_S8_EEENS6_IJNS7_ILi64EEENS7_ILi128EEENS7_ILi96EEEEEENS_6half_tEfNS_4arch4Sm90ELb1ELb0ELb0ELb1ELb1ELb1ELb0ELb0ELi2ELi1ELi2ELi1ELb1EEENS1_21CollectiveEpilogueBwdISD_SE_SG_Li256ELb1ELb0ELi1EEENS1_25SingleTileBwdLPTSchedulerILb1ELi128ELb1EEEEEEEEEvNT_6ParamsE,@"STO_CUDA_ENTRY STV_DEFAULT"
_ZN7cutlass13device_kernelIN5flash11enable_sm90INS1_16FlashAttnBwdSm90INS1_25CollectiveMainloopBwdSm90ILi2ELi2ELi2EN4cute5tupleIJNS5_1CILi1EEES8_S8_EEENS6_IJNS7_ILi64EEENS7_ILi128EEENS7_ILi96EEEEEENS_6half_tEfNS_4arch4Sm90ELb1ELb0ELb0ELb1ELb1ELb1ELb0ELb0ELi2ELi1ELi2ELi1ELb1EEENS1_21CollectiveEpilogueBwdISD_SE_SG_Li256ELb1ELb0ELi1EEENS1_25SingleTileBwdLPTSchedulerILb1ELi128ELb1EEEEEEEEEvNT_6ParamsE:
        /* <DEDUP_REMOVED lines=24> */
.L_x_2812:
[----:B------:R-:W-:Y:S05]  /*0180*/  BSYNC B0 ;  /* 0x0000000000007941 */ /* 0x000fea0003800000 */
.L_x_2811:
        /* <DEDUP_REMOVED lines=37> */
.L_x_2813:
        /* <DEDUP_REMOVED lines=22> */
.L_x_2814:
[----:B------:R-:W-:Y:S01]  /*0540*/  PLOP3.LUT P0, PT, PT, PT, UP0, 0x80, 0x0 ;  /* 0x000000000000781c */ /* 0x000fe20003f0f008 */
[----:B------:R-:W-:Y:S01]  /*0550*/  NOP ;  /* 0x0000000000007918 */ /* 0x000fe20000000000 */
[----:B------:R-:W-:Y:S01]  /*0560*/  ULDC.64 UR46, c[0x0][0x208] ;  /* 0x00008200002e7ab9 */ /* 0x000fe20000000a00 */
[----:B------:R-:W-:Y:S01]  /*0570*/  BSSY B6, `(.L_x_2815) ;  /* 0x0000ae0000067945 */ /* 0x000fe20003800000 */
[----:B-12-4-:R-:W-:Y:S09]  /*0580*/  BAR.SYNC.DEFER_BLOCKING 0x0 ;  /* 0x0000000000007b1d */ /* 0x016ff20000010000 */
[----:B------:R-:W-:Y:S05]  /*0590*/  @!P0 BRA `(.L_x_2816) ;  /* 0x0000006000448947 */ /* 0x000fea0003800000 */
.L_x_2817:
        /* <DEDUP_REMOVED lines=32> */
.L_x_2818:
[----:B------:R-:W-:Y:S01]  /*07a0*/  ULDC UR8, c[0x0][0x8c4] ;  /* 0x0002310000087ab9 */ /* 0x000fe20000000800 */
[----:B------:R-:W-:Y:S01]  /*07b0*/  UMOV UR7, UR9 ;  /* 0x0000000900077c82 */ /* 0x000fe20008000000 */
[----:B------:R-:W-:-:S11]  /*07c0*/  UISETP.NE.AND UP0, UPT, UR8, 0x1, UPT ;  /* 0x000000010800788c */ /* 0x000fd6000bf05270 */
[----:B------:R-:W-:Y:S02]  /*07d0*/  @UP0 ULDC.64 UR10, c[0x0][0x8c8] ;  /* 0x00023200000a0ab9 */ /* 0x000fe40000000a00 */
[----:B------:R-:W-:-:S04]  /*07e0*/  UIMAD.WIDE.U32 UR4, UR9, UR10, URZ ;  /* 0x0000000a090472a5 */ /* 0x000fc8000f8e003f */
[----:B------:R-:W-:-:S04]  /*07f0*/  @UP0 USHF.R.U32.HI UR7, URZ, UR11, UR5 ;  /* 0x0000000b3f070299 */ /* 0x000fc80008011605 */
[----:B------:R-:W-:-:S12]  /*0800*/  UIMAD UR4, UR7, UR8, URZ ;  /* 0x00000008070472a4 */ /* 0x000fd8000f8e023f */
.L_x_2819:
        /* <DEDUP_REMOVED lines=23> */
.L_x_2820:
        /* <DEDUP_REMOVED lines=14> */
.L_x_2822:
[----:B------:R-:W-:-:S05]  /*0a60*/  ULDC UR4, c[0x0][0x8ec] ;  /* 0x00023b0000047ab9 */ /* 0x000fca0000000800 */
.L_x_2821:
[----:B------:R-:W-:Y:S02]  /*0a70*/  UIADD3 UR4, UR4, 0x7f, URZ ;  /* 0x0000007f04047890 */ /* 0x000fe4000fffe03f */
[----:B------:R-:W-:Y:S02]  /*0a80*/  ULOP3.LUT UR39, URZ, UR7, URZ, 0x33, !UPT ;  /* 0x000000073f277292 */ /* 0x000fe4000f8e333f */
[----:B------:R-:W-:-:S04]  /*0a90*/  USHF.R.S32.HI UR5, URZ, 0x1f, UR4 ;  /* 0x0000001f3f057899 */ /* 0x000fc80008011404 */
[----:B------:R-:W-:-:S04]  /*0aa0*/  ULEA.HI UR5, UR5, UR4, URZ, 0x7 ;  /* 0x0000000405057291 */ /* 0x000fc8000f8f383f */
[----:B------:R-:W-:-:S04]  /*0ab0*/  USHF.R.S32.HI UR5, URZ, 0x7, UR5 ;  /* 0x000000073f057899 */ /* 0x000fc80008011405 */
[----:B------:R-:W-:Y:S02]  /*0ac0*/  UISETP.GT.AND UP0, UPT, UR5, UR7, UPT ;  /* 0x000000070500728c */ /* 0x000fe4000bf04270 */
[----:B------:R-:W-:Y:S02]  /*0ad0*/  UIADD3 UR39, UR5, UR39, URZ ;  /* 0x0000002705277290 */ /* 0x000fe4000fffe03f */
[----:B------:R-:W-:-:S06]  /*0ae0*/  USEL UR37, UR37, 0xffffffff, UP0 ;  /* 0xffffffff25257887 */ /* 0x000fcc0008000000 */
        /* <DEDUP_REMOVED lines=17> */
.L_x_2824:
        /* <DEDUP_REMOVED lines=14> */
.L_x_2825:
        /* <DEDUP_REMOVED lines=11> */
.L_x_2826:
        /* <DEDUP_REMOVED lines=13> */
.L_x_2827:
        /* <DEDUP_REMOVED lines=84> */
.L_x_2830:
        /* <DEDUP_REMOVED lines=15> */
.L_x_2829:
        /* <DEDUP_REMOVED lines=22> */
.L_x_2832:
        /* <DEDUP_REMOVED lines=15> */
.L_x_2831:
[----:B------:R-:W-:Y:S01]  /*16e0*/  SHF.R.S32.HI R23, RZ, 0x1f, R22 ;  /* 0x0000001fff177819 */ /* 0x000fe20000011416 */
[----:B------:R-:W-:-:S03]  /*16f0*/  UMOV UR4, 0xffffffff ;  /* 0xffffffff00047882 */ /* 0x000fc60000000000 */
[----:B------:R-:W-:-:S04]  /*1700*/  LEA.HI R0, R23, R22, RZ, 0x7 ;  /* 0x0000001617007211 */ /* 0x000fc800078f38ff */
[----:B------:R-:W-:Y:S01]  /*1710*/  SHF.R.S32.HI R19, RZ, 0x7, R0 ;  /* 0x00000007ff137819 */ /* 0x000fe20000011400 */
[----:B------:R-:W-:Y:S06]  /*1720*/  BRA.DIV UR4, `(.L_x_2833) ;  /* 0x0000009e04187947 */ /* 0x000fec000b800000 */
[----:B------:R1:W2:Y:S02]  /*1730*/  SHFL.IDX PT, R14, R19, RZ, 0x1f ;  /* 0x00001fff130e7589 */ /* 0x0002a400000e0000 */
.L_x_2948:
        /* <DEDUP_REMOVED lines=15> */
.L_x_2834:
        /* <DEDUP_REMOVED lines=19> */
.L_x_2836:
        /* <DEDUP_REMOVED lines=121> */
.L_x_2847:
[----:B------:R-:W-:-:S06]  /*20f0*/  UISETP.NE.AND UP0, UPT, UR12, 0x3, UPT ;  /* 0x000000030c00788c */ /* 0x000fcc000bf05270 */
[----:B------:R-:W-:-:S13]  /*2100*/  PLOP3.LUT P0, PT, PT, PT, UP0, 0x80, 0x0 ;  /* 0x000000000000781c */ /* 0x000fda0003f0f008 */
[----:B-1----:R-:W-:Y:S05]  /*2110*/  @!P0 BRA `(.L_x_2837) ;  /* 0x0000000000048947 */ /* 0x002fea0003800000 */
[----:B------:R-:W-:Y:S01]  /*2120*/  BPT.TRAP 0x1 ;  /* 0x000000040000795c */ /* 0x000fe20000300000 */
.L_x_2837:
[----:B------:R-:W-:Y:S01]  /*2130*/  R2UR UR7, R2 ;  /* 0x00000000020772ca */ /* 0x000fe200000e0000 */
[----:B------:R-:W-:-:S05]  /*2140*/  IMAD.U32 R6, RZ, RZ, UR4 ;  /* 0x00000004ff067e24 */ /* 0x000fca000f8e00ff */
[----:B------:R-:W-:-:S07]  /*2150*/  SHF.L.U32 R6, R6, 0x1f, RZ ;  /* 0x0000001f06067819 */ /* 0x000fce00000006ff */
[----:B------:R-:W-:-:S09]  /*2160*/  ULEA UR7, UR5, UR7, 0x3 ;  /* 0x0000000705077291 */ /* 0x000fd2000f8e183f */
[----:B------:R1:W2:Y:S01]  /*2170*/  SYNCS.PHASECHK.TRANS64.TRYWAIT P1, [UR7+0x26810], R6 ;  /* 0x02681006ff0075a7 */ /* 0x0002a20008020147 */
[----:B------:R-:W-:Y:S05]  /*2180*/  @!P0 BRA `(.L_x_2838) ;  /* 0x0000000000048947 */ /* 0x000fea0003800000 */
[----:B------:R-:W-:Y:S01]  /*2190*/  BPT.TRAP 0x1 ;  /* 0x000000040000795c */ /* 0x000fe20000300000 */
.L_x_2838:
[----:B--2---:R-:W-:Y:S05]  /*21a0*/  @P1 BRA `(.L_x_2839) ;  /* 0x0000000000081947 */ /* 0x004fea0003800000 */
[----:B------:R-:W2:Y:S02]  /*21b0*/  SYNCS.PHASECHK.TRANS64.TRYWAIT P1, [UR7+0x26810], R6 ;  /* 0x02681006ff0075a7 */ /* 0x000ea40008020147 */
[----:B--2---:R-:W-:Y:S05]  /*21c0*/  @!P1 BRA `(.L_x_2840) ;  /* 0x0000009000a49947 */ /* 0x004fea0003800000 */
.L_x_2839:
        /* <DEDUP_REMOVED lines=66> */
.L_x_2841:
[----:B------:R1:W1:Y:S01]  /*25f0*/  SYNCS.PHASECHK.TRANS64.TRYWAIT P1, [UR7+0x26830], R6 ;  /* 0x02683006ff0075a7 */ /* 0x0002620008020147 */
[----:B------:R-:W-:Y:S05]  /*2600*/  @!P0 BRA `(.L_x_2842) ;  /* 0x0000000000048947 */ /* 0x000fea0003800000 */
[----:B------:R-:W-:Y:S01]  /*2610*/  BPT.TRAP 0x1 ;  /* 0x000000040000795c */ /* 0x000fe20000300000 */
.L_x_2842:
[----:B-1----:R-:W-:Y:S05]  /*2620*/  @P1 BRA `(.L_x_2843) ;  /* 0x0000000000081947 */ /* 0x002fea0003800000 */
[----:B------:R-:W1:Y:S02]  /*2630*/  SYNCS.PHASECHK.TRANS64.TRYWAIT P1, [UR7+0x26830], R6 ;  /* 0x02683006ff0075a7 */ /* 0x000e640008020147 */
[----:B-1----:R-:W-:Y:S05]  /*2640*/  @!P1 BRA `(.L_x_2844) ;  /* 0x0000008c009c9947 */ /* 0x002fea0003800000 */
.L_x_2843:
        /* <DEDUP_REMOVED lines=474> */
.L_x_2845:
        /* <DEDUP_REMOVED lines=45> */
.L_x_2846:
        /* <DEDUP_REMOVED lines=62> */
.L_x_2828:
        /* <DEDUP_REMOVED lines=149> */
.L_x_2849:
        /* <DEDUP_REMOVED lines=57> */
.L_x_2851:
[----:B------:R-:W-:Y:S05]  /*5780*/  BSYNC B0 ;  /* 0x0000000000007941 */ /* 0x000fea0003800000 */
.L_x_2850:
        /* <DEDUP_REMOVED lines=22> */
.L_x_2853:
[----:B------:R-:W-:Y:S05]  /*58f0*/  BSYNC B0 ;  /* 0x0000000000007941 */ /* 0x000fea0003800000 */
.L_x_2852:
        /* <DEDUP_REMOVED lines=34> */
.L_x_2855:
[----:B------:R-:W-:Y:S05]  /*5b20*/  BSYNC B0 ;  /* 0x0000000000007941 */ /* 0x000fea0003800000 */
.L_x_2854:
        /* <DEDUP_REMOVED lines=23> */
.L_x_2848:
        /* <DEDUP_REMOVED lines=41> */
.L_x_2856:
        /* <DEDUP_REMOVED lines=44> */
.L_x_2858:
[----:B------:R-:W-:Y:S05]  /*61f0*/  BSYNC B0 ;  /* 0x0000000000007941 */ /* 0x000fea0003800000 */
.L_x_2857:
        /* <DEDUP_REMOVED lines=21> */
.L_x_2860:
[----:B------:R-:W-:Y:S05]  /*6350*/  BSYNC B0 ;  /* 0x0000000000007941 */ /* 0x000fea0003800000 */
.L_x_2859:
        /* <DEDUP_REMOVED lines=30> */
.L_x_2862:
[----:B------:R-:W-:Y:S05]  /*6540*/  BSYNC B0 ;  /* 0x0000000000007941 */ /* 0x000fea0003800000 */
.L_x_2861:
        /* <DEDUP_REMOVED lines=22> */
.L_x_2816:
        /* <DEDUP_REMOVED lines=29> */
.L_x_2864:
[----:B------:R-:W-:Y:S01]  /*6880*/  ULDC UR9, c[0x0][0x8c4] ;  /* 0x0002310000097ab9 */ /* 0x000fe20000000800 */
[----:B------:R-:W-:Y:S01]  /*6890*/  UMOV UR7, UR8 ;  /* 0x0000000800077c82 */ /* 0x000fe20008000000 */
[----:B------:R-:W-:-:S11]  /*68a0*/  UISETP.NE.AND UP0, UPT, UR9, 0x1, UPT ;  /* 0x000000010900788c */ /* 0x000fd6000bf05270 */
[----:B------:R-:W-:Y:S02]  /*68b0*/  @UP0 ULDC.64 UR10, c[0x0][0x8c8] ;  /* 0x00023200000a0ab9 */ /* 0x000fe40000000a00 */
[----:B------:R-:W-:-:S04]  /*68c0*/  UIMAD.WIDE.U32 UR4, UR8, UR10, URZ ;  /* 0x0000000a080472a5 */ /* 0x000fc8000f8e003f */
[----:B------:R-:W-:-:S04]  /*68d0*/  @UP0 USHF.R.U32.HI UR7, URZ, UR11, UR5 ;  /* 0x0000000b3f070299 */ /* 0x000fc80008011605 */
[----:B------:R-:W-:-:S12]  /*68e0*/  UIMAD UR4, UR7, UR9, URZ ;  /* 0x00000009070472a4 */ /* 0x000fd8000f8e023f */
.L_x_2865:
        /* <DEDUP_REMOVED lines=23> */
.L_x_2866:
        /* <DEDUP_REMOVED lines=13> */
.L_x_2868:
[----:B------:R-:W-:-:S05]  /*6b30*/  ULDC UR4, c[0x0][0x8ec] ;  /* 0x00023b0000047ab9 */ /* 0x000fca0000000800 */
.L_x_2867:
[----:B------:R-:W-:-:S04]  /*6b40*/  UIADD3 UR4, UR4, 0x7f, URZ ;  /* 0x0000007f04047890 */ /* 0x000fc8000fffe03f */
[----:B------:R-:W-:-:S04]  /*6b50*/  USHF.R.S32.HI UR5, URZ, 0x1f, UR4 ;  /* 0x0000001f3f057899 */ /* 0x000fc80008011404 */
[----:B------:R-:W-:-:S04]  /*6b60*/  ULEA.HI UR5, UR5, UR4, URZ, 0x7 ;  /* 0x0000000405057291 */ /* 0x000fc8000f8f383f */
[----:B------:R-:W-:-:S04]  /*6b70*/  USHF.R.S32.HI UR5, URZ, 0x7, UR5 ;  /* 0x000000073f057899 */ /* 0x000fc80008011405 */
[----:B------:R-:W-:Y:S02]  /*6b80*/  UISETP.GT.AND UP0, UPT, UR5, UR7, UPT ;  /* 0x000000070500728c */ /* 0x000fe4000bf04270 */
[----:B------:R-:W-:Y:S02]  /*6b90*/  ULOP3.LUT UR7, URZ, UR7, URZ, 0x33, !UPT ;  /* 0x000000073f077292 */ /* 0x000fe4000f8e333f */
[----:B------:R-:W-:Y:S02]  /*6ba0*/  USEL UR10, UR10, 0xffffffff, UP0 ;  /* 0xffffffff0a0a7887 */ /* 0x000fe40008000000 */
[----:B------:R-:W-:-:S04]  /*6bb0*/  UIADD3 UR7, UR5, UR7, URZ ;  /* 0x0000000705077290 */ /* 0x000fc8000fffe03f */
        /* <DEDUP_REMOVED lines=40> */
.L_x_2869:
        /* <DEDUP_REMOVED lines=13> */
.L_x_2870:
        /* <DEDUP_REMOVED lines=12> */
.L_x_2871:
[----:B------:R-:W-:Y:S01]  /*6fd0*/  ULEA UR8, UR7, UR14, 0x7 ;  /* 0x0000000e07087291 */ /* 0x000fe2000f8e383f */
[----:B------:R-:W-:-:S03]  /*6fe0*/  ULDC UR9, c[0x0][0x74c] ;  /* 0x0001d30000097ab9 */ /* 0x000fc60000000800 */
[----:B------:R-:W-:Y:S02]  /*6ff0*/  UIADD3 UR9, UR8, -UR9, -UR11 ;  /* 0x8000000908097290 */ /* 0x000fe4000fffe80b */
        /* <DEDUP_REMOVED lines=13> */
[----:B------:R-:W1:Y:S01]  /*70d0*/  S2R R0, SR_TID.X ;  /* 0x0000000000007919 */ /* 0x000e620000002100 */
[----:B------:R-:W-:Y:S01]  /*70e0*/  UIMAD UR16, UR20, UR18, URZ ;  /* 0x00000012141072a4 */ /* 0x000fe2000f8e023f */
[----:B------:R-:W-:Y:S01]  /*70f0*/  LOP3.LUT R8, RZ, UR7, RZ, 0x33, !PT ;  /* 0x00000007ff087c12 */ /* 0x000fe2000f8e33ff */
[----:B------:R-:W-:Y:S02]  /*7100*/  USHF.R.S32.HI UR15, URZ, 0x1f, UR10 ;  /* 0x0000001f3f0f7899 */ /* 0x000fe4000801140a */
[----:B------:R-:W-:Y:S02]  /*7110*/  UIMAD UR17, UR6, UR19, UR16 ;  /* 0x00000013061172a4 */ /* 0x000fe4000f8e0210 */
[----:B------:R-:W-:Y:S02]  /*7120*/  UIADD3 UR19, UR11, 0x7f, URZ ;  /* 0x0000007f0b137890 */ /* 0x000fe4000fffe03f */
[----:B------:R-:W-:Y:S01]  /*7130*/  UIMAD.WIDE.U32 UR8, UR6, UR18, URZ ;  /* 0x00000012060872a5 */ /* 0x000fe2000f8e003f */
[----:B------:R-:W-:Y:S01]  /*7140*/  ULDC UR21, c[0x0][0x288] ;  /* 0x0000a20000157ab9 */ /* 0x000fe20000000800 */
[----:B------:R-:W-:-:S02]  /*7150*/  UIADD3 UR16, UR12, -UR13, URZ ;  /* 0x8000000d0c107290 */ /* 0x000fc4000fffe03f */
[----:B------:R-:W-:Y:S01]  /*7160*/  UIADD3 UR14, UR11, 0xbf, -UR14 ;  /* 0x000000bf0b0e7890 */ /* 0x000fe2000fffe80e */
[----:B------:R-:W-:Y:S01]  /*7170*/  ULDC UR22, c[0x0][0x760] ;  /* 0x0001d80000167ab9 */ /* 0x000fe20000000800 */
[----:B------:R-:W-:Y:S02]  /*7180*/  USEL UR29, UR10, URZ, !UP0 ;  /* 0x0000003f0a1d7287 */ /* 0x000fe4000c000000 */
[----:B------:R-:W-:Y:S02]  /*7190*/  USEL UR23, UR15, URZ, !UP0 ;  /* 0x0000003f0f177287 */ /* 0x000fe4000c000000 */
[----:B------:R-:W-:Y:S02]  /*71a0*/  UIMAD UR18, UR10, UR21, URZ ;  /* 0x000000150a1272a4 */ /* 0x000fe4000f8e023f */
[----:B------:R-:W-:Y:S02]  /*71b0*/  USHF.R.S32.HI UR11, URZ, 0x1f, UR19 ;  /* 0x0000001f3f0b7899 */ /* 0x000fe40008011413 */
[----:B------:R-:W-:-:S02]  /*71c0*/  UIMAD UR15, UR21, UR22, URZ ;  /* 0x00000016150f72a4 */ /* 0x000fc4000f8e023f */
[----:B------:R-:W-:Y:S02]  /*71d0*/  UIADD3 UR10, UP0, UR4, UR8, URZ ;  /* 0x00000008040a7290 */ /* 0x000fe4000ff1e03f */
[----:B------:R-:W-:Y:S02]  /*71e0*/  UIADD3 UR17, UR9, UR17, URZ ;  /* 0x0000001109117290 */ /* 0x000fe4000fffe03f */
[----:B------:R-:W-:Y:S01]  /*71f0*/  ULOP3.LUT UR21, UR16, 0x1, URZ, 0xc0, !UPT ;  /* 0x0000000110157892 */ /* 0x000fe2000f8ec03f */
[----:B-1----:R-:W-:Y:S01]  /*7200*/  LOP3.LUT R0, R0, 0x1f, RZ, 0xc0, !PT ;  /* 0x0000001f00007812 */ /* 0x002fe200078ec0ff */
[----:B------:R-:W-:Y:S02]  /*7210*/  ULEA.HI UR22, UR11, UR19, URZ, 0x7 ;  /* 0x000000130b167291 */ /* 0x000fe4000f8f383f */
[----:B------:R-:W-:Y:S02]  /*7220*/  UIADD3.X UR11, UR5, UR17, URZ, UP0, !UPT ;  /* 0x00000011050b7290 */ /* 0x000fe400087fe43f */
[----:B------:R-:W-:Y:S01]  /*7230*/  UISETP.NE.U32.AND UP0, UPT, UR21, 0x1, UPT ;  /* 0x000000011500788c */ /* 0x000fe2000bf05070 */
[----:B------:R-:W-:Y:S01]  /*7240*/  ULDC.64 UR30, c[0x0][0x2e0] ;  /* 0x0000b800001e7ab9 */ /* 0x000fe20000000a00 */
[----:B------:R-:W-:-:S02]  /*7250*/  UIADD3 UR16, UP1, UR6, UR18, URZ ;  /* 0x0000001206107290 */ /* 0x000fc4000ff3e03f */
[----:B------:R-:W-:Y:S02]  /*7260*/  UIMAD UR6, UR23, UR30, URZ ;  /* 0x0000001e170672a4 */ /* 0x000fe4000f8e023f */
[----:B------:R-:W-:Y:S01]  /*7270*/  PLOP3.LUT P1, PT, PT, PT, UP0, 0x80, 0x0 ;  /* 0x000000000000781c */ /* 0x000fe20003f2f008 */
[----:B------:R-:W-:Y:S02]  /*7280*/  UIMAD.WIDE.U32 UR10, UR29, UR30, UR10 ;  /* 0x0000001e1d0a72a5 */ /* 0x000fe4000f8e000a */
[----:B------:R-:W-:Y:S01]  /*7290*/  UIMAD UR21, UR29, UR31, UR6 ;  /* 0x0000001f1d1572a4 */ /* 0x000fe2000f8e0206 */
[----:B------:R-:W-:Y:S01]  /*72a0*/  ELECT P0, URZ, PT ;  /* 0x00000000003f782f */ /* 0x000fe20003800000 */
[----:B------:R-:W-:Y:S02]  /*72b0*/  ULEA.HI.X.SX32 UR20, UR18, UR20, 0x1, UP1 ;  /* 0x0000001412147291 */ /* 0x000fe400088f0e3f */
[----:B------:R-:W-:Y:S02]  /*72c0*/  USHF.R.S32.HI UR22, URZ, 0x7, UR22 ;  /* 0x000000073f167899 */ /* 0x000fe40008011416 */
[----:B------:R-:W-:-:S04]  /*72d0*/  UIADD3 UR32, UR11, UR21, URZ ;  /* 0x000000150b207290 */ /* 0x000fc8000fffe03f */
[----:B------:R-:W-:Y:S08]  /*72e0*/  @P1 BRA `(.L_x_2872) ;  /* 0x0000000400881947 */ /* 0x000ff00003800000 */
        /* <DEDUP_REMOVED lines=18> */
.L_x_2875:
[----:B------:R-:W2:Y:S04]  /*7410*/  LDG.E.STRONG.GPU R4, desc[UR46][R2.64] ;  /* 0x0000002e02047981 */ /* 0x000ea8000c1ef900 */
[----:B--2---:R-:W-:Y:S01]  /*7420*/  CCTL.IVALL ;  /* 0x00000000ff00798f */ /* 0x004fe20002000000 */
[----:B------:R-:W-:Y:S05]  /*7430*/  YIELD ;  /* 0x0000000000007946 */ /* 0x000fea0003800000 */
[----:B------:R-:W-:-:S13]  /*7440*/  ISETP.NE.AND P1, PT, R4, R5, PT ;  /* 0x000000050400720c */ /* 0x000fda0003f25270 */
[----:B------:R-:W-:Y:S05]  /*7450*/  @P1 BRA `(.L_x_2875) ;  /* 0xfffffffc00ec1947 */ /* 0x000fea000383ffff */
.L_x_2874:
[----:B------:R-:W-:Y:S05]  /*7460*/  BSYNC B0 ;  /* 0x0000000000007941 */ /* 0x000fea0003800000 */
.L_x_2873:
[----:B------:R-:W-:-:S03]  /*7470*/  UMOV UR6, 0xffffffff ;  /* 0xffffffff00067882 */ /* 0x000fc60000000000 */
[----:B------:R-:W-:Y:S05]  /*7480*/  BRA.DIV UR6, `(.L_x_2876) ;  /* 0x0000004206247947 */ /* 0x000fea000b800000 */
[----:B------:R-:W-:Y:S01]  /*7490*/  NOP ;  /* 0x0000000000007918 */ /* 0x000fe20000000000 */
.L_x_2951:
        /* <DEDUP_REMOVED lines=22> */
.L_x_2878:
[----:B------:R-:W-:Y:S05]  /*7600*/  BSYNC B0 ;  /* 0x0000000000007941 */ /* 0x000fea0003800000 */
.L_x_2877:
        /* <DEDUP_REMOVED lines=9> */
[----:B------:R-:W-:Y:S02]  /*76a0*/  UIADD3 UR24, UP0, UR6, UR10, URZ ;  /* 0x0000000a06187290 */ /* 0x000fe4000ff1e03f */
[----:B-1----:R-:W-:Y:S02]  /*76b0*/  ULEA UR23, UR23, UR7, 0x18 ;  /* 0x0000000717177291 */ /* 0x002fe4000f8ec03f */
[----:B------:R-:W-:Y:S02]  /*76c0*/  ULEA.HI.X.SX32 UR7, UR6, UR32, 0x1, UP0 ;  /* 0x0000002006077291 */ /* 0x000fe400080f0e3f */
        /* <DEDUP_REMOVED lines=8> */
.L_x_2880:
[----:B------:R-:W-:Y:S05]  /*7750*/  BSYNC B0 ;  /* 0x0000000000007941 */ /* 0x000fea0003800000 */
.L_x_2879:
[----:B------:R-:W-:Y:S06]  /*7760*/  BAR.ARV 0xa, 0xa0 ;  /* 0x0282800000007b1d */ /* 0x000fec0000002000 */
[----:B------:R-:W-:Y:S04]  /*7770*/  BSSY B0, `(.L_x_2881) ;  /* 0x0000003000007945 */ /* 0x000fe80003800000 */
[----:B------:R-:W-:Y:S05]  /*7780*/  @!P0 BRA `(.L_x_2882) ;  /* 0x0000000000048947 */ /* 0x000fea0003800000 */
[----:B------:R-:W-:-:S04]  /*7790*/  DEPBAR.LE SB0, 0x0 ;  /* 0x000080000000791a */ /* 0x000fc80000000000 */
.L_x_2882:
[----:B------:R-:W-:Y:S05]  /*77a0*/  BSYNC B0 ;  /* 0x0000000000007941 */ /* 0x000fea0003800000 */
.L_x_2881:
        /* <DEDUP_REMOVED lines=19> */
.L_x_2884:
[----:B------:R-:W-:Y:S05]  /*78e0*/  BSYNC B0 ;  /* 0x0000000000007941 */ /* 0x000fea0003800000 */
.L_x_2883:
[----:B------:R-:W-:Y:S01]  /*78f0*/  UIADD3 UR7, UR13, 0x1, URZ ;  /* 0x000000010d077890 */ /* 0x000fe2000fffe03f */
[----:B------:R-:W-:Y:S11]  /*7900*/  BRA `(.L_x_2885) ;  /* 0x0000000000047947 */ /* 0x000ff60003800000 */
.L_x_2872:
[----:B------:R-:W-:-:S05]  /*7910*/  UMOV UR7, UR13 ;  /* 0x0000000d00077c82 */ /* 0x000fca0008000000 */
.L_x_2885:
[----:B------:R-:W-:-:S04]  /*7920*/  UIADD3 UR6, UR13, 0x1, URZ ;  /* 0x000000010d067890 */ /* 0x000fc8000fffe03f */
[----:B------:R-:W-:-:S06]  /*7930*/  UISETP.NE.AND UP0, UPT, UR12, UR6, UPT ;  /* 0x000000060c00728c */ /* 0x000fcc000bf05270 */
[----:B------:R-:W-:-:S13]  /*7940*/  PLOP3.LUT P1, PT, PT, PT, UP0, 0x80, 0x0 ;  /* 0x000000000000781c */ /* 0x000fda0003f2f008 */
[----:B------:R-:W-:Y:S05]  /*7950*/  @!P1 BRA `(.L_x_2823) ;  /* 0x0000003800849947 */ /* 0x000fea0003800000 */
[----:B------:R-:W-:Y:S01]  /*7960*/  UMOV UR18, UR8 ;  /* 0x0000000800127c82 */ /* 0x000fe20008000000 */
[----:B------:R-:W-:Y:S01]  /*7970*/  UMOV UR19, UR17 ;  /* 0x0000001100137c82 */ /* 0x000fe20008000000 */
[----:B------:R-:W-:Y:S01]  /*7980*/  ULDC.64 UR24, c[0x0][0x2c0] ;  /* 0x0000b00000187ab9 */ /* 0x000fe20000000a00 */
[----:B------:R-:W-:Y:S01]  /*7990*/  UIMAD.WIDE.U32 UR18, UR29, UR30, UR18 ;  /* 0x0000001e1d1272a5 */ /* 0x000fe2000f8e0012 */
[----:B------:R-:W-:Y:S01]  /*79a0*/  UMOV UR23, UR7 ;  /* 0x0000000700177c82 */ /* 0x000fe20008000000 */
[----:B------:R-:W-:Y:S02]  /*79b0*/  UMOV UR6, URZ ;  /* 0x0000003f00067c82 */ /* 0x000fe40008000000 */
[----:B------:R-:W-:-:S04]  /*79c0*/  UIADD3 UR27, UP0, UR4, UR18, URZ ;  /* 0x00000012041b7290 */ /* 0x000fc8000ff1e03f */
[----:B------:R-:W-:Y:S02]  /*79d0*/  UIADD3.X UR18, UR5, UR21, UR19, UP0, !UPT ;  /* 0x0000001505127290 */ /* 0x000fe400087fe413 */
[----:B------:R-:W-:-:S04]  /*79e0*/  ULEA UR26, UP0, UR27, UR24, 0x2 ;  /* 0x000000181b1a7291 */ /* 0x000fc8000f80103f */
[----:B------:R-:W-:Y:S02]  /*79f0*/  ULEA.HI.X UR27, UR27, UR25, UR18, 0x2, UP0 ;  /* 0x000000191b1b7291 */ /* 0x000fe400080f1412 */
[----:B------:R-:W-:-:S04]  /*7a00*/  UIADD3 UR26, UP0, UR26, 0x3000, URZ ;  /* 0x000030001a1a7890 */ /* 0x000fc8000ff1e03f */
[----:B------:R-:W-:-:S12]  /*7a10*/  UIADD3.X UR27, URZ, UR27, URZ, UP0, !UPT ;  /* 0x0000001b3f1b7290 */ /* 0x000fd800087fe43f */
.L_x_2910:
        /* <DEDUP_REMOVED lines=18> */
.L_x_2888:
[----:B------:R-:W2:Y:S04]  /*7b40*/  LDG.E.STRONG.GPU R4, desc[UR46][R2.64] ;  /* 0x0000002e02047981 */ /* 0x000ea8000c1ef900 */
[----:B--2---:R-:W-:Y:S01]  /*7b50*/  CCTL.IVALL ;  /* 0x00000000ff00798f */ /* 0x004fe20002000000 */
[----:B------:R-:W-:Y:S05]  /*7b60*/  YIELD ;  /* 0x0000000000007946 */ /* 0x000fea0003800000 */
[----:B------:R-:W-:-:S13]  /*7b70*/  ISETP.NE.AND P1, PT, R4, R5, PT ;  /* 0x000000050400720c */ /* 0x000fda0003f25270 */
[----:B------:R-:W-:Y:S05]  /*7b80*/  @P1 BRA `(.L_x_2888) ;  /* 0xfffffffc00ec1947 */ /* 0x000fea000383ffff */
.L_x_2887:
[----:B------:R-:W-:Y:S05]  /*7b90*/  BSYNC B0 ;  /* 0x0000000000007941 */ /* 0x000fea0003800000 */
.L_x_2886:
[----:B------:R-:W-:-:S03]  /*7ba0*/  UMOV UR24, 0xffffffff ;  /* 0xffffffff00187882 */ /* 0x000fc60000000000 */
[----:B------:R-:W-:Y:S05]  /*7bb0*/  BRA.DIV UR24, `(.L_x_2889) ;  /* 0x0000003a18747947 */ /* 0x000fea000b800000 */
[----:B------:R-:W-:Y:S01]  /*7bc0*/  NOP ;  /* 0x0000000000007918 */ /* 0x000fe20000000000 */
.L_x_2954:
        /* <DEDUP_REMOVED lines=19> */
.L_x_2891:
[----:B------:R-:W-:Y:S05]  /*7d00*/  BSYNC B0 ;  /* 0x0000000000007941 */ /* 0x000fea0003800000 */
.L_x_2890:
        /* <DEDUP_REMOVED lines=15> */
.L_x_2893:
[----:B------:R-:W-:Y:S05]  /*7e00*/  BSYNC B0 ;  /* 0x0000000000007941 */ /* 0x000fea0003800000 */
.L_x_2892:
[----:B------:R-:W-:Y:S06]  /*7e10*/  BAR.ARV 0xa, 0xa0 ;  /* 0x0282800000007b1d */ /* 0x000fec0000002000 */
[----:B------:R-:W-:Y:S04]  /*7e20*/  BSSY B0, `(.L_x_2894) ;  /* 0x0000003000007945 */ /* 0x000fe80003800000 */
[----:B------:R-:W-:Y:S05]  /*7e30*/  @!P0 BRA `(.L_x_2895) ;  /* 0x0000000000048947 */ /* 0x000fea0003800000 */
[----:B------:R-:W-:-:S04]  /*7e40*/  DEPBAR.LE SB0, 0x0 ;  /* 0x000080000000791a */ /* 0x000fc80000000000 */
.L_x_2895:
[----:B------:R-:W-:Y:S05]  /*7e50*/  BSYNC B0 ;  /* 0x0000000000007941 */ /* 0x000fea0003800000 */
.L_x_2894:
        /* <DEDUP_REMOVED lines=19> */
.L_x_2897:
[----:B------:R-:W-:Y:S05]  /*7f90*/  BSYNC B0 ;  /* 0x0000000000007941 */ /* 0x000fea0003800000 */
.L_x_2896:
        /* <DEDUP_REMOVED lines=16> */
.L_x_2900:
[----:B------:R-:W2:Y:S04]  /*80a0*/  LDG.E.STRONG.GPU R4, desc[UR46][R2.64] ;  /* 0x0000002e02047981 */ /* 0x000ea8000c1ef900 */
[----:B--2---:R-:W-:Y:S01]  /*80b0*/  CCTL.IVALL ;  /* 0x00000000ff00798f */ /* 0x004fe20002000000 */
[----:B------:R-:W-:Y:S05]  /*80c0*/  YIELD ;  /* 0x0000000000007946 */ /* 0x000fea0003800000 */
[----:B------:R-:W-:-:S13]  /*80d0*/  ISETP.NE.AND P1, PT, R4, R5, PT ;  /* 0x000000050400720c */ /* 0x000fda0003f25270 */
[----:B------:R-:W-:Y:S05]  /*80e0*/  @P1 BRA `(.L_x_2900) ;  /* 0xfffffffc00ec1947 */ /* 0x000fea000383ffff */
.L_x_2899:
[----:B------:R-:W-:Y:S05]  /*80f0*/  BSYNC B0 ;  /* 0x0000000000007941 */ /* 0x000fea0003800000 */
.L_x_2898:
[----:B------:R-:W-:-:S03]  /*8100*/  UMOV UR18, 0xffffffff ;  /* 0xffffffff00127882 */ /* 0x000fc60000000000 */
[----:B------:R-:W-:Y:S05]  /*8110*/  BRA.DIV UR18, `(.L_x_2901) ;  /* 0x0000003612387947 */ /* 0x000fea000b800000 */
[----:B------:R-:W-:Y:S01]  /*8120*/  NOP ;  /* 0x0000000000007918 */ /* 0x000fe20000000000 */
.L_x_2957:
        /* <DEDUP_REMOVED lines=15> */
.L_x_2903:
[----:B------:R-:W-:Y:S05]  /*8220*/  BSYNC B0 ;  /* 0x0000000000007941 */ /* 0x000fea0003800000 */
.L_x_2902:
        /* <DEDUP_REMOVED lines=15> */
.L_x_2905:
[----:B------:R-:W-:Y:S05]  /*8320*/  BSYNC B0 ;  /* 0x0000000000007941 */ /* 0x000fea0003800000 */
.L_x_2904:
[----:B------:R-:W-:Y:S06]  /*8330*/  BAR.ARV 0xa, 0xa0 ;  /* 0x0282800000007b1d */ /* 0x000fec0000002000 */
[----:B------:R-:W-:Y:S04]  /*8340*/  BSSY B0, `(.L_x_2906) ;  /* 0x0000003000007945 */ /* 0x000fe80003800000 */
[----:B------:R-:W-:Y:S05]  /*8350*/  @!P0 BRA `(.L_x_2907) ;  /* 0x0000000000048947 */ /* 0x000fea0003800000 */
[----:B------:R-:W-:-:S04]  /*8360*/  DEPBAR.LE SB0, 0x0 ;  /* 0x000080000000791a */ /* 0x000fc80000000000 */
.L_x_2907:
[----:B------:R-:W-:Y:S05]  /*8370*/  BSYNC B0 ;  /* 0x0000000000007941 */ /* 0x000fea0003800000 */
.L_x_2906:
        /* <DEDUP_REMOVED lines=19> */
.L_x_2909:
[----:B------:R-:W-:Y:S05]  /*84b0*/  BSYNC B0 ;  /* 0x0000000000007941 */ /* 0x000fea0003800000 */
.L_x_2908:
[----:B------:R-:W-:Y:S02]  /*84c0*/  UIADD3 UR7, UR7, 0x2, URZ ;  /* 0x0000000207077890 */ /* 0x000fe4000fffe03f */
[----:B------:R-:W-:Y:S02]  /*84d0*/  UIADD3 UR6, UR6, 0x3000, URZ ;  /* 0x0000300006067890 */ /* 0x000fe4000fffe03f */
[----:B------:R-:W-:-:S06]  /*84e0*/  UISETP.GE.AND UP0, UPT, UR7, UR12, UPT ;  /* 0x0000000c0700728c */ /* 0x000fcc000bf06270 */
[----:B------:R-:W-:-:S13]  /*84f0*/  PLOP3.LUT P1, PT, PT, PT, UP0, 0x80, 0x0 ;  /* 0x000000000000781c */ /* 0x000fda0003f2f008 */
[----:B------:R-:W-:Y:S05]  /*8500*/  @!P1 BRA `(.L_x_2910) ;  /* 0xfffffff400449947 */ /* 0x000fea000383ffff */
[----:B------:R-:W-:Y:S05]  /*8510*/  BRA `(.L_x_2823) ;  /* 0x0000002c00947947 */ /* 0x000fea0003800000 */
.L_x_2863:
[----:B------:R-:W1:Y:S01]  /*8520*/  LDC R5, c[0x0][0x8d0] ;  /* 0x00023400ff057b82 */ /* 0x000e620000000800 */
[----:B------:R-:W2:Y:S01]  /*8530*/  S2R R3, SR_CTAID.X ;  /* 0x0000000000037919 */ /* 0x000ea20000002500 */
[----:B------:R-:W-:Y:S01]  /*8540*/  ULDC UR4, c[0x0][0x8e8] ;  /* 0x00023a0000047ab9 */ /* 0x000fe20000000800 */
[----:B-1----:R-:W-:Y:S01]  /*8550*/  ISETP.NE.AND P0, PT, R5, 0x1, PT ;  /* 0x000000010500780c */ /* 0x002fe20003f05270 */
[----:B--2---:R-:W-:-:S12]  /*8560*/  IMAD.MOV.U32 R2, RZ, RZ, R3 ;  /* 0x000000ffff027224 */ /* 0x004fd800078e0003 */
[----:B------:R-:W1:Y:S08]  /*8570*/  @P0 LDC R0, c[0x0][0x8d4] ;  /* 0x00023500ff000b82 */ /* 0x000e700000000800 */
[----:B------:R-:W2:Y:S01]  /*8580*/  @P0 LDC R7, c[0x0][0x8d8] ;  /* 0x00023600ff070b82 */ /* 0x000ea20000000800 */
[----:B-1----:R-:W-:-:S05]  /*8590*/  @P0 IMAD.HI.U32 R0, R3, R0, RZ ;  /* 0x0000000003000227 */ /* 0x002fca00078e00ff */
[----:B--2---:R-:W-:-:S04]  /*85a0*/  @P0 SHF.R.U32.HI R2, RZ, R7, R0 ;  /* 0x00000007ff020219 */ /* 0x004fc80000011600 */
[----:B------:R-:W-:Y:S01]  /*85b0*/  ISETP.GE.AND P0, PT, R2, UR4, PT ;  /* 0x0000000402007c0c */ /* 0x000fe2000bf06270 */
[----:B------:R-:W-:-:S04]  /*85c0*/  IMAD.MOV R0, RZ, RZ, -R2 ;  /* 0x000000ffff007224 */ /* 0x000fc800078e0a02 */
[----:B------:R-:W-:-:S08]  /*85d0*/  IMAD R5, R5, R0, R3 ;  /* 0x0000000005057224 */ /* 0x000fd000078e0203 */
[----:B------:R-:W-:Y:S05]  /*85e0*/  @!P0 BRA `(.L_x_2911) ;  /* 0x0000000000208947 */ /* 0x000fea0003800000 */
[----:B------:R-:W1:Y:S01]  /*85f0*/  LDC R3, c[0x0][0x8dc] ;  /* 0x00023700ff037b82 */ /* 0x000e620000000800 */
[----:B------:R-:W-:Y:S01]  /*8600*/  IMAD.MOV.U32 R0, RZ, RZ, R5 ;  /* 0x000000ffff007224 */ /* 0x000fe200078e0005 */
[----:B-1----:R-:W-:-:S13]  /*8610*/  ISETP.NE.AND P0, PT, R3, 0x1, PT ;  /* 0x000000010300780c */ /* 0x002fda0003f05270 */
[----:B------:R-:W1:Y:S02]  /*8620*/  @P0 LDC.64 R6, c[0x0][0x8e0] ;  /* 0x00023800ff060b82 */ /* 0x000e640000000a00 */
[----:B-1----:R-:W-:-:S05]  /*8630*/  @P0 IMAD.HI.U32 R4, R5, R6, RZ ;  /* 0x0000000605040227 */ /* 0x002fca00078e00ff */
[----:B------:R-:W-:-:S05]  /*8640*/  @P0 SHF.R.U32.HI R0, RZ, R7, R4 ;  /* 0x00000007ff000219 */ /* 0x000fca0000011604 */
[----:B------:R-:W-:Y:S01]  /*8650*/  IMAD R3, R0, R3, RZ ;  /* 0x0000000300037224 */ /* 0x000fe200078e02ff */
[----:B------:R-:W-:Y:S06]  /*8660*/  BRA `(.L_x_2912) ;  /* 0x00000000001c7947 */ /* 0x000fec0003800000 */
.L_x_2911:
[----:B------:R-:W1:Y:S01]  /*8670*/  LDC R3, c[0x0][0x8c4] ;  /* 0x00023100ff037b82 */ /* 0x000e620000000800 */
[----:B------:R-:W-:Y:S01]  /*8680*/  IMAD.MOV.U32 R0, RZ, RZ, R5 ;  /* 0x000000ffff007224 */ /* 0x000fe200078e0005 */
[----:B-1----:R-:W-:-:S13]  /*8690*/  ISETP.NE.AND P0, PT, R3, 0x1, PT ;  /* 0x000000010300780c */ /* 0x002fda0003f05270 */
[----:B------:R-:W1:Y:S02]  /*86a0*/  @P0 LDC.64 R6, c[0x0][0x8c8] ;  /* 0x00023200ff060b82 */ /* 0x000e640000000a00 */
[----:B-1----:R-:W-:-:S05]  /*86b0*/  @P0 IMAD.HI.U32 R4, R5, R6, RZ ;  /* 0x0000000605040227 */ /* 0x002fca00078e00ff */
[----:B------:R-:W-:-:S05]  /*86c0*/  @P0 SHF.R.U32.HI R0, RZ, R7, R4 ;  /* 0x00000007ff000219 */ /* 0x000fca0000011604 */
[----:B------:R-:W-:-:S07]  /*86d0*/  IMAD R3, R0, R3, RZ ;  /* 0x0000000300037224 */ /* 0x000fce00078e02ff */
.L_x_2912:
[----:B------:R-:W1:Y:S01]  /*86e0*/  LDC R8, c[0x0][0x8b8] ;  /* 0x00022e00ff087b82 */ /* 0x000e620000000800 */
[----:B------:R-:W-:Y:S01]  /*86f0*/  IMAD.IADD R3, R5, 0x1, -R3 ;  /* 0x0000000105037824 */ /* 0x000fe200078e0a03 */
[----:B------:R-:W-:-:S06]  /*8700*/  ULDC.64 UR6, c[0x0][0x8f8] ;  /* 0x00023e0000067ab9 */ /* 0x000fcc0000000a00 */
[----:B------:R-:W2:Y:S01]  /*8710*/  LDC R4, c[0x0][0x8c4] ;  /* 0x00023100ff047b82 */ /* 0x000ea20000000800 */
[C---:B-1----:R-:W-:Y:S02]  /*8720*/  ISETP.NE.AND P0, PT, R8.reuse, 0x1, PT ;  /* 0x000000010800780c */ /* 0x042fe40003f05270 */
[----:B------:R-:W-:Y:S01]  /*8730*/  R2UR UR20, R8 ;  /* 0x00000000081472ca */ /* 0x000fe200000e0000 */
[----:B--2---:R-:W-:-:S04]  /*8740*/  IMAD R3, R2, R4, R3 ;  /* 0x0000000402037224 */ /* 0x004fc800078e0203 */
[----:B------:R-:W-:-:S06]  /*8750*/  IMAD.MOV.U32 R11, RZ, RZ, R3 ;  /* 0x000000ffff0b7224 */ /* 0x000fcc00078e0003 */
[----:B------:R-:W1:Y:S01]  /*8760*/  @P0 LDC R6, c[0x0][0x8bc] ;  /* 0x00022f00ff060b82 */ /* 0x000e620000000800 */
[----:B------:R-:W-:-:S07]  /*8770*/  R2UR UR5, R3 ;  /* 0x00000000030572ca */ /* 0x000fce00000e0000 */
[----:B------:R-:W2:Y:S01]  /*8780*/  @P0 LDC R7, c[0x0][0x8c0] ;  /* 0x00023000ff070b82 */ /* 0x000ea20000000800 */
[----:B-1----:R-:W-:-:S05]  /*8790*/  @P0 IMAD.HI.U32 R2, R3, R6, RZ ;  /* 0x0000000603020227 */ /* 0x002fca00078e00ff */
[----:B--2---:R-:W-:Y:S02]  /*87a0*/  @P0 SHF.R.U32.HI R11, RZ, R7, R2 ;  /* 0x00000007ff0b0219 */ /* 0x004fe40000011602 */
[----:B------:R-:W-:-:S03]  /*87b0*/  ISETP.NE.U32.AND P0, PT, RZ, UR6, PT ;  /* 0x00000006ff007c0c */ /* 0x000fc6000bf05070 */
[----:B------:R-:W-:Y:S01]  /*87c0*/  IMAD.MOV R2, RZ, RZ, -R11 ;  /* 0x000000ffff027224 */ /* 0x000fe200078e0a0b */
[----:B------:R-:W-:-:S04]  /*87d0*/  ISETP.NE.AND.EX P0, PT, RZ, UR7, PT, P0 ;  /* 0x00000007ff007c0c */ /* 0x000fc8000bf05300 */
[----:B------:R-:W-:-:S13]  /*87e0*/  R2UR UR4, R2 ;  /* 0x00000000020472ca */ /* 0x000fda00000e0000 */
[----:B------:R-:W-:Y:S01]  /*87f0*/  UIMAD UR20, UR20, UR4, UR5 ;  /* 0x00000004141472a4 */ /* 0x000fe2000f8e0205 */
[----:B------:R-:W-:Y:S11]  /*8800*/  @!P0 BRA `(.L_x_2913) ;  /* 0x0000000000108947 */ /* 0x000ff60003800000 */
[----:B------:R-:W1:Y:S02]  /*8810*/  LDC.64 R2, c[0x0][0x8f8] ;  /* 0x00023e00ff027b82 */ /* 0x000e640000000a00 */
[----:B-1----:R-:W-:-:S05]  /*8820*/  IMAD.WIDE R2, R11, 0x4, R2 ;  /* 0x000000040b027825 */ /* 0x002fca00078e0202 */
[----:B------:R2:W5:Y:S01]  /*8830*/  LDG.E R4, desc[UR46][R2.64] ;  /* 0x0000002e02047981 */ /* 0x000562000c1e1900 */
[----:B------:R-:W-:Y:S05]  /*8840*/  BRA `(.L_x_2914) ;  /* 0x00000000002c7947 */ /* 0x000fea0003800000 */
.L_x_2913:
[----:B------:R-:W-:Y:S02]  /*8850*/  ULDC.64 UR4, c[0x0][0x8f0] ;  /* 0x00023c0000047ab9 */ /* 0x000fe40000000a00 */
[----:B------:R-:W-:-:S04]  /*8860*/  ISETP.NE.U32.AND P0, PT, RZ, UR4, PT ;  /* 0x00000004ff007c0c */ /* 0x000fc8000bf05070 */
[----:B------:R-:W-:-:S13]  /*8870*/  ISETP.NE.AND.EX P0, PT, RZ, UR5, PT, P0 ;  /* 0x00000005ff007c0c */ /* 0x000fda000bf05300 */
[----:B------:R-:W-:Y:S05]  /*8880*/  @!P0 BRA `(.L_x_2915) ;  /* 0x0000000000188947 */ /* 0x000fea0003800000 */
[----:B------:R-:W1:Y:S02]  /*8890*/  LDC.64 R2, c[0x0][0x8f0] ;  /* 0x00023c00ff027b82 */ /* 0x000e640000000a00 */
[----:B-1----:R-:W-:-:S05]  /*88a0*/  IMAD.WIDE R2, R11, 0x4, R2 ;  /* 0x000000040b027825 */ /* 0x002fca00078e0202 */
[----:B------:R-:W2:Y:S04]  /*88b0*/  LDG.E R4, desc[UR46][R2.64] ;  /* 0x0000002e02047981 */ /* 0x000ea8000c1e1900 */
[----:B------:R-:W2:Y:S02]  /*88c0*/  LDG.E R5, desc[UR46][R2.64+0x4] ;  /* 0x0000042e02057981 */ /* 0x000ea4000c1e1900 */
[----:B--2---:R-:W-:Y:S01]  /*88d0*/  IMAD.IADD R4, R5, 0x1, -R4 ;  /* 0x0000000105047824 */ /* 0x004fe200078e0a04 */
[----:B------:R-:W-:Y:S06]  /*88e0*/  BRA `(.L_x_2914) ;  /* 0x0000000000047947 */ /* 0x000fec0003800000 */
.L_x_2915:
[----:B------:R-:W1:Y:S02]  /*88f0*/  LDC R4, c[0x0][0x8ec] ;  /* 0x00023b00ff047b82 */ /* 0x000e640000000800 */
.L_x_2914:
[----:B-1---5:R-:W-:Y:S01]  /*8900*/  VIADD R4, R4, 0x7f ;  /* 0x0000007f04047836 */ /* 0x022fe20000000000 */
[----:B------:R-:W-:Y:S01]  /*8910*/  LOP3.LUT R12, R0, 0x1ffffff, RZ, 0x3c, !PT ;  /* 0x01ffffff000c7812 */ /* 0x000fe200078e3cff */
[----:B------:R-:W-:Y:S02]  /*8920*/  IMAD.MOV.U32 R10, RZ, RZ, 0x1 ;  /* 0x00000001ff0a7424 */ /* 0x000fe400078e00ff */
[----:B--2---:R-:W-:Y:S01]  /*8930*/  IMAD.MOV.U32 R2, RZ, RZ, RZ ;  /* 0x000000ffff027224 */ /* 0x004fe200078e00ff */
[----:B------:R-:W-:-:S04]  /*8940*/  SHF.R.S32.HI R3, RZ, 0x1f, R4 ;  /* 0x0000001fff037819 */ /* 0x000fc80000011404 */
[----:B------:R-:W-:-:S04]  /*8950*/  LEA.HI R3, R3, R4, RZ, 0x7 ;  /* 0x0000000403037211 */ /* 0x000fc800078f38ff */
[----:B------:R-:W-:-:S04]  /*8960*/  SHF.R.S32.HI R3, RZ, 0x7, R3 ;  /* 0x00000007ff037819 */ /* 0x000fc80000011403 */
[C---:B------:R-:W-:Y:S01]  /*8970*/  ISETP.GT.AND P0, PT, R3.reuse, R0, PT ;  /* 0x000000000300720c */ /* 0x040fe20003f04270 */
[----:B------:R-:W-:-:S03]  /*8980*/  IMAD.IADD R12, R3, 0x1, R12 ;  /* 0x00000001030c7824 */ /* 0x000fc600078e020c */
[----:B------:R-:W-:-:S04]  /*8990*/  SEL R11, R11, 0xffffffff, P0 ;  /* 0xffffffff0b0b7807 */ /* 0x000fc80000000000 */
[----:B------:R-:W-:-:S13]  /*89a0*/  ISETP.GE.AND P0, PT, R11, RZ, PT ;  /* 0x000000ff0b00720c */ /* 0x000fda0003f06270 */
[----:B------:R-:W-:Y:S05]  /*89b0*/  @!P0 BRA `(.L_x_2916) ;  /* 0x0000002400d88947 */ /* 0x000fea0003800000 */
[----:B------:R-:W1:Y:S08]  /*89c0*/  LDC.64 R8, c[0x0][0x770] ;  /* 0x0001dc00ff087b82 */ /* 0x000e700000000a00 */
[----:B------:R-:W2:Y:S08]  /*89d0*/  LDC.64 R2, c[0x0][0x780] ;  /* 0x0001e000ff027b82 */ /* 0x000eb00000000a00 */
[----:B------:R-:W3:Y:S01]  /*89e0*/  LDC.64 R6, c[0x0][0x778] ;  /* 0x0001de00ff067b82 */ /* 0x000ee20000000a00 */
[----:B-1----:R-:W-:-:S07]  /*89f0*/  ISETP.NE.U32.AND P0, PT, R8, RZ, PT ;  /* 0x000000ff0800720c */ /* 0x002fce0003f05070 */
[----:B------:R-:W1:Y:S01]  /*8a00*/  LDC.64 R14, c[0x0][0x778] ;  /* 0x0001de00ff0e7b82 */ /* 0x000e620000000a00 */
[----:B------:R-:W-:Y:S02]  /*8a10*/  ISETP.NE.AND.EX P0, PT, R9, RZ, PT, P0 ;  /* 0x000000ff0900720c */ /* 0x000fe40003f05300 */
[----:B--2---:R-:W-:-:S05]  /*8a20*/  ISETP.NE.U32.AND P1, PT, R2, RZ, PT ;  /* 0x000000ff0200720c */ /* 0x004fca0003f25070 */
[----:B------:R-:W2:Y:S01]  /*8a30*/  LDC.64 R4, c[0x0][0x770] ;  /* 0x0001dc00ff047b82 */ /* 0x000ea20000000a00 */
[----:B------:R-:W-:-:S05]  /*8a40*/  ISETP.NE.AND.EX P1, PT, R3, RZ, PT, P1 ;  /* 0x000000ff0300720c */ /* 0x000fca0003f25310 */
[----:B------:R-:W-:Y:S01]  /*8a50*/  VOTEU.ANY UP0, P0 ;  /* 0x00000000003f7886 */ /* 0x000fe20000000100 */
[----:B---3--:R-:W-:Y:S02]  /*8a60*/  ISETP.NE.U32.AND P0, PT, R6, RZ, PT ;  /* 0x000000ff0600720c */ /* 0x008fe40003f05070 */
[----:B------:R-:W-:Y:S02]  /*8a70*/  PLOP3.LUT P2, PT, PT, PT, UP0, 0x80, 0x0 ;  /* 0x000000000000781c */ /* 0x000fe40003f4f008 */
[----:B------:R-:W-:-:S03]  /*8a80*/  ISETP.NE.AND.EX P0, PT, R7, RZ, PT, P0 ;  /* 0x000000ff0700720c */ /* 0x000fc60003f05300 */
[----:B------:R-:W3:Y:S01]  /*8a90*/  @P1 LDC.64 R6, c[0x0][0x780] ;  /* 0x0001e000ff061b82 */ /* 0x000ee20000000a00 */
[----:B-1----:R-:W-:-:S07]  /*8aa0*/  IMAD.WIDE R2, R11, 0x4, R14 ;  /* 0x000000040b027825 */ /* 0x002fce00078e020e */
[----:B------:R-:W1:Y:S01]  /*8ab0*/  LDC R15, c[0x0][0x280] ;  /* 0x0000a000ff0f7b82 */ /* 0x000e620000000800 */
[----:B--2---:R-:W-:-:S05]  /*8ac0*/  IMAD.WIDE R4, R11, 0x4, R4 ;  /* 0x000000040b047825 */ /* 0x004fca00078e0204 */
[----:B------:R-:W2:Y:S01]  /*8ad0*/  @P2 LDG.E R16, desc[UR46][R4.64] ;  /* 0x0000002e04102981 */ /* 0x000ea2000c1e1900 */
[----:B------:R-:W-:-:S03]  /*8ae0*/  IMAD.MOV.U32 R13, RZ, RZ, RZ ;  /* 0x000000ffff0d7224 */ /* 0x000fc600078e00ff */
[----:B------:R4:W5:Y:S04]  /*8af0*/  @P2 LDG.E R0, desc[UR46][R4.64] ;  /* 0x0000002e04002981 */ /* 0x000968000c1e1900 */
[----:B------:R4:W5:Y:S01]  /*8b00*/  @P0 LDG.E R13, desc[UR46][R2.64] ;  /* 0x0000002e020d0981 */ /* 0x000962000c1e1900 */
[----:B---3--:R-:W-:-:S05]  /*8b10*/  @P1 IMAD.WIDE R6, R11, 0x4, R6 ;  /* 0x000000040b061825 */ /* 0x008fca00078e0206 */
[----:B-1----:R4:W5:Y:S01]  /*8b20*/  @P1 LDG.E R15, desc[UR46][R6.64] ;  /* 0x0000002e060f1981 */ /* 0x002962000c1e1900 */
[----:B--2---:R-:W-:-:S05]  /*8b30*/  @P2 IMAD R16, R11, 0x40, R16 ;  /* 0x000000400b102824 */ /* 0x004fca00078e0210 */
[----:B------:R-:W-:Y:S01]  /*8b40*/  @P2 R2UR UR4, R16 ;  /* 0x00000000100422ca */ /* 0x000fe200000e0000 */
[----:B----4-:R-:W-:-:S14]  /*8b50*/  @P1 BRA `(.L_x_2917) ;  /* 0x0000000000101947 */ /* 0x010fdc0003800000 */
[----:B------:R-:W-:Y:S05]  /*8b60*/  @!P2 BRA `(.L_x_2917) ;  /* 0x00000000000ca947 */ /* 0x000fea0003800000 */
[----:B------:R-:W2:Y:S04]  /*8b70*/  LDG.E R6, desc[UR46][R4.64] ;  /* 0x0000002e04067981 */ /* 0x000ea8000c1e1900 */
[----:B-----5:R-:W2:Y:S02]  /*8b80*/  LDG.E R15, desc[UR46][R4.64+0x4] ;  /* 0x0000042e040f7981 */ /* 0x020ea4000c1e1900 */
[----:B--2---:R-:W-:-:S07]  /*8b90*/  IMAD.IADD R15, R15, 0x1, -R6 ;  /* 0x000000010f0f7824 */ /* 0x004fce00078e0a06 */
.L_x_2917:
[----:B------:R-:W-:Y:S01]  /*8ba0*/  @UP0 USHF.R.S32.HI UR5, URZ, 0x1f, UR4 ;  /* 0x0000001f3f050899 */ /* 0x000fe20008011404 */
[----:B------:R-:W-:Y:S01]  /*8bb0*/  ULDC.64 UR8, c[0x0][0x788] ;  /* 0x0001e20000087ab9 */ /* 0x000fe20000000a00 */
[----:B------:R-:W-:Y:S01]  /*8bc0*/  UMOV UR6, URZ ;  /* 0x0000003f00067c82 */ /* 0x000fe20008000000 */
[----:B------:R-:W-:Y:S01]  /*8bd0*/  ISETP.NE.U32.AND P1, PT, RZ, UR8, PT ;  /* 0x00000008ff007c0c */ /* 0x000fe2000bf25070 */
[----:B------:R-:W-:Y:S01]  /*8be0*/  @UP0 ULEA.HI UR5, UR5, UR4, URZ, 0x6 ;  /* 0x0000000405050291 */ /* 0x000fe2000f8f303f */
[----:B-----5:R-:W-:Y:S02]  /*8bf0*/  @P2 R2UR UR6, R0 ;  /* 0x00000000000622ca */ /* 0x020fe400000e0000 */
[----:B------:R-:W-:Y:S01]  /*8c00*/  ISETP.NE.AND.EX P1, PT, RZ, UR9, PT, P1 ;  /* 0x00000009ff007c0c */ /* 0x000fe2000bf25310 */
[----:B------:R-:W-:Y:S01]  /*8c10*/  @UP0 ULOP3.LUT UR7, UR5, 0xffffffc0, URZ, 0xc0, !UPT ;  /* 0xffffffc005070892 */ /* 0x000fe2000f8ec03f */
[----:B------:R-:W-:Y:S01]  /*8c20*/  ULDC UR9, c[0x0][0x290] ;  /* 0x0000a40000097ab9 */ /* 0x000fe20000000800 */
[----:B------:R-:W-:-:S02]  /*8c30*/  UMOV UR4, URZ ;  /* 0x0000003f00047c82 */ /* 0x000fc40008000000 */
[----:B------:R-:W-:Y:S01]  /*8c40*/  @UP0 USHF.R.S32.HI UR8, URZ, 0x1f, UR7 ;  /* 0x0000001f3f080899 */ /* 0x000fe20008011407 */
[----:B------:R-:W-:Y:S01]  /*8c50*/  IMAD.U32 R0, RZ, RZ, UR9 ;  /* 0x00000009ff007e24 */ /* 0x000fe2000f8e00ff */
[----:B------:R-:W-:Y:S01]  /*8c60*/  UMOV UR5, URZ ;  /* 0x0000003f00057c82 */ /* 0x000fe20008000000 */
[----:B------:R-:W-:-:S04]  /*8c70*/  @UP0 UMOV UR4, UR7 ;  /* 0x0000000700040c82 */ /* 0x000fc80008000000 */
[----:B------:R-:W-:Y:S01]  /*8c80*/  @UP0 UMOV UR5, UR8 ;  /* 0x0000000800050c82 */ /* 0x000fe20008000000 */
[----:B------:R-:W-:Y:S05]  /*8c90*/  @!P1 BRA `(.L_x_2918) ;  /* 0x0000000000109947 */ /* 0x000fea0003800000 */
[----:B------:R-:W1:Y:S02]  /*8ca0*/  LDC.64 R2, c[0x0][0x788] ;  /* 0x0001e200ff027b82 */ /* 0x000e640000000a00 */
[----:B-1----:R-:W-:-:S05]  /*8cb0*/  IMAD.WIDE R2, R11, 0x4, R2 ;  /* 0x000000040b027825 */ /* 0x002fca00078e0202 */
[----:B------:R1:W5:Y:S01]  /*8cc0*/  LDG.E R0, desc[UR46][R2.64] ;  /* 0x0000002e02007981 */ /* 0x000362000c1e1900 */
[----:B------:R-:W-:Y:S05]  /*8cd0*/  BRA `(.L_x_2919) ;  /* 0x0000000000107947 */ /* 0x000fea0003800000 */
.L_x_2918:
[----:B------:R-:W-:Y:S05]  /*8ce0*/  @!P0 BRA `(.L_x_2919) ;  /* 0x00000000000c8947 */ /* 0x000fea0003800000 */
[----:B------:R-:W2:Y:S04]  /*8cf0*/  LDG.E R5, desc[UR46][R2.64] ;  /* 0x0000002e02057981 */ /* 0x000ea8000c1e1900 */
[----:B------:R-:W2:Y:S02]  /*8d00*/  LDG.E R0, desc[UR46][R2.64+0x4] ;  /* 0x0000042e02007981 */ /* 0x000ea4000c1e1900 */
[----:B--2---:R-:W-:-:S07]  /*8d10*/  IMAD.IADD R0, R0, 0x1, -R5 ;  /* 0x0000000100007824 */ /* 0x004fce00078e0a05 */
.L_x_2919:
[----:B-1----:R-:W-:Y:S01]  /*8d20*/  IMAD R3, R12, 0x80, R15 ;  /* 0x000000800c037824 */ /* 0x002fe200078e020f */
[----:B------:R-:W-:Y:S01]  /*8d30*/  ULDC UR7, c[0x0][0x74c] ;  /* 0x0001d30000077ab9 */ /* 0x000fe20000000800 */
[----:B------:R-:W-:Y:S02]  /*8d40*/  VIADD R15, R15, 0x3f ;  /* 0x0000003f0f0f7836 */ /* 0x000fe40000000000 */
[----:B------:R-:W-:Y:S01]  /*8d50*/  IMAD.MOV.U32 R2, RZ, RZ, RZ ;  /* 0x000000ffff027224 */ /* 0x000fe200078e00ff */
[----:B-----5:R-:W-:-:S04]  /*8d60*/  IADD3 R0, R3, -UR7, -R0 ;  /* 0x8000000703007c10 */ /* 0x020fc8000fffe800 */
[----:B------:R-:W-:-:S04]  /*8d70*/  SHF.R.S32.HI R3, RZ, 0x1f, R0 ;  /* 0x0000001fff037819 */ /* 0x000fc80000011400 */
[----:B------:R-:W-:Y:S02]  /*8d80*/  LEA.HI R3, R3, R0, RZ, 0x6 ;  /* 0x0000000003037211 */ /* 0x000fe400078f30ff */
[----:B------:R-:W-:Y:S02]  /*8d90*/  SHF.R.S32.HI R0, RZ, 0x1f, R15 ;  /* 0x0000001fff007819 */ /* 0x000fe4000001140f */
[----:B------:R-:W-:Y:S02]  /*8da0*/  SHF.R.S32.HI R3, RZ, 0x6, R3 ;  /* 0x00000006ff037819 */ /* 0x000fe40000011403 */
[----:B------:R-:W-:Y:S02]  /*8db0*/  LEA.HI R0, R0, R15, RZ, 0x6 ;  /* 0x0000000f00007211 */ /* 0x000fe400078f30ff */
[----:B------:R-:W-:Y:S02]  /*8dc0*/  VIMNMX R4, RZ, R3, !PT ;  /* 0x00000003ff047248 */ /* 0x000fe40007fe0100 */
[----:B------:R-:W-:-:S04]  /*8dd0*/  SHF.R.S32.HI R0, RZ, 0x6, R0 ;  /* 0x00000006ff007819 */ /* 0x000fc80000011400 */
[----:B------:R-:W-:-:S13]  /*8de0*/  ISETP.GT.AND P1, PT, R0, R4, PT ;  /* 0x000000040000720c */ /* 0x000fda0003f24270 */
[----:B------:R-:W-:Y:S05]  /*8df0*/  @!P1 BRA `(.L_x_2916) ;  /* 0x0000002000c89947 */ /* 0x000fea0003800000 */
[----:B------:R-:W-:Y:S01]  /*8e00*/  ISETP.NE.U32.AND P1, PT, R8, RZ, PT ;  /* 0x000000ff0800720c */ /* 0x000fe20003f25070 */
[----:B------:R-:W-:Y:S01]  /*8e10*/  USHF.R.S32.HI UR7, URZ, 0x1f, UR20 ;  /* 0x0000001f3f077899 */ /* 0x000fe20008011414 */
[----:B------:R-:W-:Y:S01]  /*8e20*/  SHF.R.S32.HI R2, RZ, 0x1f, R11 ;  /* 0x0000001fff027819 */ /* 0x000fe2000001140b */
[----:B------:R-:W-:Y:S01]  /*8e30*/  ULDC.64 UR10, c[0x0][0x718] ;  /* 0x0001c600000a7ab9 */ /* 0x000fe20000000a00 */
[----:B------:R-:W-:Y:S01]  /*8e40*/  ISETP.NE.AND.EX P1, PT, R9, RZ, PT, P1 ;  /* 0x000000ff0900720c */ /* 0x000fe20003f25310 */
[----:B------:R-:W-:Y:S01]  /*8e50*/  UMOV UR8, UR4 ;  /* 0x0000000400087c82 */ /* 0x000fe20008000000 */
[----:B------:R-:W-:Y:S01]  /*8e60*/  UMOV UR9, UR5 ;  /* 0x0000000500097c82 */ /* 0x000fe20008000000 */
[----:B------:R-:W-:Y:S01]  /*8e70*/  R2UR UR21, R11 ;  /* 0x000000000b1572ca */ /* 0x000fe200000e0000 */
[----:B------:R-:W-:Y:S01]  /*8e80*/  UIMAD.WIDE.U32 UR4, UR20, UR10, UR8 ;  /* 0x0000000a140472a5 */ /* 0x000fe2000f8e0008 */
[----:B------:R-:W-:Y:S01]  /*8e90*/  SEL R2, R2, RZ, !P1 ;  /* 0x000000ff02027207 */ /* 0x000fe20004800000 */
[----:B------:R-:W-:Y:S01]  /*8ea0*/  UIMAD UR10, UR7, UR10, URZ ;  /* 0x0000000a070a72a4 */ /* 0x000fe2000f8e023f */
[----:B------:R-:W-:Y:S01]  /*8eb0*/  R2UR UR18, R12 ;  /* 0x000000000c1272ca */ /* 0x000fe200000e0000 */
[----:B------:R-:W-:Y:S01]  /*8ec0*/  ULDC.64 UR14, c[0x0][0x730] ;  /* 0x0001cc00000e7ab9 */ /* 0x000fe20000000a00 */
[----:B------:R-:W-:Y:S01]  /*8ed0*/  R2UR UR12, R2 ;  /* 0x00000000020c72ca */ /* 0x000fe200000e0000 */
[----:B------:R-:W-:Y:S01]  /*8ee0*/  UIMAD UR7, UR7, UR14, URZ ;  /* 0x0000000e070772a4 */ /* 0x000fe2000f8e023f */
[----:B------:R-:W-:Y:S01]  /*8ef0*/  R2UR UR19, R13 ;  /* 0x000000000d1372ca */ /* 0x000fe200000e0000 */
[----:B------:R-:W-:Y:S01]  /*8f00*/  UIMAD UR10, UR20, UR11, UR10 ;  /* 0x0000000b140a72a4 */ /* 0x000fe2000f8e020a */
[----:B------:R-:W-:Y:S01]  /*8f10*/  SEL R11, R11, RZ, !P0 ;  /* 0x000000ff0b0b7207 */ /* 0x000fe20004000000 */
[----:B------:R-:W-:Y:S01]  /*8f20*/  UIMAD.WIDE.U32 UR8, UR20, UR14, UR8 ;  /* 0x0000000e140872a5 */ /* 0x000fe2000f8e0008 */
[----:B------:R-:W-:Y:S01]  /*8f30*/  BSSY B0, `(.L_x_2916) ;  /* 0x000021e000007945 */ /* 0x000fe20003800000 */
[----:B------:R-:W-:Y:S01]  /*8f40*/  ULDC UR11, c[0x0][0x2e8] ;  /* 0x0000ba00000b7ab9 */ /* 0x000fe20000000800 */
[----:B------:R-:W-:Y:S01]  /*8f50*/  UIMAD UR7, UR20, UR15, UR7 ;  /* 0x0000000f140772a4 */ /* 0x000fe2000f8e0207 */
[----:B------:R-:W-:Y:S01]  /*8f60*/  R2UR UR13, R11 ;  /* 0x000000000b0d72ca */ /* 0x000fe200000e0000 */
[----:B------:R-:W-:Y:S01]  /*8f70*/  UISETP.NE.AND UP0, UPT, UR11, 0x1, UPT ;  /* 0x000000010b00788c */ /* 0x000fe2000bf05270 */
[----:B------:R-:W-:Y:S01]  /*8f80*/  IMAD.MOV.U32 R2, RZ, RZ, RZ ;  /* 0x000000ffff027224 */ /* 0x000fe200078e00ff */
[----:B------:R-:W-:Y:S01]  /*8f90*/  ULDC.64 UR14, c[0x0][0x720] ;  /* 0x0001c800000e7ab9 */ /* 0x000fe20000000a00 */
[----:B------:R-:W-:Y:S01]  /*8fa0*/  VOTEU.ANY UP1, P1 ;  /* 0x00000000003f7886 */ /* 0x000fe20000820100 */
[----:B------:R-:W-:-:S02]  /*8fb0*/  UIADD3 UR5, UR5, UR10, URZ ;  /* 0x0000000a05057290 */ /* 0x000fc4000fffe03f */
[----:B------:R-:W-:Y:S02]  /*8fc0*/  UIADD3 UR9, UR9, UR7, URZ ;  /* 0x0000000709097290 */ /* 0x000fe4000fffe03f */
[----:B------:R-:W-:Y:S02]  /*8fd0*/  USEL UR21, UR21, URZ, !UP1 ;  /* 0x0000003f15157287 */ /* 0x000fe4000c800000 */
[----:B------:R-:W-:Y:S01]  /*8fe0*/  UIMAD UR7, UR12, UR14, URZ ;  /* 0x0000000e0c0772a4 */ /* 0x000fe2000f8e023f */
[----:B------:R-:W-:Y:S01]  /*8ff0*/  ELECT P0, URZ, PT ;  /* 0x00000000003f782f */ /* 0x000fe20003800000 */
[----:B------:R-:W-:Y:S01]  /*9000*/  ULDC.64 UR16, c[0x0][0x738] ;  /* 0x0001ce0000107ab9 */ /* 0x000fe20000000a00 */
[----:B------:R-:W-:Y:S02]  /*9010*/  UIMAD.WIDE.U32 UR22, UR14, UR21, UR4 ;  /* 0x000000150e1672a5 */ /* 0x000fe4000f8e0004 */
[----:B------:R-:W-:Y:S02]  /*9020*/  UIMAD UR5, UR15, UR21, UR7 ;  /* 0x000000150f0572a4 */ /* 0x000fe4000f8e0207 */
[----:B------:R-:W-:-:S02]  /*9030*/  UIMAD.WIDE.U32 UR14, UR16, UR21, UR8 ;  /* 0x00000015100e72a5 */ /* 0x000fc4000f8e0008 */
[----:B------:R-:W-:Y:S01]  /*9040*/  UIMAD UR10, UR12, UR16, URZ ;  /* 0x000000100c0a72a4 */ /* 0x000fe2000f8e023f */
[----:B------:R-:W-:Y:S01]  /*9050*/  @UP0 ULDC UR8, c[0x0][0x2ec] ;  /* 0x0000bb0000080ab9 */ /* 0x000fe20000000800 */
[----:B------:R-:W-:Y:S01]  /*9060*/  @UP0 ULDC UR7, c[0x0][0x2f0] ;  /* 0x0000bc0000070ab9 */ /* 0x000fe20000000800 */
[----:B------:R-:W-:Y:S02]  /*9070*/  UIMAD.WIDE.U32 UR8, UR20, UR8, URZ ;  /* 0x00000008140872a5 */ /* 0x000fe4000f8e003f */
[----:B------:R-:W-:Y:S01]  /*9080*/  UMOV UR12, UR20 ;  /* 0x00000014000c7c82 */ /* 0x000fe20008000000 */
[----:B------:R-:W-:Y:S02]  /*9090*/  UIMAD UR4, UR17, UR21, UR10 ;  /* 0x00000015110472a4 */ /* 0x000fe4000f8e020a */
[----:B------:R-:W-:Y:S02]  /*90a0*/  ULEA UR11, UR18, UR19, 0x7 ;  /* 0x00000013120b7291 */ /* 0x000fe4000f8e383f */
        /* <DEDUP_REMOVED lines=9> */
.L_x_2958:
        /* <DEDUP_REMOVED lines=15> */
.L_x_2922:
        /* <DEDUP_REMOVED lines=122> */
.L_x_2933:
[----:B-123--:R-:W-:-:S04]  /*99d0*/  SHF.L.U32 R18, R10, 0x1f, RZ ;  /* 0x0000001f0a127819 */ /* 0x00efc800000006ff */
[----:B------:R-:W2:Y:S02]  /*99e0*/  SYNCS.PHASECHK.TRANS64.TRYWAIT P1, [R15+URZ+0x26840], R18 ;  /* 0x026840120f0075a7 */ /* 0x000ea4000802017f */
[----:B--2---:R-:W-:Y:S05]  /*99f0*/  @!P1 BRA `(.L_x_2925) ;  /* 0x0000001c00309947 */ /* 0x004fea0003800000 */
.L_x_2959:
        /* <DEDUP_REMOVED lines=8> */
.L_x_2926:
        /* <DEDUP_REMOVED lines=44> */
.L_x_2960:
        /* <DEDUP_REMOVED lines=8> */
.L_x_2928:
        /* <DEDUP_REMOVED lines=44> */
.L_x_2961:
        /* <DEDUP_REMOVED lines=8> */
.L_x_2930:
        /* <DEDUP_REMOVED lines=38> */
.L_x_2963:
        /* <DEDUP_REMOVED lines=8> */
.L_x_2932:
        /* <DEDUP_REMOVED lines=44> */
.L_x_2924:
[----:B------:R-:W4:Y:S02]  /*a6a0*/  LDL.LU R4, [R1+0x4] ;  /* 0x0000040001047983 */ /* 0x000f240000300800 */
[----:B----4-:R-:W-:Y:S02]  /*a6b0*/  ISETP.NE.AND P1, PT, R4, RZ, PT ;  /* 0x000000ff0400720c */ /* 0x010fe40003f25270 */
[----:B------:R4:W5:Y:S11]  /*a6c0*/  LDL R4, [R1] ;  /* 0x0000000001047983 */ /* 0x0009760000100800 */
[----:B----4-:R-:W-:Y:S05]  /*a6d0*/  @!P1 BRA `(.L_x_2923) ;  /* 0x0000000400949947 */ /* 0x010fea0003800000 */
[----:B------:R-:W-:-:S04]  /*a6e0*/  SHF.L.U32 R12, R10, 0x1f, RZ ;  /* 0x0000001f0a0c7819 */ /* 0x000fc800000006ff */
[----:B------:R-:W4:Y:S02]  /*a6f0*/  SYNCS.PHASECHK.TRANS64.TRYWAIT P1, [R15+URZ+0x26840], R12 ;  /* 0x0268400c0f0075a7 */ /* 0x000f24000802017f */
[----:B----4-:R-:W-:Y:S05]  /*a700*/  @!P1 BRA `(.L_x_2934) ;  /* 0x0000001000409947 */ /* 0x010fea0003800000 */
.L_x_2964:
        /* <DEDUP_REMOVED lines=8> */
.L_x_2935:
        /* <DEDUP_REMOVED lines=41> */
.L_x_2965:
        /* <DEDUP_REMOVED lines=8> */
.L_x_2937:
        /* <DEDUP_REMOVED lines=41> */
.L_x_2923:
[----:B------:R-:W1:Y:S01]  /*ad30*/  S2R R0, SR_TID.X ;  /* 0x0000000000007919 */ /* 0x000e620000002100 */
[----:B------:R-:W-:Y:S01]  /*ad40*/  IMAD R3, R16, 0x8, R15 ;  /* 0x0000000810037824 */ /* 0x000fe200078e020f */
[----:B-1----:R-:W-:Y:S02]  /*ad50*/  LOP3.LUT R2, R0, 0x7f, RZ, 0xc0, !PT ;  /* 0x0000007f00027812 */ /* 0x002fe400078ec0ff */
[----:B------:R-:W-:Y:S02]  /*ad60*/  SHF.L.U32 R0, R10, 0x1f, RZ ;  /* 0x0000001f0a007819 */ /* 0x000fe400000006ff */
[----:B------:R-:W-:Y:S02]  /*ad70*/  ISETP.NE.AND P1, PT, R2, RZ, PT ;  /* 0x000000ff0200720c */ /* 0x000fe40003f25270 */
[----:B------:R-:W1:Y:S02]  /*ad80*/  SYNCS.PHASECHK.TRANS64.TRYWAIT P0, [R3+URZ+0x26840], R0 ;  /* 0x02684000030075a7 */ /* 0x000e64000800017f */
[----:B-1----:R-:W-:Y:S09]  /*ad90*/  @!P0 BRA `(.L_x_2938) ;  /* 0x0000000800c48947 */ /* 0x002ff20003800000 */
.L_x_2966:
[----:B------:R-:W-:Y:S05]  /*ada0*/  @P1 BRA `(.L_x_2939) ;  /* 0x0000000000181947 */ /* 0x000fea0003800000 */
[----:B------:R-:W1:Y:S01]  /*adb0*/  S2R R2, SR_TID.X ;  /* 0x0000000000027919 */ /* 0x000e620000002100 */
[----:B------:R-:W-:-:S04]  /*adc0*/  IMAD.MOV.U32 R0, RZ, RZ, 0x3100 ;  /* 0x00003100ff007424 */ /* 0x000fc800078e00ff */
[----:B------:R1:W-:Y:S02]  /*add0*/  SYNCS.ARRIVE.TRANS64 RZ, [R3+URZ+0x26830], R0 ;  /* 0x0268300003ff79a7 */ /* 0x0003e4000800003f */
[----:B-1----:R-:W-:-:S13]  /*ade0*/  LOP3.LUT P0, RZ, R2, 0x1f, RZ, 0xc0, !PT ;  /* 0x0000001f02ff7812 */ /* 0x002fda000780c0ff */
[----:B------:R-:W-:Y:S05]  /*adf0*/  @!P0 BRA `(.L_x_2939) ;  /* 0x0000000000048947 */ /* 0x000fea0003800000 */
[----:B------:R-:W-:Y:S01]  /*ae00*/  BPT.TRAP 0x1 ;  /* 0x000000040000795c */ /* 0x000fe20000300000 */
.L_x_2939:
        /* <DEDUP_REMOVED lines=48> */
.L_x_2920:
[----:B------:R-:W-:Y:S05]  /*b110*/  BSYNC B0 ;  /* 0x0000000000007941 */ /* 0x000fea0003800000 */
.L_x_2916:
[----:B------:R-:W-:-:S03]  /*b120*/  UMOV UR7, 0xffffffff ;  /* 0xffffffff00077882 */ /* 0x000fc60000000000 */
[----:B------:R-:W-:Y:S05]  /*b130*/  BRA.DIV UR7, `(.L_x_2940) ;  /* 0x0000000607f07947 */ /* 0x000fea000b800000 */
[----:B------:R-:W-:-:S13]  /*b140*/  ELECT P6, URZ, PT ;  /* 0x00000000003f782f */ /* 0x000fda00038c0000 */
.L_x_2969:
[----:B------:R-:W-:Y:S05]  /*b150*/  @!P6 BRA `(.L_x_2823) ;  /* 0x000000000084e947 */ /* 0x000fea0003800000 */
[----:B------:R-:W-:-:S06]  /*b160*/  ULOP3.LUT UR7, UR38, 0x2, URZ, 0xfc, !UPT ;  /* 0x0000000226077892 */ /* 0x000fcc000f8efc3f */
[----:B------:R-:W-:-:S05]  /*b170*/  IMAD.U32 R0, RZ, RZ, UR7 ;  /* 0x00000007ff007e24 */ /* 0x000fca000f8e00ff */
[----:B------:R-:W-:-:S13]  /*b180*/  ISETP.NE.AND P2, PT, R0, 0x3, PT ;  /* 0x000000030000780c */ /* 0x000fda0003f45270 */
[----:B------:R-:W-:Y:S05]  /*b190*/  @!P2 BRA `(.L_x_2941) ;  /* 0x000000000004a947 */ /* 0x000fea0003800000 */
[----:B------:R-:W-:Y:S01]  /*b1a0*/  BPT.TRAP 0x1 ;  /* 0x000000040000795c */ /* 0x000fe20000300000 */
.L_x_2941:
        /* <DEDUP_REMOVED lines=15> */
.L_x_2970:
[----:B------:R-:W2:Y:S02]  /*b2a0*/  SYNCS.PHASECHK.TRANS64.TRYWAIT P0, [R3+URZ], R0 ;  /* 0x00000000030075a7 */ /* 0x000ea4000800017f */
[----:B--2---:R-:W-:Y:S05]  /*b2b0*/  @!P0 BRA `(.L_x_2943) ;  /* 0x0000000400c48947 */ /* 0x004fea0003800000 */
.L_x_2971:
[----:B------:R-:W-:Y:S05]  /*b2c0*/  @!P2 BRA `(.L_x_2944) ;  /* 0x000000000004a947 */ /* 0x000fea0003800000 */
[----:B------:R-:W-:Y:S01]  /*b2d0*/  BPT.TRAP 0x1 ;  /* 0x000000040000795c */ /* 0x000fe20000300000 */
.L_x_2944:
[----:B--2---:R-:W-:-:S04]  /*b2e0*/  VIADD R3, R8, 0x26840 ;  /* 0x0002684008037836 */ /* 0x004fc80000000000 */
[----:B------:R-:W-:-:S04]  /*b2f0*/  IMAD R5, R2, 0x8, R3 ;  /* 0x0000000802057824 */ /* 0x000fc800078e0203 */
[----:B------:R-:W2:Y:S02]  /*b300*/  SYNCS.PHASECHK.TRANS64.TRYWAIT P0, [R5+URZ], R4 ;  /* 0x00000004050075a7 */ /* 0x000ea4000800017f */
[----:B--2---:R-:W-:Y:S05]  /*b310*/  @!P0 BRA `(.L_x_2945) ;  /* 0x0000000400c08947 */ /* 0x004fea0003800000 */
.L_x_2972:
[----:B------:R-:W-:-:S07]  /*b320*/  IMAD R3, R6, 0x8, R3 ;  /* 0x0000000806037824 */ /* 0x000fce00078e0203 */
.L_x_2946:
[----:B---3--:R3:W4:Y:S02]  /*b330*/  SYNCS.PHASECHK.TRANS64.TRYWAIT P0, [R3+URZ], R0 ;  /* 0x00000000030075a7 */ /* 0x008724000800017f */
[----:B----4-:R-:W-:Y:S05]  /*b340*/  @!P0 NANOSLEEP.SYNCS 0x989680 ;  /* 0x009896800000895d */ /* 0x010fea0003900000 */
[----:B------:R-:W4:Y:S02]  /*b350*/  @!P0 SYNCS.PHASECHK.TRANS64 P0, [R3+URZ], R0 ;  /* 0x00000000030085a7 */ /* 0x000f24000800007f */
[----:B----4-:R-:W-:Y:S05]  /*b360*/  @!P0 BRA `(.L_x_2946) ;  /* 0xfffffffc00f08947 */ /* 0x010fea000383ffff */
.L_x_2823:
[----:B------:R-:W-:Y:S05]  /*b370*/  BSYNC B6 ;  /* 0x0000000000067941 */ /* 0x000fea0003800000 */
.L_x_2815:
[----:B------:R-:W-:Y:S05]  /*b380*/  EXIT ;  /* 0x000000000000794d */ /* 0x000fea0003800000 */
.L_x_2833:
[----:B------:R-:W-:Y:S02]  /*b390*/  IMAD.MOV.U32 R13, RZ, RZ, R19 ;  /* 0x000000ffff0d7224 */ /* 0x000fe400078e0013 */
[----:B------:R-:W-:Y:S02]  /*b3a0*/  IMAD.MOV.U32 R12, RZ, RZ, RZ ;  /* 0x000000ffff0c7224 */ /* 0x000fe400078e00ff */
[----:B------:R-:W-:Y:S02]  /*b3b0*/  IMAD.MOV.U32 R11, RZ, RZ, 0x1f ;  /* 0x0000001fff0b7424 */ /* 0x000fe400078e00ff */
[----:B------:R-:W-:-:S07]  /*b3c0*/  IMAD.MOV.U32 R15, RZ, RZ, -0x1 ;  /* 0xffffffffff0f7424 */ /* 0x000fce00078e00ff */
[----:B------:R-:W-:Y:S05]  /*b3d0*/  WARPSYNC.COLLECTIVE R15, `(.L_x_2947) ;  /* 0x000000000f087348 */ /* 0x000fea0003c00000 */
[----:B------:R1:W2:Y:S02]  /*b3e0*/  SHFL.IDX P6, R14, R13, R12, R11 ;  /* 0x0000000c0d0e7389 */ /* 0x0002a400000c000b */
[----:B-12---:R-:W-:Y:S01]  /*b3f0*/  ENDCOLLECTIVE ;  /* 0x000000000000791b */ /* 0x006fe20003800000 */
.L_x_2947:
[----:B------:R-:W-:Y:S05]  /*b400*/  BRA `(.L_x_2948) ;  /* 0xffffff6000cc7947 */ /* 0x000fea000383ffff */
.L_x_2835:
[----:B--2---:R2:W3:Y:S02]  /*b410*/  SYNCS.PHASECHK.TRANS64.TRYWAIT P0, [R2+URZ+0x26800], R5 ;  /* 0x02680005020075a7 */ /* 0x0044e4000800017f */
[----:B---3--:R-:W-:Y:S05]  /*b420*/  @!P0 NANOSLEEP.SYNCS 0x989680 ;  /* 0x009896800000895d */ /* 0x008fea0003900000 */
[----:B------:R-:W3:Y:S02]  /*b430*/  @!P0 SYNCS.PHASECHK.TRANS64 P0, [R2+URZ+0x26800], R5 ;  /* 0x02680005020085a7 */ /* 0x000ee4000800007f */
[----:B---3--:R-:W-:Y:S05]  /*b440*/  @!P0 BRA `(.L_x_2835) ;  /* 0xfffffffc00f08947 */ /* 0x008fea000383ffff */
[----:B------:R-:W-:Y:S05]  /*b450*/  BRA `(.L_x_2834) ;  /* 0xffffff6000f47947 */ /* 0x000fea000383ffff */
.L_x_2840:
[----:B--2---:R-:W-:-:S04]  /*b460*/  IMAD.U32 R5, RZ, RZ, UR7 ;  /* 0x00000007ff057e24 */ /* 0x004fc8000f8e00ff */
[----:B------:R2:W3:Y:S03]  /*b470*/  SYNCS.PHASECHK.TRANS64.TRYWAIT P1, [R5+URZ+0x26810], R6 ;  /* 0x02681006050075a7 */ /* 0x0004e6000802017f */
[----:B---3--:R-:W-:Y:S05]  /*b480*/  @!P1 NANOSLEEP.SYNCS 0x989680 ;  /* 0x009896800000995d */ /* 0x008fea0003900000 */
[----:B------:R-:W3:Y:S02]  /*b490*/  @!P1 SYNCS.PHASECHK.TRANS64 P1, [R5+URZ+0x26810], R6 ;  /* 0x02681006050095a7 */ /* 0x000ee4000802007f */
[----:B---3--:R-:W-:Y:S05]  /*b4a0*/  @!P1 BRA `(.L_x_2840) ;  /* 0xfffffffc00ec9947 */ /* 0x008fea000383ffff */
[----:B------:R-:W-:Y:S05]  /*b4b0*/  BRA `(.L_x_2839) ;  /* 0xffffff6c00447947 */ /* 0x000fea000383ffff */
.L_x_2844:
[----:B------:R-:W-:-:S04]  /*b4c0*/  IMAD.U32 R5, RZ, RZ, UR7 ;  /* 0x00000007ff057e24 */ /* 0x000fc8000f8e00ff */
[----:B------:R1:W1:Y:S03]  /*b4d0*/  SYNCS.PHASECHK.TRANS64.TRYWAIT P1, [R5+URZ+0x26830], R6 ;  /* 0x02683006050075a7 */ /* 0x000266000802017f */
[----:B-1----:R-:W-:Y:S05]  /*b4e0*/  @!P1 NANOSLEEP.SYNCS 0x989680 ;  /* 0x009896800000995d */ /* 0x002fea0003900000 */
[----:B------:R-:W1:Y:S02]  /*b4f0*/  @!P1 SYNCS.PHASECHK.TRANS64 P1, [R5+URZ+0x26830], R6 ;  /* 0x02683006050095a7 */ /* 0x000e64000802007f */
[----:B-1----:R-:W-:Y:S05]  /*b500*/  @!P1 BRA `(.L_x_2844) ;  /* 0xfffffffc00ec9947 */ /* 0x002fea000383ffff */
[----:B------:R-:W-:Y:S05]  /*b510*/  BRA `(.L_x_2843) ;  /* 0xffffff70004c7947 */ /* 0x000fea000383ffff */
.L_x_2876:
[----:B------:R-:W-:Y:S01]  /*b520*/  BSSY B0, `(.L_x_2949) ;  /* 0x0000005000007945 */ /* 0x000fe20003800000 */
[----:B------:R-:W-:-:S07]  /*b530*/  IMAD.MOV.U32 R15, RZ, RZ, -0x1 ;  /* 0xffffffffff0f7424 */ /* 0x000fce00078e00ff */
[----:B------:R-:W-:Y:S05]  /*b540*/  WARPSYNC.COLLECTIVE R15, `(.L_x_2950) ;  /* 0x000000000f087348 */ /* 0x000fea0003c00000 */
[----:B------:R-:W-:Y:S01]  /*b550*/  NOP ;  /* 0x0000000000007918 */ /* 0x000fe20000000000 */
[----:B------:R-:W-:Y:S01]  /*b560*/  ENDCOLLECTIVE ;  /* 0x000000000000791b */ /* 0x000fe20003800000 */
.L_x_2950:
[----:B------:R-:W-:Y:S05]  /*b570*/  BSYNC B0 ;  /* 0x0000000000007941 */ /* 0x000fea0003800000 */
.L_x_2949:
[----:B------:R-:W-:Y:S05]  /*b580*/  BRA `(.L_x_2951) ;  /* 0xffffffbc00c47947 */ /* 0x000fea000383ffff */
.L_x_2889:
[----:B------:R-:W-:Y:S01]  /*b590*/  BSSY B0, `(.L_x_2952) ;  /* 0x0000005000007945 */ /* 0x000fe20003800000 */
[----:B------:R-:W-:-:S07]  /*b5a0*/  IMAD.MOV.U32 R15, RZ, RZ, -0x1 ;  /* 0xffffffffff0f7424 */ /* 0x000fce00078e00ff */
[----:B------:R-:W-:Y:S05]  /*b5b0*/  WARPSYNC.COLLECTIVE R15, `(.L_x_2953) ;  /* 0x000000000f087348 */ /* 0x000fea0003c00000 */
[----:B------:R-:W-:Y:S01]  /*b5c0*/  NOP ;  /* 0x0000000000007918 */ /* 0x000fe20000000000 */
[----:B------:R-:W-:Y:S01]  /*b5d0*/  ENDCOLLECTIVE ;  /* 0x000000000000791b */ /* 0x000fe20003800000 */
.L_x_2953:
[----:B------:R-:W-:Y:S05]  /*b5e0*/  BSYNC B0 ;  /* 0x0000000000007941 */ /* 0x000fea0003800000 */
.L_x_2952:
[----:B------:R-:W-:Y:S05]  /*b5f0*/  BRA `(.L_x_2954) ;  /* 0xffffffc400747947 */ /* 0x000fea000383ffff */
.L_x_2901:
[----:B------:R-:W-:Y:S01]  /*b600*/  BSSY B0, `(.L_x_2955) ;  /* 0x0000005000007945 */ /* 0x000fe20003800000 */
[----:B------:R-:W-:-:S07]  /*b610*/  IMAD.MOV.U32 R15, RZ, RZ, -0x1 ;  /* 0xffffffffff0f7424 */ /* 0x000fce00078e00ff */
[----:B------:R-:W-:Y:S05]  /*b620*/  WARPSYNC.COLLECTIVE R15, `(.L_x_2956) ;  /* 0x000000000f087348 */ /* 0x000fea0003c00000 */
[----:B------:R-:W-:Y:S01]  /*b630*/  NOP ;  /* 0x0000000000007918 */ /* 0x000fe20000000000 */
[----:B------:R-:W-:Y:S01]  /*b640*/  ENDCOLLECTIVE ;  /* 0x000000000000791b */ /* 0x000fe20003800000 */
.L_x_2956:
[----:B------:R-:W-:Y:S05]  /*b650*/  BSYNC B0 ;  /* 0x0000000000007941 */ /* 0x000fea0003800000 */
.L_x_2955:
[----:B------:R-:W-:Y:S05]  /*b660*/  BRA `(.L_x_2957) ;  /* 0xffffffc800b07947 */ /* 0x000fea000383ffff */
.L_x_2921:
[----:B-1----:R1:W2:Y:S02]  /*b670*/  SYNCS.PHASECHK.TRANS64.TRYWAIT P0, [R15+URZ+0x26820], R2 ;  /* 0x026820020f0075a7 */ /* 0x0022a4000800017f */
[----:B--2---:R-:W-:Y:S05]  /*b680*/  @!P0 NANOSLEEP.SYNCS 0x989680 ;  /* 0x009896800000895d */ /* 0x004fea0003900000 */
[----:B------:R-:W2:Y:S02]  /*b690*/  @!P0 SYNCS.PHASECHK.TRANS64 P0, [R15+URZ+0x26820], R2 ;  /* 0x026820020f0085a7 */ /* 0x000ea4000800007f */
[----:B--2---:R-:W-:Y:S05]  /*b6a0*/  @!P0 BRA `(.L_x_2921) ;  /* 0xfffffffc00f08947 */ /* 0x004fea000383ffff */
[----:B------:R-:W-:Y:S05]  /*b6b0*/  BRA `(.L_x_2958) ;  /* 0xffffffd800a07947 */ /* 0x000fea000383ffff */
.L_x_2925:
[----:B--2---:R2:W3:Y:S02]  /*b6c0*/  SYNCS.PHASECHK.TRANS64.TRYWAIT P1, [R15+URZ+0x26840], R18 ;  /* 0x026840120f0075a7 */ /* 0x0044e4000802017f */
[----:B---3--:R-:W-:Y:S05]  /*b6d0*/  @!P1 NANOSLEEP.SYNCS 0x989680 ;  /* 0x009896800000995d */ /* 0x008fea0003900000 */
[----:B------:R-:W3:Y:S02]  /*b6e0*/  @!P1 SYNCS.PHASECHK.TRANS64 P1, [R15+URZ+0x26840], R18 ;  /* 0x026840120f0095a7 */ /* 0x000ee4000802007f */
[----:B---3--:R-:W-:Y:S05]  /*b6f0*/  @!P1 BRA `(.L_x_2925) ;  /* 0xfffffffc00f09947 */ /* 0x008fea000383ffff */
[----:B------:R-:W-:Y:S05]  /*b700*/  BRA `(.L_x_2959) ;  /* 0xffffffe000bc7947 */ /* 0x000fea000383ffff */
.L_x_2927:
[----:B-1----:R1:W3:Y:S02]  /*b710*/  SYNCS.PHASECHK.TRANS64.TRYWAIT P1, [R15+URZ+0x26828], R18 ;  /* 0x026828120f0075a7 */ /* 0x0022e4000802017f */
[----:B---3--:R-:W-:Y:S05]  /*b720*/  @!P1 NANOSLEEP.SYNCS 0x989680 ;  /* 0x009896800000995d */ /* 0x008fea0003900000 */
[----:B------:R-:W3:Y:S02]  /*b730*/  @!P1 SYNCS.PHASECHK.TRANS64 P1, [R15+URZ+0x26828], R18 ;  /* 0x026828120f0095a7 */ /* 0x000ee4000802007f */
[----:B---3--:R-:W-:Y:S05]  /*b740*/  @!P1 BRA `(.L_x_2927) ;  /* 0xfffffffc00f09947 */ /* 0x008fea000383ffff */
[----:B------:R-:W-:Y:S05]  /*b750*/  BRA `(.L_x_2960) ;  /* 0xffffffe400787947 */ /* 0x000fea000383ffff */
.L_x_2929:
[----:B---3--:R3:W4:Y:S02]  /*b760*/  SYNCS.PHASECHK.TRANS64.TRYWAIT P1, [R15+URZ+0x26848], R18 ;  /* 0x026848120f0075a7 */ /* 0x008724000802017f */
[----:B----4-:R-:W-:Y:S05]  /*b770*/  @!P1 NANOSLEEP.SYNCS 0x989680 ;  /* 0x009896800000995d */ /* 0x010fea0003900000 */
[----:B------:R-:W4:Y:S02]  /*b780*/  @!P1 SYNCS.PHASECHK.TRANS64 P1, [R15+URZ+0x26848], R18 ;  /* 0x026848120f0095a7 */ /* 0x000f24000802007f */
[----:B----4-:R-:W-:Y:S05]  /*b790*/  @!P1 BRA `(.L_x_2929) ;  /* 0xfffffffc00f09947 */ /* 0x010fea000383ffff */
[----:B------:R-:W-:Y:S05]  /*b7a0*/  BRA `(.L_x_2961) ;  /* 0xffffffe800347947 */ /* 0x000fea000383ffff */
.L_x_2931:
[----:B------:R-:W-:-:S07]  /*b7b0*/  SHF.L.U32 R4, R10, 0x1f, RZ ;  /* 0x0000001f0a047819 */ /* 0x000fce00000006ff */
.L_x_2962:
[----:B----4-:R4:W1:Y:S02]  /*b7c0*/  SYNCS.PHASECHK.TRANS64.TRYWAIT P1, [R15+URZ+0x26820], R4 ;  /* 0x026820040f0075a7 */ /* 0x010864000802017f */
[----:B-1----:R-:W-:Y:S05]  /*b7d0*/  @!P1 NANOSLEEP.SYNCS 0x989680 ;  /* 0x009896800000995d */ /* 0x002fea0003900000 */
[----:B------:R-:W1:Y:S02]  /*b7e0*/  @!P1 SYNCS.PHASECHK.TRANS64 P1, [R15+URZ+0x26820], R4 ;  /* 0x026820040f0095a7 */ /* 0x000e64000802007f */
[----:B-1----:R-:W-:Y:S05]  /*b7f0*/  @!P1 BRA `(.L_x_2962) ;  /* 0xfffffffc00f09947 */ /* 0x002fea000383ffff */
[----:B------:R-:W-:Y:S05]  /*b800*/  BRA `(.L_x_2963) ;  /* 0xffffffe800d47947 */ /* 0x000fea000383ffff */
.L_x_2934:
[----:B----4-:R4:W1:Y:S02]  /*b810*/  SYNCS.PHASECHK.TRANS64.TRYWAIT P1, [R15+URZ+0x26840], R12 ;  /* 0x0268400c0f0075a7 */ /* 0x010864000802017f */
[----:B-1----:R-:W-:Y:S05]  /*b820*/  @!P1 NANOSLEEP.SYNCS 0x989680 ;  /* 0x009896800000995d */ /* 0x002fea0003900000 */
[----:B------:R-:W1:Y:S02]  /*b830*/  @!P1 SYNCS.PHASECHK.TRANS64 P1, [R15+URZ+0x26840], R12 ;  /* 0x0268400c0f0095a7 */ /* 0x000e64000802007f */
[----:B-1----:R-:W-:Y:S05]  /*b840*/  @!P1 BRA `(.L_x_2934) ;  /* 0xfffffffc00f09947 */ /* 0x002fea000383ffff */
[----:B------:R-:W-:Y:S05]  /*b850*/  BRA `(.L_x_2964) ;  /* 0xffffffec00ac7947 */ /* 0x000fea000383ffff */
.L_x_2936:
[----:B-1----:R1:W2:Y:S02]  /*b860*/  SYNCS.PHASECHK.TRANS64.TRYWAIT P1, [R15+URZ+0x26828], R12 ;  /* 0x0268280c0f0075a7 */ /* 0x0022a4000802017f */
[----:B--2---:R-:W-:Y:S05]  /*b870*/  @!P1 NANOSLEEP.SYNCS 0x989680 ;  /* 0x009896800000995d */ /* 0x004fea0003900000 */
[----:B------:R-:W2:Y:S02]  /*b880*/  @!P1 SYNCS.PHASECHK.TRANS64 P1, [R15+URZ+0x26828], R12 ;  /* 0x0268280c0f0095a7 */ /* 0x000ea4000802007f */
[----:B--2---:R-:W-:Y:S05]  /*b890*/  @!P1 BRA `(.L_x_2936) ;  /* 0xfffffffc00f09947 */ /* 0x004fea000383ffff */
[----:B------:R-:W-:Y:S05]  /*b8a0*/  BRA `(.L_x_2965) ;  /* 0xfffffff0005c7947 */ /* 0x000fea000383ffff */
.L_x_2938:
[----:B------:R1:W1:Y:S02]  /*b8b0*/  SYNCS.PHASECHK.TRANS64.TRYWAIT P0, [R3+URZ+0x26840], R0 ;  /* 0x02684000030075a7 */ /* 0x000264000800017f */
[----:B-1----:R-:W-:Y:S05]  /*b8c0*/  @!P0 NANOSLEEP.SYNCS 0x989680 ;  /* 0x009896800000895d */ /* 0x002fea0003900000 */
[----:B------:R-:W1:Y:S02]  /*b8d0*/  @!P0 SYNCS.PHASECHK.TRANS64 P0, [R3+URZ+0x26840], R0 ;  /* 0x02684000030085a7 */ /* 0x000e64000800007f */
[----:B-1----:R-:W-:Y:S05]  /*b8e0*/  @!P0 BRA `(.L_x_2938) ;  /* 0xfffffffc00f08947 */ /* 0x002fea000383ffff */
[----:B------:R-:W-:Y:S05]  /*b8f0*/  BRA `(.L_x_2966) ;  /* 0xfffffff400287947 */ /* 0x000fea000383ffff */
.L_x_2940:
[----:B------:R-:W-:Y:S01]  /*b900*/  BSSY B0, `(.L_x_2967) ;  /* 0x0000006000007945 */ /* 0x000fe20003800000 */
[----:B------:R-:W-:-:S07]  /*b910*/  IMAD.MOV.U32 R15, RZ, RZ, -0x1 ;  /* 0xffffffffff0f7424 */ /* 0x000fce00078e00ff */
[----:B------:R-:W-:Y:S05]  /*b920*/  WARPSYNC.COLLECTIVE R15, `(.L_x_2968) ;  /* 0x000000000f0c7348 */ /* 0x000fea0003c00000 */
[----:B------:R-:W-:Y:S02]  /*b930*/  ELECT P6, UR62, PT ;  /* 0x00000000003e782f */ /* 0x000fe400038c0000 */
[----:B------:R-:W-:Y:S01]  /*b940*/  MOV R14, UR62 ;  /* 0x0000003e000e7c02 */ /* 0x000fe20008000f00 */
[----:B------:R-:W-:Y:S10]  /*b950*/  ENDCOLLECTIVE ;  /* 0x000000000000791b */ /* 0x000ff40003800000 */
.L_x_2968:
[----:B------:R-:W-:Y:S05]  /*b960*/  BSYNC B0 ;  /* 0x0000000000007941 */ /* 0x000fea0003800000 */
.L_x_2967:
[----:B------:R-:W-:Y:S05]  /*b970*/  BRA `(.L_x_2969) ;  /* 0xfffffff400f47947 */ /* 0x000fea000383ffff */
.L_x_2942:
[----:B-1----:R1:W2:Y:S02]  /*b980*/  SYNCS.PHASECHK.TRANS64.TRYWAIT P0, [R7+URZ], R4 ;  /* 0x00000004070075a7 */ /* 0x0022a4000800017f */
[----:B--2---:R-:W-:Y:S05]  /*b990*/  @!P0 NANOSLEEP.SYNCS 0x989680 ;  /* 0x009896800000895d */ /* 0x004fea0003900000 */
[----:B------:R-:W2:Y:S02]  /*b9a0*/  @!P0 SYNCS.PHASECHK.TRANS64 P0, [R7+URZ], R4 ;  /* 0x00000004070085a7 */ /* 0x000ea4000800007f */
[----:B--2---:R-:W-:Y:S05]  /*b9b0*/  @!P0 BRA `(.L_x_2942) ;  /* 0xfffffffc00f08947 */ /* 0x004fea000383ffff */
[----:B------:R-:W-:Y:S05]  /*b9c0*/  BRA `(.L_x_2970) ;  /* 0xfffffff800347947 */ /* 0x000fea000383ffff */
.L_x_2943:
[----:B--2---:R2:W3:Y:S02]  /*b9d0*/  SYNCS.PHASECHK.TRANS64.TRYWAIT P0, [R3+URZ], R0 ;  /* 0x00000000030075a7 */ /* 0x0044e4000800017f */
[----:B---3--:R-:W-:Y:S05]  /*b9e0*/  @!P0 NANOSLEEP.SYNCS 0x989680 ;  /* 0x009896800000895d */ /* 0x008fea0003900000 */
[----:B------:R-:W3:Y:S02]  /*b9f0*/  @!P0 SYNCS.PHASECHK.TRANS64 P0, [R3+URZ], R0 ;  /* 0x00000000030085a7 */ /* 0x000ee4000800007f */
[----:B---3--:R-:W-:Y:S05]  /*ba00*/  @!P0 BRA `(.L_x_2943) ;  /* 0xfffffffc00f08947 */ /* 0x008fea000383ffff */
[----:B------:R-:W-:Y:S05]  /*ba10*/  BRA `(.L_x_2971) ;  /* 0xfffffff800287947 */ /* 0x000fea000383ffff */
.L_x_2945:
[----:B--2---:R2:W3:Y:S02]  /*ba20*/  SYNCS.PHASECHK.TRANS64.TRYWAIT P0, [R5+URZ], R4 ;  /* 0x00000004050075a7 */ /* 0x0044e4000800017f */
[----:B---3--:R-:W-:Y:S05]  /*ba30*/  @!P0 NANOSLEEP.SYNCS 0x989680 ;  /* 0x009896800000895d */ /* 0x008fea0003900000 */
[----:B------:R-:W3:Y:S02]  /*ba40*/  @!P0 SYNCS.PHASECHK.TRANS64 P0, [R5+URZ], R4 ;  /* 0x00000004050085a7 */ /* 0x000ee4000800007f */
[----:B---3--:R-:W-:Y:S05]  /*ba50*/  @!P0 BRA `(.L_x_2945) ;  /* 0xfffffffc00f08947 */ /* 0x008fea000383ffff */
[----:B------:R-:W-:Y:S05]  /*ba60*/  BRA `(.L_x_2972) ;  /* 0xfffffff8002c7947 */ /* 0x000fea000383ffff */
.L_x_2973:
        /* <DEDUP_REMOVED lines=9> */
.L_x_3317:


//--------------------- .text._ZN7cutlass13device_kernelIN5flash11enable_sm90INS1_16FlashAttnBwdSm90INS1_25CollectiveMainloopBwdSm90ILi2ELi2ELi2EN4cute5tupleIJNS5_1CILi1EEES8_S8_EEENS6_IJNS7_ILi64EEENS7_ILi128EEENS7_ILi96EEEEEENS_6half_tEfNS_4arch4Sm90ELb1ELb0ELb0ELb1ELb0ELb1ELb0ELb0ELi2ELi1ELi2ELi1ELb1EEENS1_24CollectiveEpilogueBwdGQAISD_fSG_Li256ELb1ELb0EEENS1_25SingleTileBwdLPTSchedulerILb1ELi128ELb0EEEEEEEEEvNT_6ParamsE --------------------------
	.section	.text._ZN7cutlass13device_kernelIN5flash11enable_sm90INS1_16FlashAttnBwdSm90INS1_25CollectiveMainloopBwdSm90ILi2ELi2ELi2EN4cute5tupleIJNS5_1CILi1EEES8_S8_EEENS6_IJNS7_ILi64EEENS7_ILi128EEENS7_ILi96EEEEEENS_6half_tEfNS_4arch4Sm90ELb1ELb0ELb0ELb1ELb0ELb1ELb0ELb0ELi2ELi1ELi2ELi1ELb1EEENS1_24CollectiveEpilogueBwdGQAISD_fSG_Li256ELb1ELb0EEENS1_25SingleTileBwdLPTSchedulerILb1ELi128ELb0EEEEEEEEEvNT_6ParamsE,"ax",@progbits
	.align	128
.text._ZN7cutlass13device_kernelIN5flash11enable_sm90INS1_16FlashAttnBwdSm90INS1_25CollectiveMainloopBwdSm90ILi2ELi2ELi2EN4cute5tupleIJNS5_1CILi1EEES8_S8_EEENS6_IJNS7_ILi64EEENS7_ILi128EEENS7_ILi96EEEEEENS_6half_tEfNS_4arch4Sm90ELb1ELb0ELb0ELb1ELb0ELb1ELb0ELb0ELi2ELi1ELi2ELi1ELb1EEENS1_24CollectiveEpilogueBwdGQAISD_fSG_Li256ELb1ELb0EEENS1_25SingleTileBwdLPTSchedulerILb1ELi128ELb0EEEEEEEEEvNT_6ParamsE:
        .type           _ZN7cutlass13device_kernelIN5flash11enable_sm90INS1_16FlashAttnBwdSm90INS1_25CollectiveMainloopBwdSm90ILi2ELi2ELi2EN4cute5tupleIJNS5_1CILi1EEES8_S8_EEENS6_IJNS7_ILi64EEENS7_ILi128EEENS7_ILi96EEEEEENS_6half_tEfNS_4arch4Sm90ELb1ELb0ELb0ELb1ELb0ELb1ELb0ELb0ELi2ELi1ELi2ELi1ELb1EEENS1_24CollectiveEpilogueBwdGQAISD_fSG_Li256ELb1ELb0EEENS1_25SingleTileBwdLPTSchedulerILb1ELi128ELb0EEEEEEEEEvNT_6ParamsE,@function
        .size           _ZN7cutlass13device_kernelIN5flash11enable_sm90INS1_16FlashAttnBwdSm90INS1_25CollectiveMainloopBwdSm90ILi2ELi2ELi2EN4cute5tupleIJNS5_1CILi1EEES8_S8_EEENS6_IJNS7_ILi64EEENS7_ILi128EEENS7_ILi96EEEEEENS_6half_tEfNS_4arch4Sm90ELb1ELb0ELb0ELb1ELb0ELb1ELb0ELb0ELi2ELi1ELi2ELi1ELb1EEENS1_24CollectiveEpilogueBwdGQAISD_fSG_Li256ELb1ELb0EEENS1_25SingleTileBwdLPTSchedulerILb1ELi128ELb0EEEEEEEEEvNT_6ParamsE,(.L_x_3318 - _ZN7cutlass13device_kernelIN5flash11enable_sm90INS1_16FlashAttnBwdSm90INS1_25CollectiveMainloopBwdSm90ILi2ELi2ELi2EN4cute5tupleIJNS5_1CILi1EEES8_S8_EEENS6_IJNS7_ILi64EEENS7_ILi128EEENS7_ILi96EEEEEENS_6half_tEfNS_4arch4Sm90ELb1ELb0ELb0ELb1ELb0ELb1ELb0ELb0ELi2ELi1ELi2ELi1ELb1EEENS1_24CollectiveEpilogueBwdGQAISD_fSG_Li256ELb1ELb0EEENS1_25SingleTileBwdLPTSchedulerILb1ELi128ELb0EEEEEEEEEvNT_6ParamsE)
        .other          _ZN7cutlass13device_kernelIN5flash11enable_sm90INS1_16FlashAttnBwdSm90INS1_25CollectiveMainloopBwdSm90ILi2ELi2ELi2EN4cute5tupleIJNS5_1CILi1EEES8_S8_EEENS6_IJNS7_ILi64EEENS7_ILi128EEENS7_ILi96EEEEEENS_6half_tEfNS_4arch4Sm90ELb1ELb0ELb0ELb1ELb0ELb1ELb0ELb0ELi2ELi1ELi2ELi1ELb1EEENS1_24CollectiveEpilogueBwdGQAISD_fSG_Li256ELb1ELb0EEENS1_25SingleTileBwdLPTSchedulerILb1ELi128ELb0EEEEEEEEEvNT_6ParamsE,@"STO_CUDA_ENTRY STV_DEFAULT"
_ZN7cutlass13device_kernelIN5flash11enable_sm90INS1_16FlashAttnBwdSm90INS1_25CollectiveMainloopBwdSm90ILi2ELi2ELi2EN4cute5tupleIJNS5_1CILi1EEES8_S8_EEENS6_IJNS7_ILi64EEENS7_ILi128EEENS7_ILi96EEEEEENS_6half_tEfNS_4arch4Sm90ELb1ELb0ELb0ELb1ELb0ELb1ELb0ELb0ELi2ELi1ELi2ELi1ELb1EEENS1_24CollectiveEpilogueBwdGQAISD_fSG_Li256ELb1ELb0EEENS1_25SingleTileBwdLPTSchedulerILb1ELi128ELb0EEEEEEEEEvNT_6ParamsE:
        /* <DEDUP_REMOVED lines=24> */
.L_x_2975:
[----:B------:R-:W-:Y:S05]  /*0180*/  BSYNC B0 ;  /* 0x0000000000007941 */ /* 0x000fea0003800000 */
.L_x_2974:
        /* <DEDUP_REMOVED lines=37> */
.L_x_2976:
        /* <DEDUP_REMOVED lines=22> */
.L_x_2977:
[----:B------:R-:W-:Y:S01]  /*0540*/  PLOP3.LUT P0, PT, PT, PT, UP0, 0x80, 0x0 ;  /* 0x000000000000781c */ /* 0x000fe20003f0f008 */
[----:B------:R-:W-:Y:S01]  /*0550*/  NOP ;  /* 0x0000000000007918 */ /* 0x000fe20000000000 */
[----:B------:R-:W-:Y:S01]  /*0560*/  ULDC.64 UR46, c[0x0][0x208] ;  /* 0x00008200002e7ab9 */ /* 0x000fe20000000a00 */
[----:B------:R-:W-:Y:S01]  /*0570*/  BSSY B6, `(.L_x_2978) ;  /* 0x000091d000067945 */ /* 0x000fe20003800000 */
[----:B-12-4-:R-:W-:Y:S09]  /*0580*/  BAR.SYNC.DEFER_BLOCKING 0x0 ;  /* 0x0000000000007b1d */ /* 0x016ff20000010000 */
[----:B------:R-:W-:Y:S05]  /*0590*/  @!P0 BRA `(.L_x_2979) ;  /* 0x0000004c00748947 */ /* 0x000fea0003800000 */
.L_x_2980:
        /* <DEDUP_REMOVED lines=32> */
.L_x_2981:
[----:B------:R-:W-:Y:S01]  /*07a0*/  ULDC UR7, c[0x0][0x8cc] ;  /* 0x0002330000077ab9 */ /* 0x000fe20000000800 */
[----:B------:R-:W-:Y:S01]  /*07b0*/  UMOV UR36, UR10 ;  /* 0x0000000a00247c82 */ /* 0x000fe20008000000 */
[----:B------:R-:W-:-:S11]  /*07c0*/  UISETP.NE.AND UP0, UPT, UR7, 0x1, UPT ;  /* 0x000000010700788c */ /* 0x000fd6000bf05270 */
[----:B------:R-:W-:Y:S02]  /*07d0*/  @UP0 ULDC.64 UR8, c[0x0][0x8d0] ;  /* 0x0002340000080ab9 */ /* 0x000fe40000000a00 */
[----:B------:R-:W-:-:S04]  /*07e0*/  UIMAD.WIDE.U32 UR4, UR10, UR8, URZ ;  /* 0x000000080a0472a5 */ /* 0x000fc8000f8e003f */
[----:B------:R-:W-:-:S04]  /*07f0*/  @UP0 USHF.R.U32.HI UR36, URZ, UR9, UR5 ;  /* 0x000000093f240299 */ /* 0x000fc80008011605 */
[----:B------:R-:W-:-:S12]  /*0800*/  UIMAD UR4, UR36, UR7, URZ ;  /* 0x00000007240472a4 */ /* 0x000fd8000f8e023f */
.L_x_2982:
        /* <DEDUP_REMOVED lines=23> */
.L_x_2983:
        /* <DEDUP_REMOVED lines=14> */
.L_x_2985:
[----:B------:R-:W-:-:S05]  /*0a60*/  ULDC UR4, c[0x0][0x8f4] ;  /* 0x00023d0000047ab9 */ /* 0x000fca0000000800 */
.L_x_2984:
        /* <DEDUP_REMOVED lines=22> */
.L_x_2987:
        /* <DEDUP_REMOVED lines=14> */
.L_x_2988:
        /* <DEDUP_REMOVED lines=11> */
.L_x_2989:
        /* <DEDUP_REMOVED lines=13> */
.L_x_2990:
        /* <DEDUP_REMOVED lines=84> */
.L_x_2993:
        /* <DEDUP_REMOVED lines=15> */
.L_x_2992:
        /* <DEDUP_REMOVED lines=22> */
.L_x_2995:
        /* <DEDUP_REMOVED lines=15> */
.L_x_2994:
[----:B------:R-:W-:Y:S01]  /*16b0*/  SHF.R.S32.HI R23, RZ, 0x1f, R22 ;  /* 0x0000001fff177819 */ /* 0x000fe20000011416 */
[----:B------:R-:W-:-:S03]  /*16c0*/  UMOV UR4, 0xffffffff ;  /* 0xffffffff00047882 */ /* 0x000fc60000000000 */
[----:B------:R-:W-:-:S04]  /*16d0*/  LEA.HI R0, R23, R22, RZ, 0x7 ;  /* 0x0000001617007211 */ /* 0x000fc800078f38ff */
[----:B------:R-:W-:Y:S01]  /*16e0*/  SHF.R.S32.HI R19, RZ, 0x7, R0 ;  /* 0x00000007ff137819 */ /* 0x000fe20000011400 */
[----:B------:R-:W-:Y:S06]  /*16f0*/  BRA.DIV UR4, `(.L_x_2996) ;  /* 0x0000008204187947 */ /* 0x000fec000b800000 */
[----:B------:R1:W2:Y:S02]  /*1700*/  SHFL.IDX PT, R14, R19, RZ, 0x1f ;  /* 0x00001fff130e7589 */ /* 0x0002a400000e0000 */
.L_x_3082:
        /* <DEDUP_REMOVED lines=15> */
.L_x_2997:
        /* <DEDUP_REMOVED lines=19> */
.L_x_2999:
        /* <DEDUP_REMOVED lines=34> */
[----:B------:R-:W-:Y:S02]  /*1b50*/  IMAD R5, R3, 0x2, R2 ;  /* 0x0000000203057824 */ /* 0x000fe400078e0202 */
        /* <DEDUP_REMOVED lines=85> */
[----:B-1234-:R-:W-:-:S09]  /*20b0*/  ULDC UR6, c[0x0][0x744] ;  /* 0x0001d10000067ab9 */ /* 0x01efd20000000800 */
.L_x_3010:
[----:B------:R-:W-:-:S06]  /*20c0*/  UISETP.NE.AND UP0, UPT, UR9, 0x3, UPT ;  /* 0x000000030900788c */ /* 0x000fcc000bf05270 */
[----:B------:R-:W-:-:S13]  /*20d0*/  PLOP3.LUT P0, PT, PT, PT, UP0, 0x80, 0x0 ;  /* 0x000000000000781c */ /* 0x000fda0003f0f008 */
[----:B-1----:R-:W-:Y:S05]  /*20e0*/  @!P0 BRA `(.L_x_3000) ;  /* 0x0000000000048947 */ /* 0x002fea0003800000 */
[----:B------:R-:W-:Y:S01]  /*20f0*/  BPT.TRAP 0x1 ;  /* 0x000000040000795c */ /* 0x000fe20000300000 */
.L_x_3000:
[----:B------:R-:W-:Y:S01]  /*2100*/  R2UR UR7, R2 ;  /* 0x00000000020772ca */ /* 0x000fe200000e0000 */
[----:B------:R-:W-:-:S05]  /*2110*/  IMAD.U32 R6, RZ, RZ, UR4 ;  /* 0x00000004ff067e24 */ /* 0x000fca000f8e00ff */
[----:B------:R-:W-:-:S07]  /*2120*/  SHF.L.U32 R6, R6, 0x1f, RZ ;  /* 0x0000001f06067819 */ /* 0x000fce00000006ff */
[----:B------:R-:W-:-:S09]  /*2130*/  ULEA UR7, UR5, UR7, 0x3 ;  /* 0x0000000705077291 */ /* 0x000fd2000f8e183f */
[----:B------:R1:W2:Y:S01]  /*2140*/  SYNCS.PHASECHK.TRANS64.TRYWAIT P1, [UR7+0x26810], R6 ;  /* 0x02681006ff0075a7 */ /* 0x0002a20008020147 */
[----:B------:R-:W-:Y:S05]  /*2150*/  @!P0 BRA `(.L_x_3001) ;  /* 0x0000000000048947 */ /* 0x000fea0003800000 */
[----:B------:R-:W-:Y:S01]  /*2160*/  BPT.TRAP 0x1 ;  /* 0x000000040000795c */ /* 0x000fe20000300000 */
.L_x_3001:
[----:B--2---:R-:W-:Y:S05]  /*2170*/  @P1 BRA `(.L_x_3002) ;  /* 0x0000000000081947 */ /* 0x004fea0003800000 */
[----:B------:R-:W2:Y:S02]  /*2180*/  SYNCS.PHASECHK.TRANS64.TRYWAIT P1, [UR7+0x26810], R6 ;  /* 0x02681006ff0075a7 */ /* 0x000ea40008020147 */
[----:B--2---:R-:W-:Y:S05]  /*2190*/  @!P1 BRA `(.L_x_3003) ;  /* 0x0000007400a49947 */ /* 0x004fea0003800000 */
.L_x_3002:
        /* <DEDUP_REMOVED lines=66> */
.L_x_3004:
[----:B------:R1:W1:Y:S01]  /*25c0*/  SYNCS.PHASECHK.TRANS64.TRYWAIT P1, [UR7+0x26830], R6 ;  /* 0x02683006ff0075a7 */ /* 0x0002620008020147 */
[----:B------:R-:W-:Y:S05]  /*25d0*/  @!P0 BRA `(.L_x_3005) ;  /* 0x0000000000048947 */ /* 0x000fea0003800000 */
[----:B------:R-:W-:Y:S01]  /*25e0*/  BPT.TRAP 0x1 ;  /* 0x000000040000795c */ /* 0x000fe20000300000 */
.L_x_3005:
[----:B-1----:R-:W-:Y:S05]  /*25f0*/  @P1 BRA `(.L_x_3006) ;  /* 0x0000000000081947 */ /* 0x002fea0003800000 */
[----:B------:R-:W1:Y:S02]  /*2600*/  SYNCS.PHASECHK.TRANS64.TRYWAIT P1, [UR7+0x26830], R6 ;  /* 0x02683006ff0075a7 */ /* 0x000e640008020147 */
[----:B-1----:R-:W-:Y:S05]  /*2610*/  @!P1 BRA `(.L_x_3007) ;  /* 0x00000070009c9947 */ /* 0x002fea0003800000 */
.L_x_3006:
        /* <DEDUP_REMOVED lines=474> */
.L_x_3008:
        /* <DEDUP_REMOVED lines=46> */
.L_x_3009:
        /* <DEDUP_REMOVED lines=62> */
.L_x_2991:
[----:B------:R-:W-:Y:S05]  /*4a80*/  @P0 BRA `(.L_x_2986) ;  /* 0x0000004c002c0947 */ /* 0x000fea0003800000 */
[----:B------:R-:W-:Y:S01]  /*4a90*/  ULDC.64 UR4, c[0x0][0x878] ;  /* 0x00021e0000047ab9 */ /* 0x000fe20000000a00 */
[----:B-1----:R-:W1:Y:S01]  /*4aa0*/  S2R R4, SR_TID.X ;  /* 0x0000000000047919 */ /* 0x002e620000002100 */
[----:B------:R-:W-:Y:S01]  /*4ab0*/  UISETP.NE.U32.AND UP0, UPT, UR4, URZ, UPT ;  /* 0x0000003f0400728c */ /* 0x000fe2000bf05070 */
[----:B------:R-:W2:Y:S01]  /*4ac0*/  S2UR UR9, SR_CgaCtaId ;  /* 0x00000000000979c3 */ /* 0x000ea20000008800 */
[----:B------:R-:W-:Y:S01]  /*4ad0*/  UMOV UR8, 0x400 ;  /* 0x0000040000087882 */ /* 0x000fe20000000000 */
[----:B------:R-:W-:Y:S02]  /*4ae0*/  UIMAD UR36, UR36, 0x3000, URZ ;  /* 0x00003000242478a4 */ /* 0x000fe4000f8e023f */
[----:B------:R-:W-:Y:S01]  /*4af0*/  UISETP.NE.AND.EX UP0, UPT, UR5, URZ, UPT, UP0 ;  /* 0x0000003f0500728c */ /* 0x000fe2000bf05300 */
[----:B------:R-:W-:Y:S01]  /*4b00*/  ULDC.64 UR12, c[0x0][0x818] ;  /* 0x00020600000c7ab9 */ /* 0x000fe20000000a00 */
[----:B------:R-:W-:Y:S01]  /*4b10*/  ULDC.64 UR14, c[0x0][0x840] ;  /* 0x00021000000e7ab9 */ /* 0x000fe20000000a00 */
[----:B------:R-:W-:-:S03]  /*4b20*/  ULDC.64 UR16, c[0x0][0x848] ;  /* 0x0002120000107ab9 */ /* 0x000fc60000000a00 */
[----:B------:R-:W-:-:S05]  /*4b30*/  PLOP3.LUT P0, PT, PT, PT, UP0, 0x80, 0x0 ;  /* 0x000000000000781c */ /* 0x000fca0003f0f008 */
[----:B------:R-:W-:Y:S02]  /*4b40*/  @UP0 ULDC.64 UR4, c[0x0][0x878] ;  /* 0x00021e0000040ab9 */ /* 0x000fe40000000a00 */
[----:B------:R-:W-:-:S06]  /*4b50*/  @UP0 UIMAD.WIDE UR4, UR39, 0x4, UR4 ;  /* 0x00000004270408a5 */ /* 0x000fcc000f8e0204 */
[----:B------:R-:W-:Y:S02]  /*4b60*/  IMAD.U32 R2, RZ, RZ, UR4 ;  /* 0x00000004ff027e24 */ /* 0x000fe4000f8e00ff */
[----:B------:R-:W-:Y:S01]  /*4b70*/  IMAD.U32 R3, RZ, RZ, UR5 ;  /* 0x00000005ff037e24 */ /* 0x000fe2000f8e00ff */
[----:B------:R-:W-:-:S04]  /*4b80*/  ULDC UR5, c[0x0][0x850] ;  /* 0x0002140000057ab9 */ /* 0x000fc80000000800 */
[----:B------:R-:W3:Y:S01]  /*4b90*/  @P0 LDG.E R2, desc[UR46][R2.64] ;  /* 0x0000002e02020981 */ /* 0x000ee2000c1e1900 */
[----:B-1----:R-:W-:Y:S01]  /*4ba0*/  VIADD R5, R4, 0xffffff80 ;  /* 0xffffff8004057836 */ /* 0x002fe20000000000 */
[----:B------:R-:W-:Y:S01]  /*4bb0*/  UISETP.NE.AND UP1, UPT, UR5, 0x1, UPT ;  /* 0x000000010500788c */ /* 0x000fe2000bf25270 */
[----:B------:R-:W-:Y:S03]  /*4bc0*/  BSSY B0, `(.L_x_3011) ;  /* 0x0000056000007945 */ /* 0x000fe60003800000 */
[----:B------:R-:W-:-:S07]  /*4bd0*/  SHF.R.S32.HI R0, RZ, 0x1f, R5 ;  /* 0x0000001fff007819 */ /* 0x000fce0000011405 */
[----:B------:R-:W-:Y:S01]  /*4be0*/  @UP1 ULDC UR10, c[0x0][0x858] ;  /* 0x00021600000a1ab9 */ /* 0x000fe20000000800 */
[----:B------:R-:W-:Y:S01]  /*4bf0*/  BAR.SYNC.DEFER_BLOCKING 0x1, 0x100 ;  /* 0x0044000000007b1d */ /* 0x000fe20000010000 */
[----:B---3--:R-:W-:Y:S02]  /*4c00*/  @P0 R2UR UR4, R2 ;  /* 0x00000000020402ca */ /* 0x008fe400000e0000 */
        /* <DEDUP_REMOVED lines=9> */
[----:B------:R-:W-:-:S03]  /*4ca0*/  @UP0 ULEA.HI UR5, UR5, UR4, URZ, 0x7 ;  /* 0x0000000405050291 */ /* 0x000fc6000f8f383f */
[----:B------:R-:W-:Y:S01]  /*4cb0*/  @UP1 ULDC UR4, c[0x0][0x854] ;  /* 0x0002150000041ab9 */ /* 0x000fe20000000800 */
[----:B------:R-:W-:Y:S02]  /*4cc0*/  @UP0 USHF.R.S32.HI UR6, URZ, 0x7, UR5 ;  /* 0x000000073f060899 */ /* 0x000fe40008011405 */
[----:B------:R-:W-:Y:S02]  /*4cd0*/  UIMAD.WIDE.U32 UR4, UR37, UR4, URZ ;  /* 0x00000004250472a5 */ /* 0x000fe4000f8e003f */
[----:B------:R-:W-:Y:S02]  /*4ce0*/  @UP0 UIMAD UR6, UR6, 0x3000, URZ ;  /* 0x00003000060608a4 */ /* 0x000fe4000f8e023f */
[----:B------:R-:W-:Y:S02]  /*4cf0*/  @UP1 USHF.R.U32.HI UR37, URZ, UR10, UR5 ;  /* 0x0000000a3f251299 */ /* 0x000fe40008011605 */
[----:B------:R-:W-:Y:S02]  /*4d00*/  @UP0 USHF.R.S32.HI UR7, URZ, 0x1f, UR6 ;  /* 0x0000001f3f070899 */ /* 0x000fe40008011406 */
[----:B--2---:R-:W-:Y:S01]  /*4d10*/  ULEA UR4, UR9, UR8, 0x18 ;  /* 0x0000000809047291 */ /* 0x004fe2000f8ec03f */
[----:B------:R-:W-:Y:S01]  /*4d20*/  @!UP0 UMOV UR6, URZ ;  /* 0x0000003f00068c82 */ /* 0x000fe20008000000 */
[----:B------:R-:W-:-:S02]  /*4d30*/  USHF.R.S32.HI UR5, URZ, 0x1f, UR37 ;  /* 0x0000001f3f057899 */ /* 0x000fc40008011425 */
[----:B------:R-:W-:Y:S02]  /*4d40*/  UIADD3 UR8, UP1, UR36, UR6, URZ ;  /* 0x0000000624087290 */ /* 0x000fe4000ff3e03f */
[----:B------:R-:W-:Y:S01]  /*4d50*/  LEA R0, R0, UR4, 0x2 ;  /* 0x0000000400007c11 */ /* 0x000fe2000f8e10ff */
[----:B------:R-:W-:Y:S01]  /*4d60*/  @!UP0 UMOV UR7, URZ ;  /* 0x0000003f00078c82 */ /* 0x000fe20008000000 */
[----:B------:R-:W-:Y:S02]  /*4d70*/  UIMAD UR6, UR5, UR12, URZ ;  /* 0x0000000c050672a4 */ /* 0x000fe4000f8e023f */
[----:B------:R-:W-:Y:S01]  /*4d80*/  ULEA.HI.X.SX32 UR9, UR36, UR7, 0x1, UP1 ;  /* 0x0000000724097291 */ /* 0x000fe200088f0e3f */
[----:B------:R1:W-:Y:S01]  /*4d90*/  STS.128 [R0], R24 ;  /* 0x0000001800007388 */ /* 0x0003e20000000c00 */
[----:B------:R-:W-:Y:S02]  /*4da0*/  UIMAD UR5, UR5, UR14, URZ ;  /* 0x0000000e050572a4 */ /* 0x000fe4000f8e023f */
[----:B------:R-:W-:Y:S01]  /*4db0*/  UIMAD UR10, UR37, UR13, UR6 ;  /* 0x0000000d250a72a4 */ /* 0x000fe2000f8e0206 */
[----:B------:R1:W-:Y:S01]  /*4dc0*/  STS.128 [R0+0x800], R28 ;  /* 0x0008001c00007388 */ /* 0x0003e20000000c00 */
[----:B------:R-:W-:-:S02]  /*4dd0*/  UIMAD.WIDE.U32 UR6, UR37, UR12, UR8 ;  /* 0x0000000c250672a5 */ /* 0x000fc4000f8e0008 */
[----:B------:R-:W-:Y:S01]  /*4de0*/  UIMAD UR12, UR37, UR15, UR5 ;  /* 0x0000000f250c72a4 */ /* 0x000fe2000f8e0205 */
[----:B------:R1:W-:Y:S01]  /*4df0*/  STS.128 [R0+0x1000], R32 ;  /* 0x0010002000007388 */ /* 0x0003e20000000c00 */
[----:B------:R-:W-:Y:S02]  /*4e00*/  USHF.R.S32.HI UR5, URZ, 0x1f, UR39 ;  /* 0x0000001f3f057899 */ /* 0x000fe40008011427 */
[----:B------:R-:W-:Y:S01]  /*4e10*/  UIMAD.WIDE.U32 UR8, UR37, UR14, UR8 ;  /* 0x0000000e250872a5 */ /* 0x000fe2000f8e0008 */
[----:B------:R1:W-:Y:S01]  /*4e20*/  STS.128 [R0+0x1800], R36 ;  /* 0x0018002400007388 */ /* 0x0003e20000000c00 */
[----:B------:R-:W-:Y:S01]  /*4e30*/  USEL UR5, UR5, URZ, !UP0 ;  /* 0x0000003f05057287 */ /* 0x000fe2000c000000 */
[----:B------:R-:W-:Y:S02]  /*4e40*/  ULDC.64 UR14, c[0x0][0x820] ;  /* 0x00020800000e7ab9 */ /* 0x000fe40000000a00 */
[----:B------:R1:W-:Y:S01]  /*4e50*/  STS.128 [R0+0x2000], R40 ;  /* 0x0020002800007388 */ /* 0x0003e20000000c00 */
[----:B------:R-:W-:-:S02]  /*4e60*/  USEL UR39, UR39, URZ, !UP0 ;  /* 0x0000003f27277287 */ /* 0x000fc4000c000000 */
[----:B------:R-:W-:Y:S01]  /*4e70*/  UIMAD UR11, UR5, UR14, URZ ;  /* 0x0000000e050b72a4 */ /* 0x000fe2000f8e023f */
[----:B------:R1:W-:Y:S01]  /*4e80*/  STS.128 [R0+0x2800], R44 ;  /* 0x0028002c00007388 */ /* 0x0003e20000000c00 */
[----:B------:R-:W-:Y:S02]  /*4e90*/  UIADD3 UR7, UR7, UR10, URZ ;  /* 0x0000000a07077290 */ /* 0x000fe4000fffe03f */
[----:B------:R-:W-:Y:S01]  /*4ea0*/  UIMAD UR5, UR5, UR16, URZ ;  /* 0x00000010050572a4 */ /* 0x000fe2000f8e023f */
[----:B------:R1:W-:Y:S01]  /*4eb0*/  STS.128 [R0+0x3000], R48 ;  /* 0x0030003000007388 */ /* 0x0003e20000000c00 */
[----:B------:R-:W-:Y:S02]  /*4ec0*/  UIADD3 UR9, UR9, UR12, URZ ;  /* 0x0000000c09097290 */ /* 0x000fe4000fffe03f */
        /* <DEDUP_REMOVED lines=16> */
[----:B------:R-:W-:Y:S01]  /*4fd0*/  @!PT LDS RZ, [RZ] ;  /* 0x00000000fffff984 */ /* 0x000fe20000000800 */
[----:B------:R-:W-:Y:S01]  /*4fe0*/  @!PT LDS RZ, [RZ] ;  /* 0x00000000fffff984 */ /* 0x000fe20000000800 */
[----:B------:R-:W-:Y:S01]  /*4ff0*/  @!PT LDS RZ, [RZ] ;  /* 0x00000000fffff984 */ /* 0x000fe20000000800 */
[----:B------:R-:W-:Y:S01]  /*5000*/  @!PT LDS RZ, [RZ] ;  /* 0x00000000fffff984 */ /* 0x000fe20000000800 */
[----:B------:R2:W-:Y:S06]  /*5010*/  MEMBAR.ALL.CTA ;  /* 0x0000000000007992 */ /* 0x0005ec0000008000 */
[----:B--2---:R-:W2:Y:S01]  /*5020*/  FENCE.VIEW.ASYNC.S ;  /* 0x00000000000073c6 */ /* 0x004ea20000000000 */
        /* <DEDUP_REMOVED lines=8> */
.L_x_3013:
[----:B------:R-:W-:Y:S01]  /*50b0*/  @P0 ELECT P1, URZ, PT ;  /* 0x00000000003f082f */ /* 0x000fe20003820000 */
[----:B------:R2:W-:-:S12]  /*50c0*/  UBLKRED.G.S.ADD.F32.RN [UR6], [UR4], UR5, desc[UR8] ;  /* 0x00000806040073bb */ /* 0x0005d800080a1405 */
[----:B------:R-:W-:Y:S02]  /*50d0*/  @P1 PLOP3.LUT P0, PT, P1, PT, PT, 0x8, 0x0 ;  /* 0x000000000000181c */ /* 0x000fe40000f0e170 */
[----:B------:R-:W-:-:S11]  /*50e0*/  PLOP3.LUT P1, PT, PT, PT, PT, 0x8, 0x0 ;  /* 0x000000000000781c */ /* 0x000fd60003f2e170 */
[----:B--2---:R-:W-:Y:S05]  /*50f0*/  @P0 BRA.U.ANY `(.L_x_3013) ;  /* 0xfffffffd00ec0947 */ /* 0x004fea000393ffff */
[----:B------:R0:W-:Y:S01]  /*5100*/  UTMACMDFLUSH ;  /* 0x00000000000079b7 */ /* 0x0001e20000000000 */
[----:B------:R-:W-:-:S04]  /*5110*/  DEPBAR.LE SB0, 0x0 ;  /* 0x000080000000791a */ /* 0x000fc80000000000 */
.L_x_3012:
[----:B------:R-:W-:Y:S05]  /*5120*/  BSYNC B0 ;  /* 0x0000000000007941 */ /* 0x000fea0003800000 */
.L_x_3011:
        /* <DEDUP_REMOVED lines=28> */
.L_x_3014:
        /* <DEDUP_REMOVED lines=8> */
.L_x_2979:
        /* <DEDUP_REMOVED lines=29> */
.L_x_3016:
[----:B------:R-:W-:Y:S01]  /*5540*/  ULDC UR9, c[0x0][0x8cc] ;  /* 0x0002330000097ab9 */ /* 0x000fe20000000800 */
[----:B------:R-:W-:Y:S01]  /*5550*/  UMOV UR7, UR8 ;  /* 0x0000000800077c82 */ /* 0x000fe20008000000 */
[----:B------:R-:W-:-:S11]  /*5560*/  UISETP.NE.AND UP0, UPT, UR9, 0x1, UPT ;  /* 0x000000010900788c */ /* 0x000fd6000bf05270 */
[----:B------:R-:W-:Y:S02]  /*5570*/  @UP0 ULDC.64 UR10, c[0x0][0x8d0] ;  /* 0x00023400000a0ab9 */ /* 0x000fe40000000a00 */
[----:B------:R-:W-:-:S04]  /*5580*/  UIMAD.WIDE.U32 UR4, UR8, UR10, URZ ;  /* 0x0000000a080472a5 */ /* 0x000fc8000f8e003f */
[----:B------:R-:W-:-:S04]  /*5590*/  @UP0 USHF.R.U32.HI UR7, URZ, UR11, UR5 ;  /* 0x0000000b3f070299 */ /* 0x000fc80008011605 */
[----:B------:R-:W-:-:S12]  /*55a0*/  UIMAD UR4, UR7, UR9, URZ ;  /* 0x00000009070472a4 */ /* 0x000fd8000f8e023f */
.L_x_3017:
        /* <DEDUP_REMOVED lines=23> */
.L_x_3018:
        /* <DEDUP_REMOVED lines=13> */
.L_x_3020:
[----:B------:R-:W-:-:S05]  /*57f0*/  ULDC UR4, c[0x0][0x8f4] ;  /* 0x00023d0000047ab9 */ /* 0x000fca0000000800 */
.L_x_3019:
        /* <DEDUP_REMOVED lines=46> */
.L_x_3021:
        /* <DEDUP_REMOVED lines=13> */
.L_x_3022:
        /* <DEDUP_REMOVED lines=12> */
.L_x_3023:
        /* <DEDUP_REMOVED lines=54> */
.L_x_3026:
[----:B------:R-:W-:Y:S05]  /*5fd0*/  BSYNC B0 ;  /* 0x0000000000007941 */ /* 0x000fea0003800000 */
.L_x_3025:
        /* <DEDUP_REMOVED lines=19> */
.L_x_3028:
[----:B------:R-:W-:Y:S05]  /*6110*/  BSYNC B0 ;  /* 0x0000000000007941 */ /* 0x000fea0003800000 */
.L_x_3027:
[----:B------:R-:W-:Y:S06]  /*6120*/  BAR.ARV 0xa, 0xa0 ;  /* 0x0282800000007b1d */ /* 0x000fec0000002000 */
[----:B------:R-:W-:Y:S04]  /*6130*/  BSSY B0, `(.L_x_3029) ;  /* 0x0000003000007945 */ /* 0x000fe80003800000 */
[----:B------:R-:W-:Y:S05]  /*6140*/  @!P0 BRA `(.L_x_3030) ;  /* 0x0000000000048947 */ /* 0x000fea0003800000 */
[----:B------:R-:W-:-:S04]  /*6150*/  DEPBAR.LE SB0, 0x0 ;  /* 0x000080000000791a */ /* 0x000fc80000000000 */
.L_x_3030:
[----:B------:R-:W-:Y:S05]  /*6160*/  BSYNC B0 ;  /* 0x0000000000007941 */ /* 0x000fea0003800000 */
.L_x_3029:
[----:B------:R-:W-:Y:S06]  /*6170*/  BAR.ARV 0xb, 0xa0 ;  /* 0x02c2800000007b1d */ /* 0x000fec0000002000 */
[----:B------:R-:W-:Y:S01]  /*6180*/  UIADD3 UR18, UR12, 0x1, URZ ;  /* 0x000000010c127890 */ /* 0x000fe2000fffe03f */
[----:B------:R-:W-:Y:S11]  /*6190*/  BRA `(.L_x_3031) ;  /* 0x0000000000047947 */ /* 0x000ff60003800000 */
.L_x_3024:
[----:B------:R-:W-:-:S05]  /*61a0*/  UMOV UR18, UR12 ;  /* 0x0000000c00127c82 */ /* 0x000fca0008000000 */
.L_x_3031:
        /* <DEDUP_REMOVED lines=22> */
.L_x_3044:
        /* <DEDUP_REMOVED lines=20> */
.L_x_3033:
[----:B------:R-:W-:Y:S05]  /*6450*/  BSYNC B0 ;  /* 0x0000000000007941 */ /* 0x000fea0003800000 */
.L_x_3032:
        /* <DEDUP_REMOVED lines=13> */
.L_x_3035:
[----:B------:R-:W-:Y:S05]  /*6530*/  BSYNC B0 ;  /* 0x0000000000007941 */ /* 0x000fea0003800000 */
.L_x_3034:
[----:B------:R-:W-:Y:S06]  /*6540*/  BAR.ARV 0xa, 0xa0 ;  /* 0x0282800000007b1d */ /* 0x000fec0000002000 */
[----:B------:R-:W-:Y:S04]  /*6550*/  BSSY B0, `(.L_x_3036) ;  /* 0x0000003000007945 */ /* 0x000fe80003800000 */
[----:B------:R-:W-:Y:S05]  /*6560*/  @!P0 BRA `(.L_x_3037) ;  /* 0x0000000000048947 */ /* 0x000fea0003800000 */
[----:B------:R-:W-:-:S04]  /*6570*/  DEPBAR.LE SB0, 0x0 ;  /* 0x000080000000791a */ /* 0x000fc80000000000 */
.L_x_3037:
[----:B------:R-:W-:Y:S05]  /*6580*/  BSYNC B0 ;  /* 0x0000000000007941 */ /* 0x000fea0003800000 */
.L_x_3036:
        /* <DEDUP_REMOVED lines=13> */
.L_x_3039:
[----:B------:R-:W-:Y:S05]  /*6660*/  BSYNC B0 ;  /* 0x0000000000007941 */ /* 0x000fea0003800000 */
.L_x_3038:
        /* <DEDUP_REMOVED lines=13> */
.L_x_3041:
[----:B------:R-:W-:Y:S05]  /*6740*/  BSYNC B0 ;  /* 0x0000000000007941 */ /* 0x000fea0003800000 */
.L_x_3040:
[----:B------:R-:W-:Y:S01]  /*6750*/  UIADD3 UR18, UR18, 0x2, URZ ;  /* 0x0000000212127890 */ /* 0x000fe2000fffe03f */
[----:B------:R-:W-:Y:S06]  /*6760*/  BAR.ARV 0xa, 0xa0 ;  /* 0x0282800000007b1d */ /* 0x000fec0000002000 */
[----:B------:R-:W-:Y:S01]  /*6770*/  UISETP.GE.AND UP0, UPT, UR18, UR7, UPT ;  /* 0x000000071200728c */ /* 0x000fe2000bf06270 */
[----:B------:R-:W-:Y:S04]  /*6780*/  BSSY B0, `(.L_x_3042) ;  /* 0x0000003000007945 */ /* 0x000fe80003800000 */
[----:B------:R-:W-:Y:S06]  /*6790*/  @!P0 BRA `(.L_x_3043) ;  /* 0x0000000000048947 */ /* 0x000fec0003800000 */
[----:B------:R-:W-:-:S04]  /*67a0*/  DEPBAR.LE SB0, 0x0 ;  /* 0x000080000000791a */ /* 0x000fc80000000000 */
.L_x_3043:
[----:B------:R-:W-:Y:S05]  /*67b0*/  BSYNC B0 ;  /* 0x0000000000007941 */ /* 0x000fea0003800000 */
.L_x_3042:
[----:B------:R-:W-:Y:S06]  /*67c0*/  BAR.ARV 0xb, 0xa0 ;  /* 0x02c2800000007b1d */ /* 0x000fec0000002000 */
[----:B------:R-:W-:Y:S01]  /*67d0*/  PLOP3.LUT P1, PT, PT, PT, UP0, 0x80, 0x0 ;  /* 0x000000000000781c */ /* 0x000fe20003f2f008 */
[----:B------:R-:W-:Y:S02]  /*67e0*/  UIADD3 UR26, UR26, 0x3000, URZ ;  /* 0x000030001a1a7890 */ /* 0x000fe4000fffe03f */
[----:B------:R-:W-:-:S10]  /*67f0*/  UIADD3 UR6, UR6, 0x3000, URZ ;  /* 0x0000300006067890 */ /* 0x000fd4000fffe03f */
[----:B------:R-:W-:Y:S05]  /*6800*/  @!P1 BRA `(.L_x_3044) ;  /* 0xfffffff800c09947 */ /* 0x000fea000383ffff */
[----:B------:R-:W-:Y:S05]  /*6810*/  BRA `(.L_x_2986) ;  /* 0x0000002c00c87947 */ /* 0x000fea0003800000 */
.L_x_3015:
        /* <DEDUP_REMOVED lines=22> */
.L_x_3045:
[----:B------:R-:W-:Y:S01]  /*6980*/  ULDC UR9, c[0x0][0x8cc] ;  /* 0x0002330000097ab9 */ /* 0x000fe20000000800 */
[----:B------:R-:W-:Y:S01]  /*6990*/  UMOV UR7, UR8 ;  /* 0x0000000800077c82 */ /* 0x000fe20008000000 */
[----:B------:R-:W-:-:S11]  /*69a0*/  UISETP.NE.AND UP0, UPT, UR9, 0x1, UPT ;  /* 0x000000010900788c */ /* 0x000fd6000bf05270 */
[----:B------:R-:W-:Y:S02]  /*69b0*/  @UP0 ULDC.64 UR10, c[0x0][0x8d0] ;  /* 0x00023400000a0ab9 */ /* 0x000fe40000000a00 */
[----:B------:R-:W-:-:S04]  /*69c0*/  UIMAD.WIDE.U32 UR4, UR8, UR10, URZ ;  /* 0x0000000a080472a5 */ /* 0x000fc8000f8e003f */
[----:B------:R-:W-:-:S04]  /*69d0*/  @UP0 USHF.R.U32.HI UR7, URZ, UR11, UR5 ;  /* 0x0000000b3f070299 */ /* 0x000fc80008011605 */
[----:B------:R-:W-:-:S12]  /*69e0*/  UIMAD UR4, UR7, UR9, URZ ;  /* 0x00000009070472a4 */ /* 0x000fd8000f8e023f */
.L_x_3046:
        /* <DEDUP_REMOVED lines=23> */
.L_x_3047:
        /* <DEDUP_REMOVED lines=14> */
.L_x_3049:
[----:B------:R-:W-:-:S05]  /*6c40*/  ULDC UR4, c[0x0][0x8f4] ;  /* 0x00023d0000047ab9 */ /* 0x000fca0000000800 */
.L_x_3048:
        /* <DEDUP_REMOVED lines=60> */
.L_x_3051:
        /* <DEDUP_REMOVED lines=12> */
.L_x_3052:
[----:B------:R-:W-:Y:S05]  /*70d0*/  @!P2 BRA `(.L_x_3053) ;  /* 0x000000000014a947 */ /* 0x000fea0003800000 */
[----:B------:R-:W-:Y:S02]  /*70e0*/  IMAD.U32 R2, RZ, RZ, UR14 ;  /* 0x0000000eff027e24 */ /* 0x000fe4000f8e00ff */
[----:B------:R-:W-:-:S05]  /*70f0*/  IMAD.U32 R3, RZ, RZ, UR15 ;  /* 0x0000000fff037e24 */ /* 0x000fca000f8e00ff */
[----:B------:R-:W2:Y:S04]  /*7100*/  LDG.E R5, desc[UR46][R2.64] ;  /* 0x0000002e02057981 */ /* 0x000ea8000c1e1900 */
[----:B------:R-:W2:Y:S02]  /*7110*/  LDG.E R4, desc[UR46][R2.64+0x4] ;  /* 0x0000042e02047981 */ /* 0x000ea4000c1e1900 */
[----:B--2---:R-:W-:-:S07]  /*7120*/  IMAD.IADD R4, R4, 0x1, -R5 ;  /* 0x0000000104047824 */ /* 0x004fce00078e0a05 */
.L_x_3053:
        /* <DEDUP_REMOVED lines=62> */
.L_x_3083:
        /* <DEDUP_REMOVED lines=15> */
.L_x_3056:
        /* <DEDUP_REMOVED lines=122> */
.L_x_3067:
[----:B-123--:R-:W-:-:S04]  /*7da0*/  SHF.L.U32 R18, R10, 0x1f, RZ ;  /* 0x0000001f0a127819 */ /* 0x00efc800000006ff */
[----:B------:R-:W2:Y:S02]  /*7db0*/  SYNCS.PHASECHK.TRANS64.TRYWAIT P1, [R15+URZ+0x26840], R18 ;  /* 0x026840120f0075a7 */ /* 0x000ea4000802017f */
[----:B--2---:R-:W-:Y:S05]  /*7dc0*/  @!P1 BRA `(.L_x_3059) ;  /* 0x0000001800dc9947 */ /* 0x004fea0003800000 */
.L_x_3084:
        /* <DEDUP_REMOVED lines=8> */
.L_x_3060:
        /* <DEDUP_REMOVED lines=44> */
.L_x_3085:
        /* <DEDUP_REMOVED lines=8> */
.L_x_3062:
        /* <DEDUP_REMOVED lines=44> */
.L_x_3086:
        /* <DEDUP_REMOVED lines=8> */
.L_x_3064:
        /* <DEDUP_REMOVED lines=38> */
.L_x_3088:
        /* <DEDUP_REMOVED lines=8> */
.L_x_3066:
        /* <DEDUP_REMOVED lines=44> */
.L_x_3058:
[----:B------:R-:W4:Y:S02]  /*8a70*/  LDL.LU R4, [R1+0x4] ;  /* 0x0000040001047983 */ /* 0x000f240000300800 */
[----:B----4-:R-:W-:Y:S02]  /*8a80*/  ISETP.NE.AND P1, PT, R4, RZ, PT ;  /* 0x000000ff0400720c */ /* 0x010fe40003f25270 */
[----:B------:R4:W5:Y:S11]  /*8a90*/  LDL R4, [R1] ;  /* 0x0000000001047983 */ /* 0x0009760000100800 */
[----:B----4-:R-:W-:Y:S05]  /*8aa0*/  @!P1 BRA `(.L_x_3057) ;  /* 0x0000000400949947 */ /* 0x010fea0003800000 */
[----:B------:R-:W-:-:S04]  /*8ab0*/  SHF.L.U32 R12, R10, 0x1f, RZ ;  /* 0x0000001f0a0c7819 */ /* 0x000fc800000006ff */
[----:B------:R-:W4:Y:S02]  /*8ac0*/  SYNCS.PHASECHK.TRANS64.TRYWAIT P1, [R15+URZ+0x26840], R12 ;  /* 0x0268400c0f0075a7 */ /* 0x000f24000802017f */
[----:B----4-:R-:W-:Y:S05]  /*8ad0*/  @!P1 BRA `(.L_x_3068) ;  /* 0x0000000c00ec9947 */ /* 0x010fea0003800000 */
.L_x_3089:
        /* <DEDUP_REMOVED lines=8> */
.L_x_3069:
        /* <DEDUP_REMOVED lines=41> */
.L_x_3090:
        /* <DEDUP_REMOVED lines=8> */
.L_x_3071:
        /* <DEDUP_REMOVED lines=41> */
.L_x_3057:
[----:B------:R-:W1:Y:S01]  /*9100*/  S2R R0, SR_TID.X ;  /* 0x0000000000007919 */ /* 0x000e620000002100 */
[----:B------:R-:W-:Y:S01]  /*9110*/  IMAD R3, R16, 0x8, R15 ;  /* 0x0000000810037824 */ /* 0x000fe200078e020f */
[----:B-1----:R-:W-:Y:S02]  /*9120*/  LOP3.LUT R2, R0, 0x7f, RZ, 0xc0, !PT ;  /* 0x0000007f00027812 */ /* 0x002fe400078ec0ff */
[----:B------:R-:W-:Y:S02]  /*9130*/  SHF.L.U32 R0, R10, 0x1f, RZ ;  /* 0x0000001f0a007819 */ /* 0x000fe400000006ff */
[----:B------:R-:W-:Y:S02]  /*9140*/  ISETP.NE.AND P1, PT, R2, RZ, PT ;  /* 0x000000ff0200720c */ /* 0x000fe40003f25270 */
[----:B------:R-:W1:Y:S02]  /*9150*/  SYNCS.PHASECHK.TRANS64.TRYWAIT P0, [R3+URZ+0x26840], R0 ;  /* 0x02684000030075a7 */ /* 0x000e64000800017f */
[----:B-1----:R-:W-:Y:S09]  /*9160*/  @!P0 BRA `(.L_x_3072) ;  /* 0x0000000800708947 */ /* 0x002ff20003800000 */
.L_x_3091:
[----:B------:R-:W-:Y:S05]  /*9170*/  @P1 BRA `(.L_x_3073) ;  /* 0x0000000000181947 */ /* 0x000fea0003800000 */
[----:B------:R-:W1:Y:S01]  /*9180*/  S2R R2, SR_TID.X ;  /* 0x0000000000027919 */ /* 0x000e620000002100 */
[----:B------:R-:W-:-:S04]  /*9190*/  IMAD.MOV.U32 R0, RZ, RZ, 0x3100 ;  /* 0x00003100ff007424 */ /* 0x000fc800078e00ff */
[----:B------:R1:W-:Y:S02]  /*91a0*/  SYNCS.ARRIVE.TRANS64 RZ, [R3+URZ+0x26830], R0 ;  /* 0x0268300003ff79a7 */ /* 0x0003e4000800003f */
[----:B-1----:R-:W-:-:S13]  /*91b0*/  LOP3.LUT P0, RZ, R2, 0x1f, RZ, 0xc0, !PT ;  /* 0x0000001f02ff7812 */ /* 0x002fda000780c0ff */
[----:B------:R-:W-:Y:S05]  /*91c0*/  @!P0 BRA `(.L_x_3073) ;  /* 0x0000000000048947 */ /* 0x000fea0003800000 */
[----:B------:R-:W-:Y:S01]  /*91d0*/  BPT.TRAP 0x1 ;  /* 0x000000040000795c */ /* 0x000fe20000300000 */
.L_x_3073:
        /* <DEDUP_REMOVED lines=48> */
.L_x_3054:
[----:B------:R-:W-:Y:S05]  /*94e0*/  BSYNC B0 ;  /* 0x0000000000007941 */ /* 0x000fea0003800000 */
.L_x_3050:
[----:B------:R-:W-:-:S03]  /*94f0*/  UMOV UR7, 0xffffffff ;  /* 0xffffffff00077882 */ /* 0x000fc60000000000 */
[----:B------:R-:W-:Y:S05]  /*9500*/  BRA.DIV UR7, `(.L_x_3074) ;  /* 0x00000006079c7947 */ /* 0x000fea000b800000 */
[----:B------:R-:W-:-:S13]  /*9510*/  ELECT P6, URZ, PT ;  /* 0x00000000003f782f */ /* 0x000fda00038c0000 */
.L_x_3094:
[----:B------:R-:W-:Y:S05]  /*9520*/  @!P6 BRA `(.L_x_2986) ;  /* 0x000000000084e947 */ /* 0x000fea0003800000 */
[----:B------:R-:W-:-:S06]  /*9530*/  ULOP3.LUT UR7, UR38, 0x2, URZ, 0xfc, !UPT ;  /* 0x0000000226077892 */ /* 0x000fcc000f8efc3f */
[----:B------:R-:W-:-:S05]  /*9540*/  IMAD.U32 R0, RZ, RZ, UR7 ;  /* 0x00000007ff007e24 */ /* 0x000fca000f8e00ff */
[----:B------:R-:W-:-:S13]  /*9550*/  ISETP.NE.AND P2, PT, R0, 0x3, PT ;  /* 0x000000030000780c */ /* 0x000fda0003f45270 */
[----:B------:R-:W-:Y:S05]  /*9560*/  @!P2 BRA `(.L_x_3075) ;  /* 0x000000000004a947 */ /* 0x000fea0003800000 */
[----:B------:R-:W-:Y:S01]  /*9570*/  BPT.TRAP 0x1 ;  /* 0x000000040000795c */ /* 0x000fe20000300000 */
.L_x_3075:
        /* <DEDUP_REMOVED lines=15> */
.L_x_3095:
[----:B------:R-:W2:Y:S02]  /*9670*/  SYNCS.PHASECHK.TRANS64.TRYWAIT P0, [R3+URZ], R0 ;  /* 0x00000000030075a7 */ /* 0x000ea4000800017f */
[----:B--2---:R-:W-:Y:S05]  /*9680*/  @!P0 BRA `(.L_x_3077) ;  /* 0x0000000400708947 */ /* 0x004fea0003800000 */
.L_x_3096:
[----:B------:R-:W-:Y:S05]  /*9690*/  @!P2 BRA `(.L_x_3078) ;  /* 0x000000000004a947 */ /* 0x000fea0003800000 */
[----:B------:R-:W-:Y:S01]  /*96a0*/  BPT.TRAP 0x1 ;  /* 0x000000040000795c */ /* 0x000fe20000300000 */
.L_x_3078:
[----:B--2---:R-:W-:-:S04]  /*96b0*/  VIADD R3, R8, 0x26840 ;  /* 0x0002684008037836 */ /* 0x004fc80000000000 */
[----:B------:R-:W-:-:S04]  /*96c0*/  IMAD R5, R2, 0x8, R3 ;  /* 0x0000000802057824 */ /* 0x000fc800078e0203 */
[----:B------:R-:W2:Y:S02]  /*96d0*/  SYNCS.PHASECHK.TRANS64.TRYWAIT P0, [R5+URZ], R4 ;  /* 0x00000004050075a7 */ /* 0x000ea4000800017f */
[----:B--2---:R-:W-:Y:S05]  /*96e0*/  @!P0 BRA `(.L_x_3079) ;  /* 0x00000004006c8947 */ /* 0x004fea0003800000 */
.L_x_3097:
[----:B------:R-:W-:-:S07]  /*96f0*/  IMAD R3, R6, 0x8, R3 ;  /* 0x0000000806037824 */ /* 0x000fce00078e0203 */
.L_x_3080:
[----:B---3--:R3:W4:Y:S02]  /*9700*/  SYNCS.PHASECHK.TRANS64.TRYWAIT P0, [R3+URZ], R0 ;  /* 0x00000000030075a7 */ /* 0x008724000800017f */
[----:B----4-:R-:W-:Y:S05]  /*9710*/  @!P0 NANOSLEEP.SYNCS 0x989680 ;  /* 0x009896800000895d */ /* 0x010fea0003900000 */
[----:B------:R-:W4:Y:S02]  /*9720*/  @!P0 SYNCS.PHASECHK.TRANS64 P0, [R3+URZ], R0 ;  /* 0x00000000030085a7 */ /* 0x000f24000800007f */
[----:B----4-:R-:W-:Y:S05]  /*9730*/  @!P0 BRA `(.L_x_3080) ;  /* 0xfffffffc00f08947 */ /* 0x010fea000383ffff */
.L_x_2986:
[----:B------:R-:W-:Y:S05]  /*9740*/  BSYNC B6 ;  /* 0x0000000000067941 */ /* 0x000fea0003800000 */
.L_x_2978:
[----:B------:R-:W-:Y:S05]  /*9750*/  EXIT ;  /* 0x000000000000794d */ /* 0x000fea0003800000 */
.L_x_2996:
[----:B------:R-:W-:Y:S02]  /*9760*/  IMAD.MOV.U32 R13, RZ, RZ, R19 ;  /* 0x000000ffff0d7224 */ /* 0x000fe400078e0013 */
[----:B------:R-:W-:Y:S02]  /*9770*/  IMAD.MOV.U32 R12, RZ, RZ, RZ ;  /* 0x000000ffff0c7224 */ /* 0x000fe400078e00ff */
[----:B------:R-:W-:Y:S02]  /*9780*/  IMAD.MOV.U32 R11, RZ, RZ, 0x1f ;  /* 0x0000001fff0b7424 */ /* 0x000fe400078e00ff */
[----:B------:R-:W-:-:S07]  /*9790*/  IMAD.MOV.U32 R15, RZ, RZ, -0x1 ;  /* 0xffffffffff0f7424 */ /* 0x000fce00078e00ff */
[----:B------:R-:W-:Y:S05]  /*97a0*/  WARPSYNC.COLLECTIVE R15, `(.L_x_3081) ;  /* 0x000000000f087348 */ /* 0x000fea0003c00000 */
[----:B------:R1:W2:Y:S02]  /*97b0*/  SHFL.IDX P6, R14, R13, R12, R11 ;  /* 0x0000000c0d0e7389 */ /* 0x0002a400000c000b */
[----:B-12---:R-:W-:Y:S01]  /*97c0*/  ENDCOLLECTIVE ;  /* 0x000000000000791b */ /* 0x006fe20003800000 */
.L_x_3081:
[----:B------:R-:W-:Y:S05]  /*97d0*/  BRA `(.L_x_3082) ;  /* 0xffffff7c00cc7947 */ /* 0x000fea000383ffff */
.L_x_2998:
[----:B--2---:R2:W3:Y:S02]  /*97e0*/  SYNCS.PHASECHK.TRANS64.TRYWAIT P0, [R2+URZ+0x26800], R5 ;  /* 0x02680005020075a7 */ /* 0x0044e4000800017f */
[----:B---3--:R-:W-:Y:S05]  /*97f0*/  @!P0 NANOSLEEP.SYNCS 0x989680 ;  /* 0x009896800000895d */ /* 0x008fea0003900000 */
[----:B------:R-:W3:Y:S02]  /*9800*/  @!P0 SYNCS.PHASECHK.TRANS64 P0, [R2+URZ+0x26800], R5 ;  /* 0x02680005020085a7 */ /* 0x000ee4000800007f */
[----:B---3--:R-:W-:Y:S05]  /*9810*/  @!P0 BRA `(.L_x_2998) ;  /* 0xfffffffc00f08947 */ /* 0x008fea000383ffff */
[----:B------:R-:W-:Y:S05]  /*9820*/  BRA `(.L_x_2997) ;  /* 0xffffff7c00f47947 */ /* 0x000fea000383ffff */
.L_x_3003:
[----:B--2---:R-:W-:-:S04]  /*9830*/  IMAD.U32 R5, RZ, RZ, UR7 ;  /* 0x00000007ff057e24 */ /* 0x004fc8000f8e00ff */
[----:B------:R2:W3:Y:S03]  /*9840*/  SYNCS.PHASECHK.TRANS64.TRYWAIT P1, [R5+URZ+0x26810], R6 ;  /* 0x02681006050075a7 */ /* 0x0004e6000802017f */
[----:B---3--:R-:W-:Y:S05]  /*9850*/  @!P1 NANOSLEEP.SYNCS 0x989680 ;  /* 0x009896800000995d */ /* 0x008fea0003900000 */
[----:B------:R-:W3:Y:S02]  /*9860*/  @!P1 SYNCS.PHASECHK.TRANS64 P1, [R5+URZ+0x26810], R6 ;  /* 0x02681006050095a7 */ /* 0x000ee4000802007f */
[----:B---3--:R-:W-:Y:S05]  /*9870*/  @!P1 BRA `(.L_x_3003) ;  /* 0xfffffffc00ec9947 */ /* 0x008fea000383ffff */
[----:B------:R-:W-:Y:S05]  /*9880*/  BRA `(.L_x_3002) ;  /* 0xffffff8800447947 */ /* 0x000fea000383ffff */
.L_x_3007:
[----:B------:R-:W-:-:S04]  /*9890*/  IMAD.U32 R5, RZ, RZ, UR7 ;  /* 0x00000007ff057e24 */ /* 0x000fc8000f8e00ff */
[----:B------:R1:W1:Y:S03]  /*98a0*/  SYNCS.PHASECHK.TRANS64.TRYWAIT P1, [R5+URZ+0x26830], R6 ;  /* 0x02683006050075a7 */ /* 0x000266000802017f */
[----:B-1----:R-:W-:Y:S05]  /*98b0*/  @!P1 NANOSLEEP.SYNCS 0x989680 ;  /* 0x009896800000995d */ /* 0x002fea0003900000 */
[----:B------:R-:W1:Y:S02]  /*98c0*/  @!P1 SYNCS.PHASECHK.TRANS64 P1, [R5+URZ+0x26830], R6 ;  /* 0x02683006050095a7 */ /* 0x000e64000802007f */
[----:B-1----:R-:W-:Y:S05]  /*98d0*/  @!P1 BRA `(.L_x_3007) ;  /* 0xfffffffc00ec9947 */ /* 0x002fea000383ffff */
[----:B------:R-:W-:Y:S05]  /*98e0*/  BRA `(.L_x_3006) ;  /* 0xffffff8c004c7947 */ /* 0x000fea000383ffff */
.L_x_3055:
[----:B-1----:R1:W2:Y:S02]  /*98f0*/  SYNCS.PHASECHK.TRANS64.TRYWAIT P0, [R15+URZ+0x26820], R2 ;  /* 0x026820020f0075a7 */ /* 0x0022a4000800017f */
[----:B--2---:R-:W-:Y:S05]  /*9900*/  @!P0 NANOSLEEP.SYNCS 0x989680 ;  /* 0x009896800000895d */ /* 0x004fea0003900000 */
[----:B------:R-:W2:Y:S02]  /*9910*/  @!P0 SYNCS.PHASECHK.TRANS64 P0, [R15+URZ+0x26820], R2 ;  /* 0x026820020f0085a7 */ /* 0x000ea4000800007f */
[----:B--2---:R-:W-:Y:S05]  /*9920*/  @!P0 BRA `(.L_x_3055) ;  /* 0xfffffffc00f08947 */ /* 0x004fea000383ffff */
[----:B------:R-:W-:Y:S05]  /*9930*/  BRA `(.L_x_3083) ;  /* 0xffffffd800f47947 */ /* 0x000fea000383ffff */
.L_x_3059:
[----:B--2---:R2:W3:Y:S02]  /*9940*/  SYNCS.PHASECHK.TRANS64.TRYWAIT P1, [R15+URZ+0x26840], R18 ;  /* 0x026840120f0075a7 */ /* 0x0044e4000802017f */
[----:B---3--:R-:W-:Y:S05]  /*9950*/  @!P1 NANOSLEEP.SYNCS 0x989680 ;  /* 0x009896800000995d */ /* 0x008fea0003900000 */
[----:B------:R-:W3:Y:S02]  /*9960*/  @!P1 SYNCS.PHASECHK.TRANS64 P1, [R15+URZ+0x26840], R18 ;  /* 0x026840120f0095a7 */ /* 0x000ee4000802007f */
[----:B---3--:R-:W-:Y:S05]  /*9970*/  @!P1 BRA `(.L_x_3059) ;  /* 0xfffffffc00f09947 */ /* 0x008fea000383ffff */
[----:B------:R-:W-:Y:S05]  /*9980*/  BRA `(.L_x_3084) ;  /* 0xffffffe400107947 */ /* 0x000fea000383ffff */
.L_x_3061:
[----:B-1----:R1:W3:Y:S02]  /*9990*/  SYNCS.PHASECHK.TRANS64.TRYWAIT P1, [R15+URZ+0x26828], R18 ;  /* 0x026828120f0075a7 */ /* 0x0022e4000802017f */
[----:B---3--:R-:W-:Y:S05]  /*99a0*/  @!P1 NANOSLEEP.SYNCS 0x989680 ;  /* 0x009896800000995d */ /* 0x008fea0003900000 */
[----:B------:R-:W3:Y:S02]  /*99b0*/  @!P1 SYNCS.PHASECHK.TRANS64 P1, [R15+URZ+0x26828], R18 ;  /* 0x026828120f0095a7 */ /* 0x000ee4000802007f */
[----:B---3--:R-:W-:Y:S05]  /*99c0*/  @!P1 BRA `(.L_x_3061) ;  /* 0xfffffffc00f09947 */ /* 0x008fea000383ffff */
[----:B------:R-:W-:Y:S05]  /*99d0*/  BRA `(.L_x_3085) ;  /* 0xffffffe400cc7947 */ /* 0x000fea000383ffff */
.L_x_3063:
[----:B---3--:R3:W4:Y:S02]  /*99e0*/  SYNCS.PHASECHK.TRANS64.TRYWAIT P1, [R15+URZ+0x26848], R18 ;  /* 0x026848120f0075a7 */ /* 0x008724000802017f */
[----:B----4-:R-:W-:Y:S05]  /*99f0*/  @!P1 NANOSLEEP.SYNCS 0x989680 ;  /* 0x009896800000995d */ /* 0x010fea0003900000 */
[----:B------:R-:W4:Y:S02]  /*9a00*/  @!P1 SYNCS.PHASECHK.TRANS64 P1, [R15+URZ+0x26848], R18 ;  /* 0x026848120f0095a7 */ /* 0x000f24000802007f */
[----:B----4-:R-:W-:Y:S05]  /*9a10*/  @!P1 BRA `(.L_x_3063) ;  /* 0xfffffffc00f09947 */ /* 0x010fea000383ffff */
[----:B------:R-:W-:Y:S05]  /*9a20*/  BRA `(.L_x_3086) ;  /* 0xffffffe800887947 */ /* 0x000fea000383ffff */
.L_x_3065:
[----:B------:R-:W-:-:S07]  /*9a30*/  SHF.L.U32 R4, R10, 0x1f, RZ ;  /* 0x0000001f0a047819 */ /* 0x000fce00000006ff */
.L_x_3087:
[----:B----4-:R4:W1:Y:S02]  /*9a40*/  SYNCS.PHASECHK.TRANS64.TRYWAIT P1, [R15+URZ+0x26820], R4 ;  /* 0x026820040f0075a7 */ /* 0x010864000802017f */
[----:B-1----:R-:W-:Y:S05]  /*9a50*/  @!P1 NANOSLEEP.SYNCS 0x989680 ;  /* 0x009896800000995d */ /* 0x002fea0003900000 */
[----:B------:R-:W1:Y:S02]  /*9a60*/  @!P1 SYNCS.PHASECHK.TRANS64 P1, [R15+URZ+0x26820], R4 ;  /* 0x026820040f0095a7 */ /* 0x000e64000802007f */
[----:B-1----:R-:W-:Y:S05]  /*9a70*/  @!P1 BRA `(.L_x_3087) ;  /* 0xfffffffc00f09947 */ /* 0x002fea000383ffff */
[----:B------:R-:W-:Y:S05]  /*9a80*/  BRA `(.L_x_3088) ;  /* 0xffffffec00287947 */ /* 0x000fea000383ffff */
.L_x_3068:
[----:B----4-:R4:W1:Y:S02]  /*9a90*/  SYNCS.PHASECHK.TRANS64.TRYWAIT P1, [R15+URZ+0x26840], R12 ;  /* 0x0268400c0f0075a7 */ /* 0x010864000802017f */
[----:B-1----:R-:W-:Y:S05]  /*9aa0*/  @!P1 NANOSLEEP.SYNCS 0x989680 ;  /* 0x009896800000995d */ /* 0x002fea0003900000 */
[----:B------:R-:W1:Y:S02]  /*9ab0*/  @!P1 SYNCS.PHASECHK.TRANS64 P1, [R15+URZ+0x26840], R12 ;  /* 0x0268400c0f0095a7 */ /* 0x000e64000802007f */
[----:B-1----:R-:W-:Y:S05]  /*9ac0*/  @!P1 BRA `(.L_x_3068) ;  /* 0xfffffffc00f09947 */ /* 0x002fea000383ffff */
[----:B------:R-:W-:Y:S05]  /*9ad0*/  BRA `(.L_x_3089) ;  /* 0xfffffff000007947 */ /* 0x000fea000383ffff */
.L_x_3070:
[----:B-1----:R1:W2:Y:S02]  /*9ae0*/  SYNCS.PHASECHK.TRANS64.TRYWAIT P1, [R15+URZ+0x26828], R12 ;  /* 0x0268280c0f0075a7 */ /* 0x0022a4000802017f */
[----:B--2---:R-:W-:Y:S05]  /*9af0*/  @!P1 NANOSLEEP.SYNCS 0x989680 ;  /* 0x009896800000995d */ /* 0x004fea0003900000 */
[----:B------:R-:W2:Y:S02]  /*9b00*/  @!P1 SYNCS.PHASECHK.TRANS64 P1, [R15+URZ+0x26828], R12 ;  /* 0x0268280c0f0095a7 */ /* 0x000ea4000802007f */
[----:B--2---:R-:W-:Y:S05]  /*9b10*/  @!P1 BRA `(.L_x_3070) ;  /* 0xfffffffc00f09947 */ /* 0x004fea000383ffff */
[----:B------:R-:W-:Y:S05]  /*9b20*/  BRA `(.L_x_3090) ;  /* 0xfffffff000b07947 */ /* 0x000fea000383ffff */
.L_x_3072:
[----:B------:R1:W1:Y:S02]  /*9b30*/  SYNCS.PHASECHK.TRANS64.TRYWAIT P0, [R3+URZ+0x26840], R0 ;  /* 0x02684000030075a7 */ /* 0x000264000800017f */
[----:B-1----:R-:W-:Y:S05]  /*9b40*/  @!P0 NANOSLEEP.SYNCS 0x989680 ;  /* 0x009896800000895d */ /* 0x002fea0003900000 */
[----:B------:R-:W1:Y:S02]  /*9b50*/  @!P0 SYNCS.PHASECHK.TRANS64 P0, [R3+URZ+0x26840], R0 ;  /* 0x02684000030085a7 */ /* 0x000e64000800007f */
[----:B-1----:R-:W-:Y:S05]  /*9b60*/  @!P0 BRA `(.L_x_3072) ;  /* 0xfffffffc00f08947 */ /* 0x002fea000383ffff */
[----:B------:R-:W-:Y:S05]  /*9b70*/  BRA `(.L_x_3091) ;  /* 0xfffffff4007c7947 */ /* 0x000fea000383ffff */
.L_x_3074:
[----:B------:R-:W-:Y:S01]  /*9b80*/  BSSY B0, `(.L_x_3092) ;  /* 0x0000006000007945 */ /* 0x000fe20003800000 */
[----:B------:R-:W-:-:S07]  /*9b90*/  IMAD.MOV.U32 R15, RZ, RZ, -0x1 ;  /* 0xffffffffff0f7424 */ /* 0x000fce00078e00ff */
[----:B------:R-:W-:Y:S05]  /*9ba0*/  WARPSYNC.COLLECTIVE R15, `(.L_x_3093) ;  /* 0x000000000f0c7348 */ /* 0x000fea0003c00000 */
[----:B------:R-:W-:Y:S02]  /*9bb0*/  ELECT P6, UR62, PT ;  /* 0x00000000003e782f */ /* 0x000fe400038c0000 */
[----:B------:R-:W-:Y:S01]  /*9bc0*/  MOV R14, UR62 ;  /* 0x0000003e000e7c02 */ /* 0x000fe20008000f00 */
[----:B------:R-:W-:Y:S10]  /*9bd0*/  ENDCOLLECTIVE ;  /* 0x000000000000791b */ /* 0x000ff40003800000 */
.L_x_3093:
[----:B------:R-:W-:Y:S05]  /*9be0*/  BSYNC B0 ;  /* 0x0000000000007941 */ /* 0x000fea0003800000 */
.L_x_3092:
[----:B------:R-:W-:Y:S05]  /*9bf0*/  BRA `(.L_x_3094) ;  /* 0xfffffff800487947 */ /* 0x000fea000383ffff */
.L_x_3076:
[----:B-1----:R1:W2:Y:S02]  /*9c00*/  SYNCS.PHASECHK.TRANS64.TRYWAIT P0, [R7+URZ], R4 ;  /* 0x00000004070075a7 */ /* 0x0022a4000800017f */
[----:B--2---:R-:W-:Y:S05]  /*9c10*/  @!P0 NANOSLEEP.SYNCS 0x989680 ;  /* 0x009896800000895d */ /* 0x004fea0003900000 */
[----:B------:R-:W2:Y:S02]  /*9c20*/  @!P0 SYNCS.PHASECHK.TRANS64 P0, [R7+URZ], R4 ;  /* 0x00000004070085a7 */ /* 0x000ea4000800007f */
[----:B--2---:R-:W-:Y:S05]  /*9c30*/  @!P0 BRA `(.L_x_3076) ;  /* 0xfffffffc00f08947 */ /* 0x004fea000383ffff */
[----:B------:R-:W-:Y:S05]  /*9c40*/  BRA `(.L_x_3095) ;  /* 0xfffffff800887947 */ /* 0x000fea000383ffff */
.L_x_3077:
[----:B--2---:R2:W3:Y:S02]  /*9c50*/  SYNCS.PHASECHK.TRANS64.TRYWAIT P0, [R3+URZ], R0 ;  /* 0x00000000030075a7 */ /* 0x0044e4000800017f */
[----:B---3--:R-:W-:Y:S05]  /*9c60*/  @!P0 NANOSLEEP.SYNCS 0x989680 ;  /* 0x009896800000895d */ /* 0x008fea0003900000 */
[----:B------:R-:W3:Y:S02]  /*9c70*/  @!P0 SYNCS.PHASECHK.TRANS64 P0, [R3+URZ], R0 ;  /* 0x00000000030085a7 */ /* 0x000ee4000800007f */
[----:B---3--:R-:W-:Y:S05]  /*9c80*/  @!P0 BRA `(.L_x_3077) ;  /* 0xfffffffc00f08947 */ /* 0x008fea000383ffff */
[----:B------:R-:W-:Y:S05]  /*9c90*/  BRA `(.L_x_3096) ;  /* 0xfffffff8007c7947 */ /* 0x000fea000383ffff */
.L_x_3079:
[----:B--2---:R2:W3:Y:S02]  /*9ca0*/  SYNCS.PHASECHK.TRANS64.TRYWAIT P0, [R5+URZ], R4 ;  /* 0x00000004050075a7 */ /* 0x0044e4000800017f */
[----:B---3--:R-:W-:Y:S05]  /*9cb0*/  @!P0 NANOSLEEP.SYNCS 0x989680 ;  /* 0x009896800000895d */ /* 0x008fea0003900000 */
[----:B------:R-:W3:Y:S02]  /*9cc0*/  @!P0 SYNCS.PHASECHK.TRANS64 P0, [R5+URZ], R4 ;  /* 0x00000004050085a7 */ /* 0x000ee4000800007f */
[----:B---3--:R-:W-:Y:S05]  /*9cd0*/  @!P0 BRA `(.L_x_3079) ;  /* 0xfffffffc00f08947 */ /* 0x008fea000383ffff */
[----:B------:R-:W-:Y:S05]  /*9ce0*/  BRA `(.L_x_3097) ;  /* 0xfffffff800807947 */ /* 0x000fea000383ffff */
.L_x_3098:
        /* <DEDUP_REMOVED lines=9> */
.L_x_3318:


//--------------------- .text._ZN7cutlass13device_kernelIN5flash32FlashAttnBwdPostprocessConvertdQIN4cute5tupleIJNS3_1CILi128EEENS5_ILi96EEEEEENS_6half_tEfNS_4arch4Sm90ELi256ENS3_8TiledMMAINS3_8MMA_AtomIJNS3_4SM904GMMA25MMA_64x96x16_F32F16F16_RSILNSF_5MajorE0ELSH_1ELNSF_7ScaleInE1ELSI_1EEEEEENS3_6LayoutINS4_IJNS5_ILi2EEENS5_ILi1EEESN_EEENS4_IJSN_NS5_ILi0EEESP_EEEEENS4_IJNS3_10UnderscoreESS_SS_EEEEELb0EEEEEvNT_6ParamsE --------------------------
	.section	.text._ZN7cutlass13device_kernelIN5flash32FlashAttnBwdPostprocessConvertdQIN4cute5tupleIJNS3_1CILi128EEENS5_ILi96EEEEEENS_6half_tEfNS_4arch4Sm90ELi256ENS3_8TiledMMAINS3_8MMA_AtomIJNS3_4SM904GMMA25MMA_64x96x16_F32F16F16_RSILNSF_5MajorE0ELSH_1ELNSF_7ScaleInE1ELSI_1EEEEEENS3_6LayoutINS4_IJNS5_ILi2EEENS5_ILi1EEESN_EEENS4_IJSN_NS5_ILi0EEESP_EEEEENS4_IJNS3_10UnderscoreESS_SS_EEEEELb0EEEEEvNT_6ParamsE,"ax",@progbits
	.align	128
.text._ZN7cutlass13device_kernelIN5flash32FlashAttnBwdPostprocessConvertdQIN4cute5tupleIJNS3_1CILi128EEENS5_ILi96EEEEEENS_6half_tEfNS_4arch4Sm90ELi256ENS3_8TiledMMAINS3_8MMA_AtomIJNS3_4SM904GMMA25MMA_64x96x16_F32F16F16_RSILNSF_5MajorE0ELSH_1ELNSF_7ScaleInE1ELSI_1EEEEEENS3_6LayoutINS4_IJNS5_ILi2EEENS5_ILi1EEESN_EEENS4_IJSN_NS5_ILi0EEESP_EEEEENS4_IJNS3_10UnderscoreESS_SS_EEEEELb0EEEEEvNT_6ParamsE:
        .type           _ZN7cutlass13device_kernelIN5flash32FlashAttnBwdPostprocessConvertdQIN4cute5tupleIJNS3_1CILi128EEENS5_ILi96EEEEEENS_6half_tEfNS_4arch4Sm90ELi256ENS3_8TiledMMAINS3_8MMA_AtomIJNS3_4SM904GMMA25MMA_64x96x16_F32F16F16_RSILNSF_5MajorE0ELSH_1ELNSF_7ScaleInE1ELSI_1EEEEEENS3_6LayoutINS4_IJNS5_ILi2EEENS5_ILi1EEESN_EEENS4_IJSN_NS5_ILi0EEESP_EEEEENS4_IJNS3_10UnderscoreESS_SS_EEEEELb0EEEEEvNT_6ParamsE,@function
        .size           _ZN7cutlass13device_kernelIN5flash32FlashAttnBwdPostprocessConvertdQIN4cute5tupleIJNS3_1CILi128EEENS5_ILi96EEEEEENS_6half_tEfNS_4arch4Sm90ELi256ENS3_8TiledMMAINS3_8MMA_AtomIJNS3_4SM904GMMA25MMA_64x96x16_F32F16F16_RSILNSF_5MajorE0ELSH_1ELNSF_7ScaleInE1ELSI_1EEEEEENS3_6LayoutINS4_IJNS5_ILi2EEENS5_ILi1EEESN_EEENS4_IJSN_NS5_ILi0EEESP_EEEEENS4_IJNS3_10UnderscoreESS_SS_EEEEELb0EEEEEvNT_6ParamsE,(.L_x_3319 - _ZN7cutlass13device_kernelIN5flash32FlashAttnBwdPostprocessConvertdQIN4cute5tupleIJNS3_1CILi128EEENS5_ILi96EEEEEENS_6half_tEfNS_4arch4Sm90ELi256ENS3_8TiledMMAINS3_8MMA_AtomIJNS3_4SM904GMMA25MMA_64x96x16_F32F16F16_RSILNSF_5MajorE0ELSH_1ELNSF_7ScaleInE1ELSI_1EEEEEENS3_6LayoutINS4_IJNS5_ILi2EEENS5_ILi1EEESN_EEENS4_IJSN_NS5_ILi0EEESP_EEEEENS4_IJNS3_10UnderscoreESS_SS_EEEEELb0EEEEEvNT_6ParamsE)
        .other          _ZN7cutlass13device_kernelIN5flash32FlashAttnBwdPostprocessConvertdQIN4cute5tupleIJNS3_1CILi128EEENS5_ILi96EEEEEENS_6half_tEfNS_4arch4Sm90ELi256ENS3_8TiledMMAINS3_8MMA_AtomIJNS3_4SM904GMMA25MMA_64x96x16_F32F16F16_RSILNSF_5MajorE0ELSH_1ELNSF_7ScaleInE1ELSI_1EEEEEENS3_6LayoutINS4_IJNS5_ILi2EEENS5_ILi1EEESN_EEENS4_IJSN_NS5_ILi0EEESP_EEEEENS4_IJNS3_10UnderscoreESS_SS_EEEEELb0EEEEEvNT_6ParamsE,@"STO_CUDA_ENTRY STV_DEFAULT"
_ZN7cutlass13device_kernelIN5flash32FlashAttnBwdPostprocessConvertdQIN4cute5tupleIJNS3_1CILi128EEENS5_ILi96EEEEEENS_6half_tEfNS_4arch4Sm90ELi256ENS3_8TiledMMAINS3_8MMA_AtomIJNS3_4SM904GMMA25MMA_64x96x16_F32F16F16_RSILNSF_5MajorE0ELSH_1ELNSF_7ScaleInE1ELSI_1EEEEEENS3_6LayoutINS4_IJNS5_ILi2EEENS5_ILi1EEESN_EEENS4_IJSN_NS5_ILi0EEESP_EEEEENS4_IJNS3_10UnderscoreESS_SS_EEEEELb0EEEEEvNT_6ParamsE:
[----:B------:R-:W-:Y:S08]  /*0000*/  LDC R1, c[0x0][0x28] ;  /* 0x00000a00ff017b82 */ /* 0x000ff00000000800 */
[----:B------:R-:W0:Y:S01]  /*0010*/  LDC.64 R4, c[0x0][0x278] ;  /* 0x00009e00ff047b82 */ /* 0x000e220000000a00 */
[----:B------:R-:W1:Y:S01]  /*0020*/  S2R R13, SR_CTAID.Z ;  /* 0x00000000000d7919 */ /* 0x000e620000002700 */
[----:B------:R-:W-:-:S06]  /*0030*/  ULDC.64 UR8, c[0x0][0x208] ;  /* 0x0000820000087ab9 */ /* 0x000fcc0000000a00 */
[----:B------:R-:W2:Y:S08]  /*0040*/  LDC.64 R6, c[0x0][0x270] ;  /* 0x00009c00ff067b82 */ /* 0x000eb00000000a00 */
[----:B------:R-:W1:Y:S01]  /*0050*/  LDC.64 R2, c[0x0][0x270] ;  /* 0x00009c00ff027b82 */ /* 0x000e620000000a00 */
[----:B0-----:R-:W-:-:S04]  /*0060*/  ISETP.NE.U32.AND P2, PT, R4, RZ, PT ;  /* 0x000000ff0400720c */ /* 0x001fc80003f45070 */
[----:B------:R-:W-:Y:S02]  /*0070*/  ISETP.NE.AND.EX P2, PT, R5, RZ, PT, P2 ;  /* 0x000000ff0500720c */ /* 0x000fe40003f45320 */
[----:B--2---:R-:W-:-:S04]  /*0080*/  ISETP.NE.U32.AND P1, PT, R6, RZ, PT ;  /* 0x000000ff0600720c */ /* 0x004fc80003f25070 */
[----:B------:R-:W-:Y:S01]  /*0090*/  ISETP.NE.AND.EX P1, PT, R7, RZ, PT, P1 ;  /* 0x000000ff0700720c */ /* 0x000fe20003f25310 */
[----:B------:R-:W-:Y:S01]  /*00a0*/  ULDC UR4, c[0x0][0x240] ;  /* 0x0000900000047ab9 */ /* 0x000fe20000000800 */
[----:B-1----:R-:W-:-:S05]  /*00b0*/  IMAD.WIDE R2, R13, 0x4, R2 ;  /* 0x000000040d027825 */ /* 0x002fca00078e0202 */
[----:B------:R-:W0:Y:S01]  /*00c0*/  @P2 LDC.64 R4, c[0x0][0x278] ;  /* 0x00009e00ff042b82 */ /* 0x000e220000000a00 */
[----:B------:R-:W-:-:S05]  /*00d0*/  IMAD.U32 R8, RZ, RZ, UR4 ;  /* 0x00000004ff087e24 */ /* 0x000fca000f8e00ff */
[----:B------:R1:W5:Y:S01]  /*00e0*/  @P1 LDG.E R9, desc[UR8][R2.64] ;  /* 0x0000000802091981 */ /* 0x000362000c1e1900 */
[----:B0-----:R-:W-:-:S05]  /*00f0*/  @P2 IMAD.WIDE R4, R13, 0x4, R4 ;  /* 0x000000040d042825 */ /* 0x001fca00078e0204 */
[----:B------:R1:W5:Y:S01]  /*0100*/  @P2 LDG.E R8, desc[UR8][R4.64] ;  /* 0x0000000804082981 */ /* 0x000362000c1e1900 */
[----:B------:R-:W-:Y:S01]  /*0110*/  ISETP.NE.U32.AND P0, PT, R6, RZ, PT ;  /* 0x000000ff0600720c */ /* 0x000fe20003f05070 */
[----:B------:R-:W0:Y:S03]  /*0120*/  S2R R66, SR_CTAID.X ;  /* 0x0000000000427919 */ /* 0x000e260000002500 */
[----:B------:R-:W-:Y:S01]  /*0130*/  ISETP.NE.AND.EX P0, PT, R7, RZ, PT, P0 ;  /* 0x000000ff0700720c */ /* 0x000fe20003f05300 */
[----:B0-----:R-:W-:Y:S01]  /*0140*/  IMAD.SHL.U32 R11, R66, 0x80, RZ ;  /* 0x00000080420b7824 */ /* 0x001fe200078e00ff */
[----:B-1----:R-:W-:Y:S11]  /*0150*/  @P2 BRA `(.L_x_3099) ;  /* 0x0000000000102947 */ /* 0x002ff60003800000 */
[----:B------:R-:W-:Y:S05]  /*0160*/  @!P1 BRA `(.L_x_3099) ;  /* 0x00000000000c9947 */ /* 0x000fea0003800000 */
[----:B------:R-:W2:Y:S04]  /*0170*/  LDG.E R5, desc[UR8][R2.64] ;  /* 0x0000000802057981 */ /* 0x000ea8000c1e1900 */
[----:B-----5:R-:W2:Y:S02]  /*0180*/  LDG.E R8, desc[UR8][R2.64+0x4] ;  /* 0x0000040802087981 */ /* 0x020ea4000c1e1900 */
[----:B--2---:R-:W-:-:S07]  /*0190*/  IMAD.IADD R8, R8, 0x1, -R5 ;  /* 0x0000000108087824 */ /* 0x004fce00078e0a05 */
.L_x_3099:
[----:B-----5:R-:W-:-:S13]  /*01a0*/  ISETP.LE.AND P2, PT, R8, R11, PT ;  /* 0x0000000b0800720c */ /* 0x020fda0003f43270 */
[----:B------:R-:W-:Y:S05]  /*01b0*/  @P0 EXIT P2 ;  /* 0x000000000000094d */ /* 0x000fea0001000000 */
[----:B------:R-:W0:Y:S01]  /*01c0*/  S2R R0, SR_CTAID.Y ;  /* 0x0000000000007919 */ /* 0x000e220000002600 */
[----:B------:R-:W-:Y:S01]  /*01d0*/  @P1 IMAD R2, R13, 0x80, R9 ;  /* 0x000000800d021824 */ /* 0x000fe200078e0209 */
[----:B------:R-:W1:Y:S01]  /*01e0*/  LDC.64 R14, c[0x0][0x228] ;  /* 0x00008a00ff0e7b82 */ /* 0x000e620000000a00 */
[----:B------:R-:W-:Y:S01]  /*01f0*/  CS2R R4, SRZ ;  /* 0x0000000000047805 */ /* 0x000fe2000001ff00 */
[----:B------:R-:W2:Y:S01]  /*0200*/  S2R R68, SR_TID.X ;  /* 0x0000000000447919 */ /* 0x000ea20000002100 */
[----:B------:R-:W-:Y:S01]  /*0210*/  IMAD R7, R66, 0x3000, RZ ;  /* 0x0000300042077824 */ /* 0x000fe200078e02ff */
[----:B------:R-:W-:Y:S01]  /*0220*/  @P1 SHF.R.S32.HI R3, RZ, 0x1f, R2 ;  /* 0x0000001fff031819 */ /* 0x000fe20000011402 */
[----:B------:R-:W-:Y:S01]  /*0230*/  BSSY B0, `(.L_x_3100) ;  /* 0x0000030000007945 */ /* 0x000fe20003800000 */
[----:B------:R-:W3:Y:S02]  /*0240*/  S2R R21, SR_CgaCtaId ;  /* 0x0000000000157919 */ /* 0x000ee40000008800 */
[----:B------:R-:W-:Y:S01]  /*0250*/  @P1 LEA.HI R3, R3, R2, RZ, 0x7 ;  /* 0x0000000203031211 */ /* 0x000fe200078f38ff */
[----:B------:R-:W4:Y:S03]  /*0260*/  LDC.64 R16, c[0x0][0x230] ;  /* 0x00008c00ff107b82 */ /* 0x000f260000000a00 */
[----:B------:R-:W-:-:S05]  /*0270*/  @P1 SHF.R.S32.HI R3, RZ, 0x7, R3 ;  /* 0x00000007ff031819 */ /* 0x000fca0000011403 */
[----:B------:R-:W-:Y:S01]  /*0280*/  @P1 IMAD R3, R3, 0x3000, RZ ;  /* 0x0000300003031824 */ /* 0x000fe200078e02ff */
[----:B------:R-:W5:Y:S03]  /*0290*/  LDC.64 R18, c[0x0][0x210] ;  /* 0x00008400ff127b82 */ /* 0x000f660000000a00 */
[--C-:B------:R-:W-:Y:S01]  /*02a0*/  @P1 IMAD.MOV.U32 R4, RZ, RZ, R3.reuse ;  /* 0x000000ffff041224 */ /* 0x100fe200078e0003 */
[----:B------:R-:W-:-:S04]  /*02b0*/  @P1 SHF.R.S32.HI R5, RZ, 0x1f, R3 ;  /* 0x0000001fff051819 */ /* 0x000fc80000011403 */
[C---:B------:R-:W-:Y:S02]  /*02c0*/  IADD3 R6, P2, R7.reuse, R4, RZ ;  /* 0x0000000407067210 */ /* 0x040fe40007f5e0ff */
[----:B0-----:R-:W-:Y:S02]  /*02d0*/  SHF.R.S32.HI R3, RZ, 0x1f, R0 ;  /* 0x0000001fff037819 */ /* 0x001fe40000011400 */
[----:B------:R-:W-:Y:S02]  /*02e0*/  LEA.HI.X.SX32 R7, R7, R5, 0x1, P2 ;  /* 0x0000000507077211 */ /* 0x000fe400010f0eff */
[----:B------:R-:W-:Y:S01]  /*02f0*/  SHF.R.S32.HI R5, RZ, 0x1f, R13 ;  /* 0x0000001fff057819 */ /* 0x000fe2000001140d */
[-C--:B-1----:R-:W-:Y:S02]  /*0300*/  IMAD R2, R3, R14.reuse, RZ ;  /* 0x0000000e03027224 */ /* 0x082fe400078e02ff */
[----:B------:R-:W-:Y:S01]  /*0310*/  IMAD.WIDE.U32 R6, R0, R14, R6 ;  /* 0x0000000e00067225 */ /* 0x000fe200078e0006 */
[----:B------:R-:W-:-:S03]  /*0320*/  SEL R5, R5, RZ, !P0 ;  /* 0x000000ff05057207 */ /* 0x000fc60004000000 */
[----:B------:R-:W-:Y:S01]  /*0330*/  IMAD R15, R0, R15, R2 ;  /* 0x0000000f000f7224 */ /* 0x000fe200078e0202 */
[----:B------:R-:W-:Y:S01]  /*0340*/  SEL R2, R13, RZ, !P0 ;  /* 0x000000ff0d027207 */ /* 0x000fe20004000000 */
[-C--:B----4-:R-:W-:Y:S01]  /*0350*/  IMAD R4, R5, R16.reuse, RZ ;  /* 0x0000001005047224 */ /* 0x090fe200078e02ff */
[----:B--2---:R-:W-:Y:S02]  /*0360*/  ISETP.NE.AND P0, PT, R68, RZ, PT ;  /* 0x000000ff4400720c */ /* 0x004fe40003f05270 */
[----:B------:R-:W-:Y:S01]  /*0370*/  IADD3 R7, R7, R15, RZ ;  /* 0x0000000f07077210 */ /* 0x000fe20007ffe0ff */
[C---:B------:R-:W-:Y:S02]  /*0380*/  IMAD R13, R2.reuse, R17, R4 ;  /* 0x00000011020d7224 */ /* 0x040fe400078e0204 */
[----:B------:R-:W-:-:S04]  /*0390*/  IMAD.WIDE.U32 R6, R2, R16, R6 ;  /* 0x0000001002067225 */ /* 0x000fc800078e0006 */
[----:B------:R-:W-:Y:S01]  /*03a0*/  IMAD.IADD R4, R7, 0x1, R13 ;  /* 0x0000000107047824 */ /* 0x000fe200078e020d */
[----:B-----5:R-:W-:-:S04]  /*03b0*/  LEA R18, P2, R6, R18, 0x2 ;  /* 0x0000001206127211 */ /* 0x020fc800078410ff */
[----:B------:R-:W-:Y:S01]  /*03c0*/  LEA.HI.X R4, R6, R19, R4, 0x2, P2 ;  /* 0x0000001306047211 */ /* 0x000fe200010f1404 */
[----:B---3--:R-:W-:Y:S08]  /*03d0*/  @P0 BRA `(.L_x_3101) ;  /* 0x0000000000540947 */ /* 0x008ff00003800000 */
[----:B------:R-:W0:Y:S01]  /*03e0*/  S2UR UR7, SR_CgaCtaId ;  /* 0x00000000000779c3 */ /* 0x000e220000008800 */
[----:B------:R-:W-:Y:S01]  /*03f0*/  UMOV UR6, 0x400 ;  /* 0x0000040000067882 */ /* 0x000fe20000000000 */
[----:B------:R-:W-:Y:S01]  /*0400*/  UMOV UR4, 0x1 ;  /* 0x0000000100047882 */ /* 0x000fe20000000000 */
[----:B------:R-:W-:Y:S01]  /*0410*/  IMAD.MOV.U32 R6, RZ, RZ, 0xc000 ;  /* 0x0000c000ff067424 */ /* 0x000fe200078e00ff */
[----:B------:R-:W-:-:S04]  /*0420*/  UIADD3 UR4, -UR4, 0x100000, URZ ;  /* 0x0010000004047890 */ /* 0x000fc8000fffe13f */
[----:B------:R-:W-:Y:S02]  /*0430*/  USHF.L.U32 UR5, UR4, 0xb, URZ ;  /* 0x0000000b04057899 */ /* 0x000fe4000800063f */
[----:B------:R-:W-:Y:S01]  /*0440*/  USHF.L.U32 UR4, UR4, 0x1, URZ ;  /* 0x0000000104047899 */ /* 0x000fe2000800063f */
[----:B------:R-:W-:Y:S01]  /*0450*/  PLOP3.LUT P0, PT, PT, PT, PT, 0x80, 0x0 ;  /* 0x000000000000781c */ /* 0x000fe20003f0f070 */
[----:B------:R-:W-:Y:S01]  /*0460*/  UMOV UR10, 0xc00 ;  /* 0x00000c00000a7882 */ /* 0x000fe20000000000 */
[----:B0-----:R-:W-:-:S04]  /*0470*/  ULEA UR6, UR7, UR6, 0x18 ;  /* 0x0000000607067291 */ /* 0x001fc8000f8ec03f */
[----:B------:R-:W-:Y:S01]  /*0480*/  UIADD3 UR7, UR6, 0x12000, URZ ;  /* 0x0001200006077890 */ /* 0x000fe2000fffe03f */
[----:B------:R-:W0:Y:S07]  /*0490*/  FENCE.VIEW.ASYNC.S ;  /* 0x00000000000073c6 */ /* 0x000e2e0000000000 */
[----:B0-----:R0:W1:Y:S02]  /*04a0*/  SYNCS.EXCH.64 URZ, [UR6+0x12000], UR4 ;  /* 0x01200004063f75b2 */ /* 0x0010640008000100 */
[----:B0-----:R-:W-:-:S02]  /*04b0*/  R2UR UR4, R18 ;  /* 0x00000000120472ca */ /* 0x001fc400000e0000 */
[----:B------:R-:W-:Y:S01]  /*04c0*/  R2UR UR5, R4 ;  /* 0x00000000040572ca */ /* 0x000fe200000e0000 */
[----:B-1----:R0:W-:-:S14]  /*04d0*/  SYNCS.ARRIVE.TRANS64 RZ, [UR6+0x12000], R6 ;  /* 0x01200006ffff79a7 */ /* 0x0021dc0008000006 */
.L_x_3102:
[----:B------:R-:W-:Y:S01]  /*04e0*/  @P0 ELECT P2, URZ, PT ;  /* 0x00000000003f082f */ /* 0x000fe20003840000 */
[----:B------:R1:W-:-:S12]  /*04f0*/  UBLKCP.S.G [UR6], [UR4], UR10 ;  /* 0x00000006040073ba */ /* 0x0003d8000800020a */
[----:B------:R-:W-:Y:S02]  /*0500*/  @P2 PLOP3.LUT P0, PT, P2, PT, PT, 0x8, 0x0 ;  /* 0x000000000000281c */ /* 0x000fe4000170e170 */
[----:B------:R-:W-:-:S11]  /*0510*/  PLOP3.LUT P2, PT, PT, PT, PT, 0x8, 0x0 ;  /* 0x000000000000781c */ /* 0x000fd60003f4e170 */
[----:B-1----:R-:W-:Y:S05]  /*0520*/  @P0 BRA.U.ANY `(.L_x_3102) ;  /* 0xfffffffd00ec0947 */ /* 0x002fea000393ffff */
.L_x_3101:
[----:B------:R-:W-:Y:S05]  /*0530*/  BSYNC B0 ;  /* 0x0000000000007941 */ /* 0x000fea0003800000 */
.L_x_3100:
[----:B------:R-:W-:Y:S01]  /*0540*/  BAR.SYNC.DEFER_BLOCKING 0x0 ;  /* 0x0000000000007b1d */ /* 0x000fe20000010000 */
[----:B------:R-:W-:Y:S02]  /*0550*/  MOV R4, 0x400 ;  /* 0x0000040000047802 */ /* 0x000fe40000000f00 */
[----:B0-----:R-:W-:Y:S02]  /*0560*/  CS2R R6, SRZ ;  /* 0x0000000000067805 */ /* 0x001fe4000001ff00 */
[----:B------:R-:W-:Y:S01]  /*0570*/  SHF.L.U32 R13, RZ, 0x1f, RZ ;  /* 0x0000001fff0d7819 */ /* 0x000fe200000006ff */
[--C-:B------:R-:W-:Y:S01]  /*0580*/  @P1 IMAD.MOV.U32 R6, RZ, RZ, R9.reuse ;  /* 0x000000ffff061224 */ /* 0x100fe200078e0009 */
[----:B------:R-:W-:Y:S02]  /*0590*/  LEA R4, R21, R4, 0x18 ;  /* 0x0000000415047211 */ /* 0x000fe400078ec0ff */
[----:B------:R-:W-:-:S07]  /*05a0*/  @P1 SHF.R.S32.HI R7, RZ, 0x1f, R9 ;  /* 0x0000001fff071819 */ /* 0x000fce0000011409 */
.L_x_3103:
[----:B0-----:R0:W1:Y:S02]  /*05b0*/  SYNCS.PHASECHK.TRANS64.TRYWAIT P0, [R4+URZ+0x12000], R13 ;  /* 0x0120000d040075a7 */ /* 0x001064000800017f */
[----:B-1----:R-:W-:Y:S05]  /*05c0*/  @!P0 NANOSLEEP.SYNCS 0x989680 ;  /* 0x009896800000895d */ /* 0x002fea0003900000 */
[----:B------:R-:W1:Y:S02]  /*05d0*/  @!P0 SYNCS.PHASECHK.TRANS64 P0, [R4+URZ+0x12000], R13 ;  /* 0x0120000d040085a7 */ /* 0x000e64000800007f */
[----:B-1----:R-:W-:Y:S05]  /*05e0*/  @!P0 BRA `(.L_x_3103) ;  /* 0xfffffffc00f08947 */ /* 0x002fea000383ffff */
[----:B------:R-:W-:Y:S01]  /*05f0*/  SHF.R.S32.HI R9, RZ, 0x1f, R68 ;  /* 0x0000001fff097819 */ /* 0x000fe20000011444 */
[----:B------:R-:W-:Y:S01]  /*0600*/  IMAD.MOV.U32 R49, RZ, RZ, 0x20 ;  /* 0x00000020ff317424 */ /* 0x000fe200078e00ff */
[----:B------:R-:W-:Y:S01]  /*0610*/  VIADDMNMX R18, R8, -R11, 0x80, PT ;  /* 0x0000008008127446 */ /* 0x000fe2000380090b */
[----:B------:R-:W-:Y:S01]  /*0620*/  ULDC UR4, c[0x0][0x268] ;  /* 0x00009a0000047ab9 */ /* 0x000fe20000000800 */
[CC--:B------:R-:W-:Y:S01]  /*0630*/  LEA.HI R12, R9.reuse, R68.reuse, RZ, 0x4 ;  /* 0x00000044090c7211 */ /* 0x0c0fe200078f20ff */
[----:B------:R-:W-:Y:S01]  /*0640*/  BSSY B0, `(.L_x_3104) ;  /* 0x00000b9000007945 */ /* 0x000fe20003800000 */
[CC--:B------:R-:W-:Y:S02]  /*0650*/  LEA.HI R8, R9.reuse, R68.reuse, RZ, 0x7 ;  /* 0x0000004409087211 */ /* 0x0c0fe400078f38ff */
[----:B------:R-:W-:Y:S02]  /*0660*/  LOP3.LUT R10, R12, 0xfffffff0, RZ, 0xc0, !PT ;  /* 0xfffffff00c0a7812 */ /* 0x000fe400078ec0ff */
[----:B0-----:R-:W-:-:S02]  /*0670*/  LEA.HI R13, R9, R68, RZ, 0x5 ;  /* 0x00000044090d7211 */ /* 0x001fc400078f28ff */
[CC--:B------:R-:W-:Y:S01]  /*0680*/  LEA.HI R11, R9.reuse, R68.reuse, RZ, 0x2 ;  /* 0x00000044090b7211 */ /* 0x0c0fe200078f10ff */
[----:B------:R-:W-:Y:S01]  /*0690*/  IMAD.IADD R10, R68, 0x1, -R10 ;  /* 0x00000001440a7824 */ /* 0x000fe200078e0a0a */
[-C--:B------:R-:W-:Y:S02]  /*06a0*/  LEA.HI R15, R9, R68.reuse, RZ, 0x3 ;  /* 0x00000044090f7211 */ /* 0x080fe400078f18ff */
[----:B------:R-:W-:Y:S02]  /*06b0*/  LOP3.LUT R9, R8, 0x3fffff80, RZ, 0xc0, !PT ;  /* 0x3fffff8008097812 */ /* 0x000fe400078ec0ff */
[----:B------:R-:W-:Y:S02]  /*06c0*/  SHF.R.S32.HI R17, RZ, 0x2, R11 ;  /* 0x00000002ff117819 */ /* 0x000fe4000001140b */
[----:B------:R-:W-:Y:S02]  /*06d0*/  IADD3 R9, -R9, R68, RZ ;  /* 0x0000004409097210 */ /* 0x000fe40007ffe1ff */
[----:B------:R-:W-:Y:S01]  /*06e0*/  SHF.R.S32.HI R8, RZ, 0x7, R8 ;  /* 0x00000007ff087819 */ /* 0x000fe20000011408 */
[C---:B------:R-:W-:Y:S01]  /*06f0*/  VIADD R16, R17.reuse, 0x40 ;  /* 0x0000004011107836 */ /* 0x040fe20000000000 */
[----:B------:R-:W-:-:S02]  /*0700*/  IADD3 R40, P1, R17, R6, RZ ;  /* 0x0000000611287210 */ /* 0x000fc40007f3e0ff */
[----:B------:R-:W-:Y:S01]  /*0710*/  LEA.HI R6, R10, R10, RZ, 0x1 ;  /* 0x0000000a0a067211 */ /* 0x000fe200078f08ff */
[----:B------:R-:W-:Y:S01]  /*0720*/  IMAD R9, R8, 0x600, R9 ;  /* 0x0000060008097824 */ /* 0x000fe200078e0209 */
[C---:B------:R-:W-:Y:S02]  /*0730*/  LOP3.LUT R14, R11.reuse, 0x1ffffffc, RZ, 0xc0, !PT ;  /* 0x1ffffffc0b0e7812 */ /* 0x040fe400078ec0ff */
[----:B------:R-:W-:Y:S01]  /*0740*/  LEA.HI R11, R11, R17, RZ, 0x1 ;  /* 0x000000110b0b7211 */ /* 0x000fe200078f08ff */
[----:B------:R-:W-:Y:S01]  /*0750*/  IMAD.SHL.U32 R63, R9, 0x4, RZ ;  /* 0x00000004093f7824 */ /* 0x000fe200078e00ff */
[----:B------:R-:W-:Y:S01]  /*0760*/  LEA.HI.X.SX32 R41, R17, R7, 0x1, P1 ;  /* 0x0000000711297211 */ /* 0x000fe200008f0eff */
[----:B------:R-:W-:Y:S01]  /*0770*/  IMAD.IADD R68, R68, 0x1, -R14 ;  /* 0x0000000144447824 */ /* 0x000fe200078e0a0e */
[----:B------:R-:W-:Y:S01]  /*0780*/  SHF.R.S32.HI R7, RZ, 0x1, R6 ;  /* 0x00000001ff077819 */ /* 0x000fe20000011406 */
[----:B------:R-:W-:Y:S01]  /*0790*/  IMAD R63, R63, 0x4, R4 ;  /* 0x000000043f3f7824 */ /* 0x000fe200078e0204 */
[----:B------:R-:W-:Y:S01]  /*07a0*/  SHF.R.S32.HI R8, RZ, 0x1f, R6 ;  /* 0x0000001fff087819 */ /* 0x000fe20000011406 */
[----:B------:R-:W-:Y:S01]  /*07b0*/  IMAD.SHL.U32 R68, R68, 0x8, RZ ;  /* 0x0000000844447824 */ /* 0x000fe200078e00ff */
[----:B------:R-:W-:Y:S01]  /*07c0*/  LOP3.LUT R14, R11, 0x3fffffe, RZ, 0xc0, !PT ;  /* 0x03fffffe0b0e7812 */ /* 0x000fe200078ec0ff */
[----:B------:R-:W-:Y:S01]  /*07d0*/  IMAD.WIDE R66, R66, 0x80, R40 ;  /* 0x0000008042427825 */ /* 0x000fe200078e0228 */
[----:B------:R-:W-:Y:S01]  /*07e0*/  SHF.R.S32.HI R11, RZ, 0x1f, R10 ;  /* 0x0000001fff0b7819 */ /* 0x000fe2000001140a */
[----:B------:R-:W0:Y:S01]  /*07f0*/  LDS.128 R40, [R63+0x4000] ;  /* 0x004000003f287984 */ /* 0x000e220000000c00 */
[----:B------:R-:W-:-:S02]  /*0800*/  LEA.HI R8, R8, R7, RZ, 0x2 ;  /* 0x0000000708087211 */ /* 0x000fc400078f10ff */
[----:B------:R-:W-:Y:S02]  /*0810*/  LOP3.LUT R9, R6, 0x3fffffe, RZ, 0xc0, !PT ;  /* 0x03fffffe06097812 */ /* 0x000fe400078ec0ff */
[----:B------:R-:W-:Y:S02]  /*0820*/  ISETP.GE.AND P0, PT, R16, R18, PT ;  /* 0x000000121000720c */ /* 0x000fe40003f06270 */
[----:B------:R-:W-:Y:S01]  /*0830*/  IADD3 R6, R17, -R14, RZ ;  /* 0x8000000e11067210 */ /* 0x000fe20007ffe0ff */
[----:B------:R-:W-:Y:S01]  /*0840*/  IMAD.IADD R29, R10, 0x1, -R9 ;  /* 0x000000010a1d7824 */ /* 0x000fe200078e0a09 */
[----:B------:R-:W-:Y:S02]  /*0850*/  LOP3.LUT R14, R8, 0xfffffffc, RZ, 0xc0, !PT ;  /* 0xfffffffc080e7812 */ /* 0x000fe400078ec0ff */
[----:B------:R-:W-:Y:S02]  /*0860*/  LEA.HI R16, R11, R10, RZ, 0x3 ;  /* 0x0000000a0b107211 */ /* 0x000fe400078f18ff */
[----:B------:R-:W1:Y:S01]  /*0870*/  LDS.128 R8, [R63] ;  /* 0x000000003f087984 */ /* 0x000e620000000c00 */
[----:B------:R-:W-:Y:S01]  /*0880*/  IMAD.IADD R32, R7, 0x1, -R14 ;  /* 0x0000000107207824 */ /* 0x000fe200078e0a0e */
[----:B------:R-:W-:Y:S01]  /*0890*/  SHF.L.U32 R20, R16, 0x5, RZ ;  /* 0x0000000510147819 */ /* 0x000fe200000006ff */
[----:B------:R-:W-:Y:S01]  /*08a0*/  IMAD.SHL.U32 R7, R15, 0x8, RZ ;  /* 0x000000080f077824 */ /* 0x000fe200078e00ff */
[----:B------:R-:W-:-:S02]  /*08b0*/  SHF.R.S32.HI R35, RZ, 0x5, R13 ;  /* 0x00000005ff237819 */ /* 0x000fc4000001140d */
[----:B------:R-:W-:Y:S02]  /*08c0*/  LOP3.LUT R30, R20, 0x7fffff00, RZ, 0xc0, !PT ;  /* 0x7fffff00141e7812 */ /* 0x000fe400078ec0ff */
[----:B------:R-:W-:Y:S01]  /*08d0*/  LOP3.LUT R25, R7, 0xc0, RZ, 0xc0, !PT ;  /* 0x000000c007197812 */ /* 0x000fe200078ec0ff */
[----:B------:R-:W-:Y:S01]  /*08e0*/  IMAD.SHL.U32 R7, R32, 0x40, RZ ;  /* 0x0000004020077824 */ /* 0x000fe200078e00ff */
[----:B------:R-:W-:Y:S01]  /*08f0*/  SHF.R.U32.HI R28, RZ, 0x1, R12 ;  /* 0x00000001ff1c7819 */ /* 0x000fe2000001160c */
[C---:B------:R-:W-:Y:S01]  /*0900*/  IMAD R30, R35.reuse, 0x200, R30 ;  /* 0x00000200231e7824 */ /* 0x040fe200078e021e */
[----:B------:R-:W-:Y:S01]  /*0910*/  SHF.R.U32.HI R36, RZ, 0x3, R25 ;  /* 0x00000003ff247819 */ /* 0x000fe20000011619 */
[----:B------:R-:W-:Y:S01]  /*0920*/  IMAD R44, R35, 0x8, R6 ;  /* 0x00000008232c7824 */ /* 0x000fe200078e0206 */
[----:B------:R-:W-:Y:S01]  /*0930*/  LOP3.LUT R7, R7, 0xc0, RZ, 0xc0, !PT ;  /* 0x000000c007077812 */ /* 0x000fe200078ec0ff */
[----:B------:R-:W-:Y:S01]  /*0940*/  VIADD R6, R4, 0xc000 ;  /* 0x0000c00004067836 */ /* 0x000fe20000000000 */
[----:B------:R-:W-:Y:S01]  /*0950*/  LOP3.LUT R31, R25, 0x18, R68, 0xf8, !PT ;  /* 0x00000018191f7812 */ /* 0x000fe200078ef844 */
[----:B------:R-:W2:Y:S01]  /*0960*/  LDS.128 R20, [R63+0x1800] ;  /* 0x001800003f147984 */ /* 0x000ea20000000c00 */
[----:B------:R-:W-:-:S02]  /*0970*/  LOP3.LUT R33, R7, 0x8, R28, 0xf8, !PT ;  /* 0x0000000807217812 */ /* 0x000fc400078ef81c */
[----:B------:R-:W-:Y:S01]  /*0980*/  SHF.R.U32.HI R34, RZ, 0x3, R7 ;  /* 0x00000003ff227819 */ /* 0x000fe20000011607 */
[----:B------:R-:W3:Y:S01]  /*0990*/  LDS.128 R24, [R63+0x2000] ;  /* 0x002000003f187984 */ /* 0x000ee20000000c00 */
[----:B------:R-:W-:Y:S01]  /*09a0*/  LOP3.LUT R7, R31, R36, RZ, 0x3c, !PT ;  /* 0x000000241f077212 */ /* 0x000fe200078e3cff */
[----:B------:R-:W-:Y:S01]  /*09b0*/  IMAD R36, R29, 0x20, R30 ;  /* 0x000000201d247824 */ /* 0x000fe200078e021e */
[----:B------:R-:W-:Y:S01]  /*09c0*/  LOP3.LUT R53, R33, R34, RZ, 0x3c, !PT ;  /* 0x0000002221357212 */ /* 0x000fe200078e3cff */
[----:B------:R-:W4:Y:S01]  /*09d0*/  LDS.128 R12, [R63+0x800] ;  /* 0x000800003f0c7984 */ /* 0x000f220000000c00 */
[----:B------:R-:W-:Y:S01]  /*09e0*/  LOP3.LUT P1, RZ, R32, 0x2, RZ, 0xc0, !PT ;  /* 0x0000000220ff7812 */ /* 0x000fe2000782c0ff */
[----:B------:R-:W-:Y:S01]  /*09f0*/  IMAD.U32 R7, R44, 0x20, R7 ;  /* 0x000000202c077824 */ /* 0x000fe200078e0007 */
[----:B------:R-:W-:Y:S01]  /*0a00*/  IADD3 R53, R53, R36, RZ ;  /* 0x0000002435357210 */ /* 0x000fe20007ffe0ff */
[----:B------:R-:W5:Y:S01]  /*0a10*/  LDS.128 R28, [R63+0x2800] ;  /* 0x002800003f1c7984 */ /* 0x000f620000000c00 */
[----:B------:R-:W-:Y:S01]  /*0a20*/  SEL R49, R49, 0xffffffe0, !P1 ;  /* 0xffffffe031317807 */ /* 0x000fe20004800000 */
[----:B0-----:R-:W-:Y:S01]  /*0a30*/  FMUL.FTZ R41, R41, UR4 ;  /* 0x0000000429297c20 */ /* 0x001fe20008410000 */
[----:B------:R-:W-:Y:S01]  /*0a40*/  ISETP.GE.AND P2, PT, R17, R18, PT ;  /* 0x000000121100720c */ /* 0x000fe20003f46270 */
[C---:B------:R-:W-:Y:S01]  /*0a50*/  IMAD R52, R53.reuse, 0x2, R6 ;  /* 0x0000000235347824 */ /* 0x040fe200078e0206 */
[----:B------:R-:W0:Y:S01]  /*0a60*/  LDS.128 R32, [R63+0x3000] ;  /* 0x003000003f207984 */ /* 0x000e220000000c00 */
[----:B------:R-:W-:-:S02]  /*0a70*/  IMAD R53, R53, 0x2, R4 ;  /* 0x0000000235357824 */ /* 0x000fc400078e0204 */
[----:B------:R-:W-:Y:S01]  /*0a80*/  FMUL.FTZ R43, R43, UR4 ;  /* 0x000000042b2b7c20 */ /* 0x000fe20008410000 */
[----:B------:R-:W-:Y:S01]  /*0a90*/  IMAD R6, R7, 0x2, R6 ;  /* 0x0000000207067824 */ /* 0x000fe200078e0206 */
[----:B------:R-:W0:Y:S01]  /*0aa0*/  LDS.128 R16, [R63+0x1000] ;  /* 0x001000003f107984 */ /* 0x000e220000000c00 */
[----:B------:R-:W-:Y:S01]  /*0ab0*/  IADD3 R52, R52, R49, RZ ;  /* 0x0000003134347210 */ /* 0x000fe20007ffe0ff */
[----:B-1----:R-:W-:Y:S01]  /*0ac0*/  FMUL.FTZ R54, R8, UR4 ;  /* 0x0000000408367c20 */ /* 0x002fe20008410000 */
[----:B------:R-:W-:Y:S01]  /*0ad0*/  FMUL.FTZ R57, R9, UR4 ;  /* 0x0000000409397c20 */ /* 0x000fe20008410000 */
[----:B------:R-:W1:Y:S01]  /*0ae0*/  LDS.128 R36, [R63+0x3800] ;  /* 0x003800003f247984 */ /* 0x000e620000000c00 */
[----:B------:R-:W-:Y:S01]  /*0af0*/  FMUL.FTZ R55, R10, UR4 ;  /* 0x000000040a377c20 */ /* 0x000fe20008410000 */
[----:B------:R-:W-:Y:S02]  /*0b00*/  FMUL.FTZ R56, R11, UR4 ;  /* 0x000000040b387c20 */ /* 0x000fe40008410000 */
[----:B------:R-:W1:Y:S04]  /*0b10*/  LDS.128 R44, [R63+0x4800] ;  /* 0x004800003f2c7984 */ /* 0x000e680000000c00 */
[----:B------:R-:W1:Y:S04]  /*0b20*/  LDS.128 R48, [R63+0x5000] ;  /* 0x005000003f307984 */ /* 0x000e680000000c00 */
[----:B------:R-:W1:Y:S01]  /*0b30*/  LDS.128 R8, [R63+0x5800] ;  /* 0x005800003f087984 */ /* 0x000e620000000c00 */
[----:B--2---:R-:W-:Y:S01]  /*0b40*/  FMUL.FTZ R62, R21, UR4 ;  /* 0x00000004153e7c20 */ /* 0x004fe20008410000 */
[----:B------:R-:W-:Y:S01]  /*0b50*/  FMUL.FTZ R64, R23, UR4 ;  /* 0x0000000417407c20 */ /* 0x000fe20008410000 */
[----:B------:R-:W-:Y:S01]  /*0b60*/  FMUL.FTZ R21, R22, UR4 ;  /* 0x0000000416157c20 */ /* 0x000fe20008410000 */
[----:B------:R-:W-:Y:S01]  /*0b70*/  FMUL.FTZ R20, R20, UR4 ;  /* 0x0000000414147c20 */ /* 0x000fe20008410000 */
[----:B---3--:R-:W-:Y:S01]  /*0b80*/  FMUL.FTZ R23, R26, UR4 ;  /* 0x000000041a177c20 */ /* 0x008fe20008410000 */
[----:B------:R-:W-:Y:S01]  /*0b90*/  FMUL.FTZ R22, R24, UR4 ;  /* 0x0000000418167c20 */ /* 0x000fe20008410000 */
[----:B------:R-:W-:Y:S01]  /*0ba0*/  FMUL.FTZ R26, R27, UR4 ;  /* 0x000000041b1a7c20 */ /* 0x000fe20008410000 */
[----:B------:R-:W-:Y:S01]  /*0bb0*/  FMUL.FTZ R25, R25, UR4 ;  /* 0x0000000419197c20 */ /* 0x000fe20008410000 */
[----:B----4-:R-:W-:Y:S01]  /*0bc0*/  FMUL.FTZ R59, R13, UR4 ;  /* 0x000000040d3b7c20 */ /* 0x010fe20008410000 */
[----:B------:R-:W-:Y:S01]  /*0bd0*/  FMUL.FTZ R12, R12, UR4 ;  /* 0x000000040c0c7c20 */ /* 0x000fe20008410000 */
[----:B------:R-:W-:Y:S01]  /*0be0*/  FMUL.FTZ R13, R14, UR4 ;  /* 0x000000040e0d7c20 */ /* 0x000fe20008410000 */
[----:B------:R-:W-:Y:S01]  /*0bf0*/  FMUL.FTZ R58, R15, UR4 ;  /* 0x000000040f3a7c20 */ /* 0x000fe20008410000 */
[----:B-----5:R-:W-:Y:S01]  /*0c00*/  FMUL.FTZ R24, R28, UR4 ;  /* 0x000000041c187c20 */ /* 0x020fe20008410000 */
[----:B------:R-:W-:Y:S01]  /*0c10*/  FMUL.FTZ R27, R30, UR4 ;  /* 0x000000041e1b7c20 */ /* 0x000fe20008410000 */
[----:B------:R-:W-:Y:S01]  /*0c20*/  FMUL.FTZ R30, R31, UR4 ;  /* 0x000000041f1e7c20 */ /* 0x000fe20008410000 */
[----:B------:R-:W-:Y:S01]  /*0c30*/  FMUL.FTZ R29, R29, UR4 ;  /* 0x000000041d1d7c20 */ /* 0x000fe20008410000 */
[----:B0-----:R-:W-:Y:S01]  /*0c40*/  FMUL.FTZ R28, R32, UR4 ;  /* 0x00000004201c7c20 */ /* 0x001fe20008410000 */
[----:B------:R-:W-:Y:S01]  /*0c50*/  FMUL.FTZ R31, R34, UR4 ;  /* 0x00000004221f7c20 */ /* 0x000fe20008410000 */
[----:B------:R-:W-:Y:S01]  /*0c60*/  FMUL.FTZ R35, R35, UR4 ;  /* 0x0000000423237c20 */ /* 0x000fe20008410000 */
[----:B------:R-:W-:Y:S01]  /*0c70*/  FMUL.FTZ R33, R33, UR4 ;  /* 0x0000000421217c20 */ /* 0x000fe20008410000 */
[----:B------:R-:W-:Y:S01]  /*0c80*/  FMUL.FTZ R14, R16, UR4 ;  /* 0x00000004100e7c20 */ /* 0x000fe20008410000 */
[----:B------:R-:W-:Y:S01]  /*0c90*/  FMUL.FTZ R61, R17, UR4 ;  /* 0x00000004113d7c20 */ /* 0x000fe20008410000 */
[----:B------:R-:W-:Y:S01]  /*0ca0*/  FMUL.FTZ R15, R18, UR4 ;  /* 0x00000004120f7c20 */ /* 0x000fe20008410000 */
[----:B------:R-:W-:Y:S01]  /*0cb0*/  FMUL.FTZ R60, R19, UR4 ;  /* 0x00000004133c7c20 */ /* 0x000fe20008410000 */
        /* <DEDUP_REMOVED lines=9> */
[----:B------:R-:W-:Y:S01]  /*0d50*/  F2FP.F16.F32.PACK_AB R16, R57, R54 ;  /* 0x000000363910723e */ /* 0x000fe200000000ff */
[----:B------:R-:W-:Y:S01]  /*0d60*/  FMUL.FTZ R45, R45, UR4 ;  /* 0x000000042d2d7c20 */ /* 0x000fe20008410000 */
[----:B------:R-:W-:Y:S01]  /*0d70*/  F2FP.F16.F32.PACK_AB R17, R56, R55 ;  /* 0x000000373811723e */ /* 0x000fe200000000ff */
[----:B------:R-:W-:Y:S01]  /*0d80*/  FMUL.FTZ R47, R47, UR4 ;  /* 0x000000042f2f7c20 */ /* 0x000fe20008410000 */
[----:B------:R-:W-:Y:S01]  /*0d90*/  F2FP.F16.F32.PACK_AB R18, R59, R12 ;  /* 0x0000000c3b12723e */ /* 0x000fe200000000ff */
[----:B------:R-:W-:Y:S01]  /*0da0*/  FMUL.FTZ R46, R50, UR4 ;  /* 0x00000004322e7c20 */ /* 0x000fe20008410000 */
[----:B------:R-:W-:Y:S01]  /*0db0*/  F2FP.F16.F32.PACK_AB R19, R58, R13 ;  /* 0x0000000d3a13723e */ /* 0x000fe200000000ff */
[----:B------:R-:W-:Y:S01]  /*0dc0*/  FMUL.FTZ R48, R8, UR4 ;  /* 0x0000000408307c20 */ /* 0x000fe20008410000 */
[----:B------:R-:W-:Y:S01]  /*0dd0*/  FMUL.FTZ R49, R49, UR4 ;  /* 0x0000000431317c20 */ /* 0x000fe20008410000 */
[----:B------:R-:W-:Y:S01]  /*0de0*/  FMUL.FTZ R51, R51, UR4 ;  /* 0x0000000433337c20 */ /* 0x000fe20008410000 */
[----:B------:R-:W-:Y:S01]  /*0df0*/  FMUL.FTZ R55, R9, UR4 ;  /* 0x0000000409377c20 */ /* 0x000fe20008410000 */
[----:B------:R-:W-:Y:S01]  /*0e00*/  FMUL.FTZ R50, R10, UR4 ;  /* 0x000000040a327c20 */ /* 0x000fe20008410000 */
[----:B------:R-:W-:Y:S01]  /*0e10*/  FMUL.FTZ R57, R11, UR4 ;  /* 0x000000040b397c20 */ /* 0x000fe20008410000 */
[----:B------:R-:W-:Y:S01]  /*0e20*/  F2FP.F16.F32.PACK_AB R8, R61, R14 ;  /* 0x0000000e3d08723e */ /* 0x000fe200000000ff */
[----:B------:R0:W-:Y:S01]  /*0e30*/  STSM.16.M88.4 [R53+0xc000], R16 ;  /* 0x00c0001035007844 */ /* 0x0001e20000000200 */
[----:B------:R-:W-:-:S02]  /*0e40*/  F2FP.F16.F32.PACK_AB R9, R60, R15 ;  /* 0x0000000f3c09723e */ /* 0x000fc400000000ff */
[----:B------:R-:W-:Y:S02]  /*0e50*/  F2FP.F16.F32.PACK_AB R10, R62, R20 ;  /* 0x000000143e0a723e */ /* 0x000fe400000000ff */
[----:B------:R-:W-:Y:S02]  /*0e60*/  F2FP.F16.F32.PACK_AB R11, R64, R21 ;  /* 0x00000015400b723e */ /* 0x000fe400000000ff */
[----:B------:R-:W-:Y:S01]  /*0e70*/  F2FP.F16.F32.PACK_AB R14, R29, R24 ;  /* 0x000000181d0e723e */ /* 0x000fe200000000ff */
[----:B------:R-:W-:Y:S01]  /*0e80*/  VIADD R24, R68, 0x40 ;  /* 0x0000004044187836 */ /* 0x000fe20000000000 */
[----:B------:R-:W-:Y:S01]  /*0e90*/  F2FP.F16.F32.PACK_AB R12, R25, R22 ;  /* 0x00000016190c723e */ /* 0x000fe200000000ff */
[----:B------:R1:W-:Y:S01]  /*0ea0*/  STSM.16.M88.4 [R52], R8 ;  /* 0x0000000834007844 */ /* 0x0003e20000000200 */
[----:B------:R-:W-:Y:S01]  /*0eb0*/  F2FP.F16.F32.PACK_AB R13, R26, R23 ;  /* 0x000000171a0d723e */ /* 0x000fe200000000ff */
[----:B------:R-:W-:Y:S01]  /*0ec0*/  VIADD R25, R68, 0x20 ;  /* 0x0000002044197836 */ /* 0x000fe20000000000 */
[----:B------:R-:W-:-:S02]  /*0ed0*/  F2FP.F16.F32.PACK_AB R15, R30, R27 ;  /* 0x0000001b1e0f723e */ /* 0x000fc400000000ff */
[----:B------:R-:W-:Y:S02]  /*0ee0*/  F2FP.F16.F32.PACK_AB R29, R35, R31 ;  /* 0x0000001f231d723e */ /* 0x000fe400000000ff */
[----:B------:R-:W-:Y:S01]  /*0ef0*/  F2FP.F16.F32.PACK_AB R28, R33, R28 ;  /* 0x0000001c211c723e */ /* 0x000fe200000000ff */
[----:B------:R1:W-:Y:S01]  /*0f00*/  STSM.16.M88.4 [R53+0xe000], R12 ;  /* 0x00e0000c35007844 */ /* 0x0003e20000000200 */
[----:B------:R-:W-:Y:S02]  /*0f10*/  F2FP.F16.F32.PACK_AB R30, R37, R32 ;  /* 0x00000020251e723e */ /* 0x000fe400000000ff */
[----:B------:R-:W-:Y:S02]  /*0f20*/  F2FP.F16.F32.PACK_AB R31, R39, R34 ;  /* 0x00000022271f723e */ /* 0x000fe400000000ff */
[----:B0-----:R-:W-:Y:S02]  /*0f30*/  F2FP.F16.F32.PACK_AB R16, R41, R36 ;  /* 0x000000242910723e */ /* 0x001fe400000000ff */
        /* <DEDUP_REMOVED lines=8> */
[----:B------:R-:W-:-:S05]  /*0fc0*/  F2FP.F16.F32.PACK_AB R23, R57, R50 ;  /* 0x000000323917723e */ /* 0x000fca00000000ff */
[----:B------:R1:W-:Y:S01]  /*0fd0*/  STSM.16.M88.4 [R52+0x4000], R20 ;  /* 0x0040001434007844 */ /* 0x0003e20000000200 */
[----:B------:R-:W-:Y:S06]  /*0fe0*/  BAR.SYNC.DEFER_BLOCKING 0x0 ;  /* 0x0000000000007b1d */ /* 0x000fec0000010000 */
[----:B------:R-:W-:Y:S05]  /*0ff0*/  @P2 BRA `(.L_x_3105) ;  /* 0x0000000000742947 */ /* 0x000fea0003800000 */
[----:B------:R-:W-:Y:S01]  /*1000*/  ULDC UR4, c[0x0][0x244] ;  /* 0x0000910000047ab9 */ /* 0x000fe20000000800 */
[----:B------:R-:W-:Y:S01]  /*1010*/  ULDC.64 UR6, c[0x0][0x258] ;  /* 0x0000960000067ab9 */ /* 0x000fe20000000a00 */
[----:B------:R-:W-:Y:S01]  /*1020*/  ISETP.GE.AND P1, PT, R68, UR4, PT ;  /* 0x0000000444007c0c */ /* 0x000fe2000bf26270 */
[----:B-1----:R-:W-:Y:S01]  /*1030*/  IMAD R9, R3, UR6, RZ ;  /* 0x0000000603097c24 */ /* 0x002fe2000f8e02ff */
[----:B------:R-:W0:Y:S01]  /*1040*/  LDS.128 R16, [R6+0x2000] ;  /* 0x0020000006107984 */ /* 0x000e220000000c00 */
[--C-:B------:R-:W-:Y:S02]  /*1050*/  SHF.R.S32.HI R69, RZ, 0x1f, R68.reuse ;  /* 0x0000001fff457819 */ /* 0x100fe40000011444 */
[C---:B------:R-:W-:Y:S01]  /*1060*/  IMAD R23, R0.reuse, UR7, R9 ;  /* 0x0000000700177c24 */ /* 0x040fe2000f8e0209 */
[----:B------:R-:W-:Y:S01]  /*1070*/  ISETP.GE.AND P2, PT, R25, UR4, PT ;  /* 0x0000000419007c0c */ /* 0x000fe2000bf46270 */
[----:B------:R-:W1:Y:S01]  /*1080*/  LDS.128 R8, [R6+0x4000] ;  /* 0x0040000006087984 */ /* 0x000e620000000c00 */
[----:B------:R-:W-:Y:S01]  /*1090*/  IMAD.WIDE.U32 R20, R0, UR6, R68 ;  /* 0x0000000600147c25 */ /* 0x000fe2000f8e0044 */
[----:B------:R-:W-:Y:S01]  /*10a0*/  ULDC.64 UR6, c[0x0][0x260] ;  /* 0x0000980000067ab9 */ /* 0x000fe20000000a00 */
[----:B------:R-:W-:-:S03]  /*10b0*/  ISETP.GE.AND P3, PT, R24, UR4, PT ;  /* 0x0000000418007c0c */ /* 0x000fc6000bf66270 */
[----:B------:R-:W2:Y:S01]  /*10c0*/  @!P1 LDS.128 R12, [R6] ;  /* 0x00000000060c9984 */ /* 0x000ea20000000c00 */
[----:B------:R-:W-:Y:S01]  /*10d0*/  IADD3 R21, R21, R23, RZ ;  /* 0x0000001715157210 */ /* 0x000fe20007ffe0ff */
[----:B------:R-:W-:-:S04]  /*10e0*/  IMAD R23, R5, UR6, RZ ;  /* 0x0000000605177c24 */ /* 0x000fc8000f8e02ff */
[C---:B------:R-:W-:Y:S02]  /*10f0*/  IMAD R23, R2.reuse, UR7, R23 ;  /* 0x0000000702177c24 */ /* 0x040fe4000f8e0217 */
[----:B------:R-:W-:Y:S01]  /*1100*/  IMAD.WIDE.U32 R20, R2, UR6, R20 ;  /* 0x0000000602147c25 */ /* 0x000fe2000f8e0014 */
[----:B------:R-:W-:-:S03]  /*1110*/  ULDC.64 UR6, c[0x0][0x250] ;  /* 0x0000940000067ab9 */ /* 0x000fc60000000a00 */
[----:B------:R-:W-:Y:S02]  /*1120*/  IMAD.IADD R21, R21, 0x1, R23 ;  /* 0x0000000115157824 */ /* 0x000fe400078e0217 */
[----:B------:R-:W-:Y:S02]  /*1130*/  IMAD R23, R67, UR6, RZ ;  /* 0x0000000643177c24 */ /* 0x000fe4000f8e02ff */
[----:B------:R-:W-:-:S04]  /*1140*/  IMAD.WIDE.U32 R20, R66, UR6, R20 ;  /* 0x0000000642147c25 */ /* 0x000fc8000f8e0014 */
[----:B------:R-:W-:Y:S01]  /*1150*/  IMAD R23, R66, UR7, R23 ;  /* 0x0000000742177c24 */ /* 0x000fe2000f8e0217 */
[----:B------:R-:W-:Y:S02]  /*1160*/  ULDC.64 UR6, c[0x0][0x238] ;  /* 0x00008e0000067ab9 */ /* 0x000fe40000000a00 */
[----:B------:R-:W-:Y:S01]  /*1170*/  LEA R22, P4, R20, UR6, 0x1 ;  /* 0x0000000614167c11 */ /* 0x000fe2000f8808ff */
[----:B------:R-:W-:-:S05]  /*1180*/  IMAD.IADD R21, R21, 0x1, R23 ;  /* 0x0000000115157824 */ /* 0x000fca00078e0217 */
[----:B------:R-:W-:-:S05]  /*1190*/  LEA.HI.X R23, R20, UR7, R21, 0x1, P4 ;  /* 0x0000000714177c11 */ /* 0x000fca000a0f0c15 */
[----:B0-----:R0:W-:Y:S04]  /*11a0*/  @!P2 STG.E.128 desc[UR8][R22.64+0x40], R16 ;  /* 0x000040101600a986 */ /* 0x0011e8000c101d08 */
[----:B-1----:R0:W-:Y:S04]  /*11b0*/  @!P3 STG.E.128 desc[UR8][R22.64+0x80], R8 ;  /* 0x000080081600b986 */ /* 0x0021e8000c101d08 */
[----:B--2---:R0:W-:Y:S02]  /*11c0*/  @!P1 STG.E.128 desc[UR8][R22.64], R12 ;  /* 0x0000000c16009986 */ /* 0x0041e4000c101d08 */
.L_x_3105:
[----:B------:R-:W-:Y:S05]  /*11d0*/  BSYNC B0 ;  /* 0x0000000000007941 */ /* 0x000fea0003800000 */
.L_x_3104:
[----:B------:R-:W-:Y:S05]  /*11e0*/  @P0 EXIT ;  /* 0x000000000000094d */ /* 0x000fea0003800000 */
[----:B------:R-:W-:Y:S01]  /*11f0*/  ULDC.64 UR4, c[0x0][0x258] ;  /* 0x0000960000047ab9 */ /* 0x000fe20000000a00 */
[----:B01----:R-:W-:Y:S01]  /*1200*/  IMAD R18, R7, 0x2, R4 ;  /* 0x0000000207127824 */ /* 0x003fe200078e0204 */
[--C-:B------:R-:W-:Y:S01]  /*1210*/  SHF.R.S32.HI R69, RZ, 0x1f, R68.reuse ;  /* 0x0000001fff457819 */ /* 0x100fe20000011444 */
[----:B------:R-:W-:Y:S01]  /*1220*/  IMAD R3, R3, UR4, RZ ;  /* 0x0000000403037c24 */ /* 0x000fe2000f8e02ff */
[----:B------:R-:W-:Y:S01]  /*1230*/  IADD3 R19, P0, R66, 0x40, RZ ;  /* 0x0000004042137810 */ /* 0x000fe20007f1e0ff */
[----:B------:R-:W-:Y:S01]  /*1240*/  ULDC.64 UR6, c[0x0][0x238] ;  /* 0x00008e0000067ab9 */ /* 0x000fe20000000a00 */
[----:B------:R-:W0:Y:S01]  /*1250*/  LDS.128 R12, [R18+0xd000] ;  /* 0x00d00000120c7984 */ /* 0x000e220000000c00 */
[----:B------:R-:W-:-:S03]  /*1260*/  IMAD.WIDE.U32 R6, R0, UR4, R68 ;  /* 0x0000000400067c25 */ /* 0x000fc6000f8e0044 */
[----:B------:R-:W1:Y:S01]  /*1270*/  LDS.128 R8, [R18+0xf000] ;  /* 0x00f0000012087984 */ /* 0x000e620000000c00 */
[----:B------:R-:W-:Y:S01]  /*1280*/  IMAD R3, R0, UR5, R3 ;  /* 0x0000000500037c24 */ /* 0x000fe2000f8e0203 */
[----:B------:R-:W-:Y:S01]  /*1290*/  ULDC.64 UR4, c[0x0][0x260] ;  /* 0x0000980000047ab9 */ /* 0x000fe20000000a00 */
[----:B------:R-:W-:Y:S01]  /*12a0*/  MOV R16, R6 ;  /* 0x0000000600107202 */ /* 0x000fe20000000f00 */
[----:B------:R-:W-:Y:S02]  /*12b0*/  IMAD.X R66, RZ, RZ, R67, P0 ;  /* 0x000000ffff427224 */ /* 0x000fe400000e0643 */
[----:B------:R-:W-:Y:S02]  /*12c0*/  IMAD.IADD R17, R7, 0x1, R3 ;  /* 0x0000000107117824 */ /* 0x000fe400078e0203 */
[----:B------:R-:W-:Y:S02]  /*12d0*/  IMAD R3, R5, UR4, RZ ;  /* 0x0000000405037c24 */ /* 0x000fe4000f8e02ff */
[----:B------:R2:W3:Y:S02]  /*12e0*/  LDS.128 R4, [R18+0x11000] ;  /* 0x0110000012047984 */ /* 0x0004e40000000c00 */
[----:B------:R-:W-:-:S02]  /*12f0*/  IMAD R21, R2, UR5, R3 ;  /* 0x0000000502157c24 */ /* 0x000fc4000f8e0203 */
[----:B------:R-:W-:Y:S01]  /*1300*/  IMAD.WIDE.U32 R2, R2, UR4, R16 ;  /* 0x0000000402027c25 */ /* 0x000fe2000f8e0010 */
[----:B------:R-:W-:-:S03]  /*1310*/  ULDC.64 UR4, c[0x0][0x250] ;  /* 0x0000940000047ab9 */ /* 0x000fc60000000a00 */
[----:B------:R-:W-:Y:S02]  /*1320*/  IMAD.IADD R3, R3, 0x1, R21 ;  /* 0x0000000103037824 */ /* 0x000fe400078e0215 */
[----:B------:R-:W-:Y:S02]  /*1330*/  IMAD R66, R66, UR4, RZ ;  /* 0x0000000442427c24 */ /* 0x000fe4000f8e02ff */
[C---:B------:R-:W-:Y:S01]  /*1340*/  IMAD.WIDE.U32 R2, R19.reuse, UR4, R2 ;  /* 0x0000000413027c25 */ /* 0x040fe2000f8e0002 */
[----:B------:R-:W-:Y:S02]  /*1350*/  ULDC UR4, c[0x0][0x244] ;  /* 0x0000910000047ab9 */ /* 0x000fe40000000800 */
[----:B------:R-:W-:Y:S01]  /*1360*/  ISETP.GE.AND P1, PT, R68, UR4, PT ;  /* 0x0000000444007c0c */ /* 0x000fe2000bf26270 */
[----:B------:R-:W-:Y:S01]  /*1370*/  IMAD R17, R19, UR5, R66 ;  /* 0x0000000513117c24 */ /* 0x000fe2000f8e0242 */
[----:B------:R-:W-:Y:S02]  /*1380*/  ISETP.GE.AND P2, PT, R25, UR4, PT ;  /* 0x0000000419007c0c */ /* 0x000fe4000bf46270 */
[----:B------:R-:W-:Y:S01]  /*1390*/  ISETP.GE.AND P3, PT, R24, UR4, PT ;  /* 0x0000000418007c0c */ /* 0x000fe2000bf66270 */
[----:B------:R-:W-:Y:S01]  /*13a0*/  IMAD.IADD R3, R3, 0x1, R17 ;  /* 0x0000000103037824 */ /* 0x000fe200078e0211 */
[----:B------:R-:W-:-:S04]  /*13b0*/  LEA R16, P0, R2, UR6, 0x1 ;  /* 0x0000000602107c11 */ /* 0x000fc8000f8008ff */
[----:B------:R-:W-:-:S05]  /*13c0*/  LEA.HI.X R17, R2, UR7, R3, 0x1, P0 ;  /* 0x0000000702117c11 */ /* 0x000fca00080f0c03 */
[----:B0-----:R2:W-:Y:S04]  /*13d0*/  @!P1 STG.E.128 desc[UR8][R16.64], R12 ;  /* 0x0000000c10009986 */ /* 0x0015e8000c101d08 */
[----:B-1----:R2:W-:Y:S01]  /*13e0*/  @!P2 STG.E.128 desc[UR8][R16.64+0x40], R8 ;  /* 0x000040081000a986 */ /* 0x0025e2000c101d08 */
[----:B------:R-:W-:Y:S05]  /*13f0*/  @P3 EXIT ;  /* 0x000000000000394d */ /* 0x000fea0003800000 */
[----:B---3--:R-:W-:Y:S01]  /*1400*/  STG.E.128 desc[UR8][R16.64+0x80], R4 ;  /* 0x0000800410007986 */ /* 0x008fe2000c101d08 */
[----:B------:R-:W-:Y:S05]  /*1410*/  EXIT ;  /* 0x000000000000794d */ /* 0x000fea0003800000 */
.L_x_3106:
        /* <DEDUP_REMOVED lines=14> */
.L_x_3319:


//--------------------- .text._ZN7cutlass13device_kernelIN5flash32FlashAttnBwdPostprocessConvertdQIN4cute5tupleIJNS3_1CILi64EEENS5_ILi96EEEEEENS_6half_tEfNS_4arch4Sm90ELi256ENS3_8TiledMMAINS3_8MMA_AtomIJNS3_4SM904GMMA25MMA_64x16x16_F32F16F16_SSILNSF_5MajorE0ELSH_1ELNSF_7ScaleInE1ELSI_1EEEEEENS3_6LayoutINS4_IJNS5_ILi1EEENS5_ILi2EEESM_EEENS4_IJNS5_ILi0EEESM_SP_EEEEENS4_IJNS3_10UnderscoreESS_SS_EEEEELb0EEEEEvNT_6ParamsE --------------------------
	.section	.text._ZN7cutlass13device_kernelIN5flash32FlashAttnBwdPostprocessConvertdQIN4cute5tupleIJNS3_1CILi64EEENS5_ILi96EEEEEENS_6half_tEfNS_4arch4Sm90ELi256ENS3_8TiledMMAINS3_8MMA_AtomIJNS3_4SM904GMMA25MMA_64x16x16_F32F16F16_SSILNSF_5MajorE0ELSH_1ELNSF_7ScaleInE1ELSI_1EEEEEENS3_6LayoutINS4_IJNS5_ILi1EEENS5_ILi2EEESM_EEENS4_IJNS5_ILi0EEESM_SP_EEEEENS4_IJNS3_10UnderscoreESS_SS_EEEEELb0EEEEEvNT_6ParamsE,"ax",@progbits
	.align	128
.text._ZN7cutlass13device_kernelIN5flash32FlashAttnBwdPostprocessConvertdQIN4cute5tupleIJNS3_1CILi64EEENS5_ILi96EEEEEENS_6half_tEfNS_4arch4Sm90ELi256ENS3_8TiledMMAINS3_8MMA_AtomIJNS3_4SM904GMMA25MMA_64x16x16_F32F16F16_SSILNSF_5MajorE0ELSH_1ELNSF_7ScaleInE1ELSI_1EEEEEENS3_6LayoutINS4_IJNS5_ILi1EEENS5_ILi2EEESM_EEENS4_IJNS5_ILi0EEESM_SP_EEEEENS4_IJNS3_10UnderscoreESS_SS_EEEEELb0EEEEEvNT_6ParamsE:
        .type           _ZN7cutlass13device_kernelIN5flash32FlashAttnBwdPostprocessConvertdQIN4cute5tupleIJNS3_1CILi64EEENS5_ILi96EEEEEENS_6half_tEfNS_4arch4Sm90ELi256ENS3_8TiledMMAINS3_8MMA_AtomIJNS3_4SM904GMMA25MMA_64x16x16_F32F16F16_SSILNSF_5MajorE0ELSH_1ELNSF_7ScaleInE1ELSI_1EEEEEENS3_6LayoutINS4_IJNS5_ILi1EEENS5_ILi2EEESM_EEENS4_IJNS5_ILi0EEESM_SP_EEEEENS4_IJNS3_10UnderscoreESS_SS_EEEEELb0EEEEEvNT_6ParamsE,@function
        .size           _ZN7cutlass13device_kernelIN5flash32FlashAttnBwdPostprocessConvertdQIN4cute5tupleIJNS3_1CILi64EEENS5_ILi96EEEEEENS_6half_tEfNS_4arch4Sm90ELi256ENS3_8TiledMMAINS3_8MMA_AtomIJNS3_4SM904GMMA25MMA_64x16x16_F32F16F16_SSILNSF_5MajorE0ELSH_1ELNSF_7ScaleInE1ELSI_1EEEEEENS3_6LayoutINS4_IJNS5_ILi1EEENS5_ILi2EEESM_EEENS4_IJNS5_ILi0EEESM_SP_EEEEENS4_IJNS3_10UnderscoreESS_SS_EEEEELb0EEEEEvNT_6ParamsE,(.L_x_3320 - _ZN7cutlass13device_kernelIN5flash32FlashAttnBwdPostprocessConvertdQIN4cute5tupleIJNS3_1CILi64EEENS5_ILi96EEEEEENS_6half_tEfNS_4arch4Sm90ELi256ENS3_8TiledMMAINS3_8MMA_AtomIJNS3_4SM904GMMA25MMA_64x16x16_F32F16F16_SSILNSF_5MajorE0ELSH_1ELNSF_7ScaleInE1ELSI_1EEEEEENS3_6LayoutINS4_IJNS5_ILi1EEENS5_ILi2EEESM_EEENS4_IJNS5_ILi0EEESM_SP_EEEEENS4_IJNS3_10UnderscoreESS_SS_EEEEELb0EEEEEvNT_6ParamsE)
        .other          _ZN7cutlass13device_kernelIN5flash32FlashAttnBwdPostprocessConvertdQIN4cute5tupleIJNS3_1CILi64EEENS5_ILi96EEEEEENS_6half_tEfNS_4arch4Sm90ELi256ENS3_8TiledMMAINS3_8MMA_AtomIJNS3_4SM904GMMA25MMA_64x16x16_F32F16F16_SSILNSF_5MajorE0ELSH_1ELNSF_7ScaleInE1ELSI_1EEEEEENS3_6LayoutINS4_IJNS5_ILi1EEENS5_ILi2EEESM_EEENS4_IJNS5_ILi0EEESM_SP_EEEEENS4_IJNS3_10UnderscoreESS_SS_EEEEELb0EEEEEvNT_6ParamsE,@"STO_CUDA_ENTRY STV_DEFAULT"
_ZN7cutlass13device_kernelIN5flash32FlashAttnBwdPostprocessConvertdQIN4cute5tupleIJNS3_1CILi64EEENS5_ILi96EEEEEENS_6half_tEfNS_4arch4Sm90ELi256ENS3_8TiledMMAINS3_8MMA_AtomIJNS3_4SM904GMMA25MMA_64x16x16_F32F16F16_SSILNSF_5MajorE0ELSH_1ELNSF_7ScaleInE1ELSI_1EEEEEENS3_6LayoutINS4_IJNS5_ILi1EEENS5_ILi2EEESM_EEENS4_IJNS5_ILi0EEESM_SP_EEEEENS4_IJNS3_10UnderscoreESS_SS_EEEEELb0EEEEEvNT_6ParamsE:
        /* <DEDUP_REMOVED lines=26> */
.L_x_3107:
        /* <DEDUP_REMOVED lines=14> */
[----:B------:R-:W-:-:S04]  /*0280*/  @P1 IMAD R3, R6, 0x1800, RZ ;  /* 0x0000180006031824 */ /* 0x000fc800078e02ff */
[--C-:B------:R-:W-:Y:S01]  /*0290*/  @P1 IMAD.MOV.U32 R12, RZ, RZ, R3.reuse ;  /* 0x000000ffff0c1224 */ /* 0x100fe200078e0003 */
[----:B------:R-:W-:-:S04]  /*02a0*/  @P1 SHF.R.S32.HI R13, RZ, 0x1f, R3 ;  /* 0x0000001fff0d1819 */ /* 0x000fc80000011403 */
[C---:B------:R-:W-:Y:S02]  /*02b0*/  IADD3 R14, P2, R15.reuse, R12, RZ ;  /* 0x0000000c0f0e7210 */ /* 0x040fe40007f5e0ff */
[----:B0-----:R-:W-:Y:S02]  /*02c0*/  SHF.R.S32.HI R5, RZ, 0x1f, R2 ;  /* 0x0000001fff057819 */ /* 0x001fe40000011402 */
[----:B------:R-:W-:Y:S02]  /*02d0*/  LEA.HI.X.SX32 R15, R15, R13, 0x1, P2 ;  /* 0x0000000d0f0f7211 */ /* 0x000fe400010f0eff */
[----:B------:R-:W0:Y:S01]  /*02e0*/  LDC.64 R12, c[0x0][0x210] ;  /* 0x00008400ff0c7b82 */ /* 0x000e220000000a00 */
[-C--:B-1----:R-:W-:Y:S02]  /*02f0*/  IMAD R3, R5, R16.reuse, RZ ;  /* 0x0000001005037224 */ /* 0x082fe400078e02ff */
[----:B------:R-:W-:-:S04]  /*0300*/  IMAD.WIDE.U32 R14, R2, R16, R14 ;  /* 0x00000010020e7225 */ /* 0x000fc800078e000e */
[----:B------:R-:W-:Y:S01]  /*0310*/  IMAD R17, R2, R17, R3 ;  /* 0x0000001102117224 */ /* 0x000fe200078e0203 */
[----:B------:R-:W-:Y:S02]  /*0320*/  SHF.R.S32.HI R3, RZ, 0x1f, R0 ;  /* 0x0000001fff037819 */ /* 0x000fe40000011400 */
[----:B------:R-:W-:Y:S01]  /*0330*/  SEL R0, R0, RZ, !P0 ;  /* 0x000000ff00007207 */ /* 0x000fe20004000000 */
[----:B------:R-:W-:Y:S01]  /*0340*/  IMAD.IADD R15, R15, 0x1, R17 ;  /* 0x000000010f0f7824 */ /* 0x000fe200078e0211 */
[----:B------:R-:W-:Y:S02]  /*0350*/  SEL R3, R3, RZ, !P0 ;  /* 0x000000ff03037207 */ /* 0x000fe40004000000 */
[----:B--2---:R-:W-:-:S03]  /*0360*/  ISETP.NE.AND P0, PT, R36, RZ, PT ;  /* 0x000000ff2400720c */ /* 0x004fc60003f05270 */
[----:B----4-:R-:W-:-:S04]  /*0370*/  IMAD R6, R3, R10, RZ ;  /* 0x0000000a03067224 */ /* 0x010fc800078e02ff */
[C---:B------:R-:W-:Y:S02]  /*0380*/  IMAD R17, R0.reuse, R11, R6 ;  /* 0x0000000b00117224 */ /* 0x040fe400078e0206 */
[----:B------:R-:W-:-:S04]  /*0390*/  IMAD.WIDE.U32 R10, R0, R10, R14 ;  /* 0x0000000a000a7225 */ /* 0x000fc800078e000e */
[----:B------:R-:W-:Y:S01]  /*03a0*/  IMAD.IADD R6, R11, 0x1, R17 ;  /* 0x000000010b067824 */ /* 0x000fe200078e0211 */
[----:B0-----:R-:W-:-:S04]  /*03b0*/  LEA R12, P2, R10, R12, 0x2 ;  /* 0x0000000c0a0c7211 */ /* 0x001fc800078410ff */
        /* <DEDUP_REMOVED lines=18> */
.L_x_3110:
[----:B------:R-:W-:Y:S01]  /*04e0*/  @P0 ELECT P2, URZ, PT ;  /* 0x00000000003f082f */ /* 0x000fe20003840000 */
[----:B------:R1:W-:-:S12]  /*04f0*/  UBLKCP.S.G [UR6], [UR4], UR10 ;  /* 0x00000006040073ba */ /* 0x0003d8000800020a */
[----:B------:R-:W-:Y:S02]  /*0500*/  @P2 PLOP3.LUT P0, PT, P2, PT, PT, 0x8, 0x0 ;  /* 0x000000000000281c */ /* 0x000fe4000170e170 */
[----:B------:R-:W-:-:S11]  /*0510*/  PLOP3.LUT P2, PT, PT, PT, PT, 0x8, 0x0 ;  /* 0x000000000000781c */ /* 0x000fd60003f4e170 */
[----:B-1----:R-:W-:Y:S05]  /*0520*/  @P0 BRA.U.ANY `(.L_x_3110) ;  /* 0xfffffffd00ec0947 */ /* 0x002fea000393ffff */
.L_x_3109:
[----:B------:R-:W-:Y:S05]  /*0530*/  BSYNC B0 ;  /* 0x0000000000007941 */ /* 0x000fea0003800000 */
.L_x_3108:
[----:B------:R-:W-:Y:S01]  /*0540*/  BAR.SYNC.DEFER_BLOCKING 0x0 ;  /* 0x0000000000007b1d */ /* 0x000fe20000010000 */
[----:B------:R-:W-:Y:S02]  /*0550*/  MOV R6, 0x400 ;  /* 0x0000040000067802 */ /* 0x000fe40000000f00 */
[----:B------:R-:W-:Y:S02]  /*0560*/  CS2R R34, SRZ ;  /* 0x0000000000227805 */ /* 0x000fe4000001ff00 */
[----:B------:R-:W-:Y:S01]  /*0570*/  SHF.L.U32 R11, RZ, 0x1f, RZ ;  /* 0x0000001fff0b7819 */ /* 0x000fe200000006ff */
[--C-:B------:R-:W-:Y:S01]  /*0580*/  @P1 IMAD.MOV.U32 R34, RZ, RZ, R9.reuse ;  /* 0x000000ffff221224 */ /* 0x100fe200078e0009 */
[----:B------:R-:W-:Y:S02]  /*0590*/  LEA R6, R19, R6, 0x18 ;  /* 0x0000000613067211 */ /* 0x000fe400078ec0ff */
[----:B------:R-:W-:-:S07]  /*05a0*/  @P1 SHF.R.S32.HI R35, RZ, 0x1f, R9 ;  /* 0x0000001fff231819 */ /* 0x000fce0000011409 */
.L_x_3111:
[----:B-1----:R1:W2:Y:S02]  /*05b0*/  SYNCS.PHASECHK.TRANS64.TRYWAIT P0, [R6+URZ+0x9000], R11 ;  /* 0x0090000b060075a7 */ /* 0x0022a4000800017f */
[----:B--2---:R-:W-:Y:S05]  /*05c0*/  @!P0 NANOSLEEP.SYNCS 0x989680 ;  /* 0x009896800000895d */ /* 0x004fea0003900000 */
[----:B------:R-:W2:Y:S02]  /*05d0*/  @!P0 SYNCS.PHASECHK.TRANS64 P0, [R6+URZ+0x9000], R11 ;  /* 0x0090000b060085a7 */ /* 0x000ea4000800007f */
[----:B--2---:R-:W-:Y:S05]  /*05e0*/  @!P0 BRA `(.L_x_3111) ;  /* 0xfffffffc00f08947 */ /* 0x004fea000383ffff */
[----:B------:R-:W-:Y:S01]  /*05f0*/  SHF.R.S32.HI R41, RZ, 0x1f, R36 ;  /* 0x0000001fff297819 */ /* 0x000fe20000011424 */
[----:B------:R-:W-:Y:S01]  /*0600*/  ULDC UR4, c[0x0][0x268] ;  /* 0x00009a0000047ab9 */ /* 0x000fe20000000800 */
[----:B------:R-:W-:Y:S02]  /*0610*/  VIADDMNMX R32, R32, -R7, 0x40, PT ;  /* 0x0000004020207446 */ /* 0x000fe40003800907 */
[CC--:B------:R-:W-:Y:S02]  /*0620*/  LEA.HI R12, R41.reuse, R36.reuse, RZ, 0x4 ;  /* 0x00000024290c7211 */ /* 0x0c0fe400078f20ff */
[----:B0-----:R-:W-:Y:S02]  /*0630*/  LEA.HI R8, R41, R36, RZ, 0x7 ;  /* 0x0000002429087211 */ /* 0x001fe400078f38ff */
[----:B-1----:R-:W-:Y:S02]  /*0640*/  LOP3.LUT R11, R12, 0xfffffff0, RZ, 0xc0, !PT ;  /* 0xfffffff00c0b7812 */ /* 0x002fe400078ec0ff */
[----:B------:R-:W-:-:S02]  /*0650*/  LOP3.LUT R9, R8, 0x3fffff80, RZ, 0xc0, !PT ;  /* 0x3fffff8008097812 */ /* 0x000fc400078ec0ff */
[----:B------:R-:W-:Y:S01]  /*0660*/  SHF.R.S32.HI R20, RZ, 0x7, R8 ;  /* 0x00000007ff147819 */ /* 0x000fe20000011408 */
[C---:B------:R-:W-:Y:S01]  /*0670*/  IMAD.IADD R16, R36.reuse, 0x1, -R11 ;  /* 0x0000000124107824 */ /* 0x040fe200078e0a0b */
[----:B------:R-:W-:Y:S01]  /*0680*/  SHF.R.S32.HI R37, RZ, 0x4, R12 ;  /* 0x00000004ff257819 */ /* 0x000fe2000001140c */
[----:B------:R-:W-:-:S03]  /*0690*/  IMAD.IADD R9, R36, 0x1, -R9 ;  /* 0x0000000124097824 */ /* 0x000fc600078e0a09 */
[----:B------:R-:W-:Y:S01]  /*06a0*/  SHF.R.S32.HI R39, RZ, 0x1f, R16 ;  /* 0x0000001fff277819 */ /* 0x000fe20000011410 */
[----:B------:R-:W-:-:S03]  /*06b0*/  IMAD R9, R20, 0x300, R9 ;  /* 0x0000030014097824 */ /* 0x000fc600078e0209 */
[-C--:B------:R-:W-:Y:S01]  /*06c0*/  LEA.HI R7, R39, R16.reuse, RZ, 0x3 ;  /* 0x0000001027077211 */ /* 0x080fe200078f18ff */
[----:B------:R-:W-:Y:S01]  /*06d0*/  IMAD.SHL.U32 R9, R9, 0x4, RZ ;  /* 0x0000000409097824 */ /* 0x000fe200078e00ff */
[----:B------:R-:W-:-:S03]  /*06e0*/  LEA.HI R39, R39, R16, RZ, 0x2 ;  /* 0x0000001027277211 */ /* 0x000fc600078f10ff */
[----:B------:R-:W-:Y:S01]  /*06f0*/  IMAD.SHL.U32 R18, R7, 0x10, RZ ;  /* 0x0000001007127824 */ /* 0x000fe200078e00ff */
[----:B------:R-:W-:Y:S01]  /*0700*/  LEA.HI R7, R12, R37, RZ, 0x1 ;  /* 0x000000250c077211 */ /* 0x000fe200078f08ff */
[----:B------:R-:W-:Y:S01]  /*0710*/  IMAD R44, R9, 0x4, R6 ;  /* 0x00000004092c7824 */ /* 0x000fe200078e0206 */
[C---:B------:R-:W-:Y:S01]  /*0720*/  LOP3.LUT R17, R39.reuse, 0xffffffc, RZ, 0xc0, !PT ;  /* 0x0ffffffc27117812 */ /* 0x040fe200078ec0ff */
[----:B------:R-:W-:Y:S01]  /*0730*/  IMAD.SHL.U32 R39, R39, 0x10, RZ ;  /* 0x0000001027277824 */ /* 0x000fe200078e00ff */
[----:B------:R-:W-:Y:S02]  /*0740*/  LOP3.LUT R21, R18, 0x7fffff80, RZ, 0xc0, !PT ;  /* 0x7fffff8012157812 */ /* 0x000fe400078ec0ff */
[----:B------:R-:W-:Y:S01]  /*0750*/  LOP3.LUT R22, R7, 0xfffffffe, RZ, 0xc0, !PT ;  /* 0xfffffffe07167812 */ /* 0x000fe200078ec0ff */
[----:B------:R-:W0:Y:S01]  /*0760*/  LDS.128 R8, [R44] ;  /* 0x000000002c087984 */ /* 0x000e220000000c00 */
[----:B------:R-:W-:Y:S01]  /*0770*/  IMAD.IADD R33, R16, 0x1, -R17 ;  /* 0x0000000110217824 */ /* 0x000fe200078e0a11 */
[-C--:B------:R-:W-:Y:S01]  /*0780*/  LEA.HI R7, R41, R36.reuse, RZ, 0x5 ;  /* 0x0000002429077211 */ /* 0x080fe200078f28ff */
[----:B------:R-:W-:Y:S01]  /*0790*/  IMAD R24, R20, 0x400, R21 ;  /* 0x0000040014187824 */ /* 0x000fe200078e0215 */
[----:B------:R-:W1:Y:S01]  /*07a0*/  LDS.128 R12, [R44+0x800] ;  /* 0x000800002c0c7984 */ /* 0x000e620000000c00 */
[----:B------:R-:W-:Y:S01]  /*07b0*/  IMAD.IADD R37, R37, 0x1, -R22 ;  /* 0x0000000125257824 */ /* 0x000fe200078e0a16 */
[--C-:B------:R-:W-:Y:S01]  /*07c0*/  SHF.R.S32.HI R38, RZ, 0x5, R7.reuse ;  /* 0x00000005ff267819 */ /* 0x100fe20000011407 */
[----:B------:R-:W-:Y:S01]  /*07d0*/  IMAD R33, R33, 0x10, R24 ;  /* 0x0000001021217824 */ /* 0x000fe200078e0218 */
[----:B------:R-:W2:Y:S01]  /*07e0*/  LDS.128 R16, [R44+0x1000] ;  /* 0x001000002c107984 */ /* 0x000ea20000000c00 */
[----:B------:R-:W-:Y:S01]  /*07f0*/  SHF.R.S32.HI R43, RZ, 0x1f, R7 ;  /* 0x0000001fff2b7819 */ /* 0x000fe20000011407 */
[----:B------:R-:W-:Y:S01]  /*0800*/  IMAD.SHL.U32 R40, R37, 0x8, RZ ;  /* 0x0000000825287824 */ /* 0x000fe200078e00ff */
[----:B------:R-:W-:Y:S01]  /*0810*/  LEA.HI R41, R41, R36, RZ, 0x2 ;  /* 0x0000002429297211 */ /* 0x000fe200078f10ff */
[----:B------:R-:W3:Y:S01]  /*0820*/  LDS.128 R20, [R44+0x1800] ;  /* 0x001800002c147984 */ /* 0x000ee20000000c00 */
[----:B------:R-:W-:Y:S01]  /*0830*/  LEA.HI R43, R43, R38, RZ, 0x2 ;  /* 0x000000262b2b7211 */ /* 0x000fe200078f10ff */
[----:B------:R-:W-:Y:S01]  /*0840*/  IMAD.SHL.U32 R37, R37, 0x40, RZ ;  /* 0x0000004025257824 */ /* 0x000fe200078e00ff */
[--C-:B------:R-:W-:Y:S01]  /*0850*/  SHF.R.S32.HI R7, RZ, 0x2, R41.reuse ;  /* 0x00000002ff077819 */ /* 0x100fe20000011429 */
[----:B------:R-:W4:Y:S01]  /*0860*/  LDS.128 R24, [R44+0x2000] ;  /* 0x002000002c187984 */ /* 0x000f220000000c00 */
[----:B------:R-:W-:-:S02]  /*0870*/  SHF.R.S32.HI R42, RZ, 0x1f, R41 ;  /* 0x0000001fff2a7819 */ /* 0x000fc40000011429 */
[----:B------:R-:W-:Y:S01]  /*0880*/  LOP3.LUT R39, R39, 0x40, RZ, 0xc0, !PT ;  /* 0x0000004027277812 */ /* 0x000fe200078ec0ff */
[----:B------:R5:W4:Y:S01]  /*0890*/  LDS.128 R28, [R44+0x2800] ;  /* 0x002800002c1c7984 */ /* 0x000b220000000c00 */
[----:B------:R-:W-:Y:S02]  /*08a0*/  LOP3.LUT R43, R43, 0x7ffffc, RZ, 0xc0, !PT ;  /* 0x007ffffc2b2b7812 */ /* 0x000fe400078ec0ff */
[----:B------:R-:W-:Y:S02]  /*08b0*/  LEA.HI R42, R42, R7, RZ, 0x2 ;  /* 0x000000072a2a7211 */ /* 0x000fe400078f10ff */
[----:B------:R-:W-:Y:S02]  /*08c0*/  LOP3.LUT R40, R39, 0x8, R40, 0xf8, !PT ;  /* 0x0000000827287812 */ /* 0x000fe400078ef828 */
[----:B------:R-:W-:Y:S01]  /*08d0*/  LOP3.LUT R41, R41, 0xfffffffc, RZ, 0xc0, !PT ;  /* 0xfffffffc29297812 */ /* 0x000fe200078ec0ff */
[----:B-----5:R-:W-:Y:S01]  /*08e0*/  IMAD.IADD R44, R38, 0x1, -R43 ;  /* 0x00000001262c7824 */ /* 0x020fe200078e0a2b */
[----:B------:R-:W-:-:S02]  /*08f0*/  SHF.R.U32.HI R39, RZ, 0x3, R39 ;  /* 0x00000003ff277819 */ /* 0x000fc40000011627 */
[----:B------:R-:W-:Y:S01]  /*0900*/  LOP3.LUT R42, R42, 0xffffffc, RZ, 0xc0, !PT ;  /* 0x0ffffffc2a2a7812 */ /* 0x000fe200078ec0ff */
[----:B------:R-:W-:Y:S01]  /*0910*/  IMAD.IADD R36, R36, 0x1, -R41 ;  /* 0x0000000124247824 */ /* 0x000fe200078e0a29 */
[----:B------:R-:W-:Y:S01]  /*0920*/  LOP3.LUT R39, R40, R39, RZ, 0x3c, !PT ;  /* 0x0000002728277212 */ /* 0x000fe200078e3cff */
[----:B------:R-:W-:Y:S01]  /*0930*/  IMAD R44, R44, 0x100, R33 ;  /* 0x000001002c2c7824 */ /* 0x000fe200078e0221 */
[C---:B------:R-:W-:Y:S01]  /*0940*/  ISETP.GE.AND P0, PT, R7.reuse, R32, PT ;  /* 0x000000200700720c */ /* 0x040fe20003f06270 */
[----:B------:R-:W-:Y:S02]  /*0950*/  IMAD.IADD R41, R7, 0x1, -R42 ;  /* 0x0000000107297824 */ /* 0x000fe400078e0a2a */
[----:B------:R-:W-:Y:S02]  /*0960*/  IMAD.IADD R33, R39, 0x1, R44 ;  /* 0x0000000127217824 */ /* 0x000fe400078e022c */
[----:B------:R-:W-:Y:S02]  /*0970*/  IMAD R32, R38, 0x8, R41 ;  /* 0x0000000826207824 */ /* 0x000fe400078e0229 */
[----:B0-----:R-:W-:Y:S01]  /*0980*/  FMUL.FTZ R39, R9, UR4 ;  /* 0x0000000409277c20 */ /* 0x001fe20008410000 */
[----:B------:R-:W-:Y:S01]  /*0990*/  FMUL.FTZ R9, R10, UR4 ;  /* 0x000000040a097c20 */ /* 0x000fe20008410000 */
[----:B------:R-:W-:Y:S01]  /*09a0*/  FMUL.FTZ R38, R11, UR4 ;  /* 0x000000040b267c20 */ /* 0x000fe20008410000 */
[----:B-1----:R-:W-:Y:S01]  /*09b0*/  FMUL.FTZ R10, R12, UR4 ;  /* 0x000000040c0a7c20 */ /* 0x002fe20008410000 */
[----:B------:R-:W-:Y:S01]  /*09c0*/  FMUL.FTZ R11, R14, UR4 ;  /* 0x000000040e0b7c20 */ /* 0x000fe20008410000 */
[----:B------:R-:W-:Y:S01]  /*09d0*/  FMUL.FTZ R14, R15, UR4 ;  /* 0x000000040f0e7c20 */ /* 0x000fe20008410000 */
[----:B------:R-:W-:Y:S01]  /*09e0*/  FMUL.FTZ R13, R13, UR4 ;  /* 0x000000040d0d7c20 */ /* 0x000fe20008410000 */
[----:B--2---:R-:W-:Y:S01]  /*09f0*/  FMUL.FTZ R12, R16, UR4 ;  /* 0x00000004100c7c20 */ /* 0x004fe20008410000 */
[----:B------:R-:W-:Y:S01]  /*0a00*/  FMUL.FTZ R15, R18, UR4 ;  /* 0x00000004120f7c20 */ /* 0x000fe20008410000 */
[----:B------:R-:W-:Y:S01]  /*0a10*/  FMUL.FTZ R18, R19, UR4 ;  /* 0x0000000413127c20 */ /* 0x000fe20008410000 */
[----:B------:R-:W-:Y:S01]  /*0a20*/  F2FP.F16.F32.PACK_AB R11, R14, R11 ;  /* 0x0000000b0e0b723e */ /* 0x000fe200000000ff */
[----:B---3--:R-:W-:Y:S01]  /*0a30*/  FMUL.FTZ R16, R20, UR4 ;  /* 0x0000000414107c20 */ /* 0x008fe20008410000 */
[----:B------:R-:W-:Y:S01]  /*0a40*/  FMUL.FTZ R21, R21, UR4 ;  /* 0x0000000415157c20 */ /* 0x000fe20008410000 */
[----:B------:R-:W-:Y:S01]  /*0a50*/  FMUL.FTZ R19, R22, UR4 ;  /* 0x0000000416137c20 */ /* 0x000fe20008410000 */
[----:B------:R-:W-:Y:S01]  /*0a60*/  FMUL.FTZ R40, R23, UR4 ;  /* 0x0000000417287c20 */ /* 0x000fe20008410000 */
[----:B------:R-:W-:Y:S01]  /*0a70*/  F2FP.F16.F32.PACK_AB R10, R13, R10 ;  /* 0x0000000a0d0a723e */ /* 0x000fe200000000ff */
[----:B------:R-:W-:Y:S01]  /*0a80*/  FMUL.FTZ R8, R8, UR4 ;  /* 0x0000000408087c20 */ /* 0x000fe20008410000 */
[----:B------:R-:W-:Y:S01]  /*0a90*/  F2FP.F16.F32.PACK_AB R14, R21, R16 ;  /* 0x00000010150e723e */ /* 0x000fe200000000ff */
[----:B----4-:R-:W-:Y:S01]  /*0aa0*/  FMUL.FTZ R20, R24, UR4 ;  /* 0x0000000418147c20 */ /* 0x010fe20008410000 */
[----:B------:R-:W-:Y:S01]  /*0ab0*/  LEA.HI R16, R36, R36, RZ, 0x1 ;  /* 0x0000002424107211 */ /* 0x000fe200078f08ff */
[----:B------:R-:W-:Y:S01]  /*0ac0*/  FMUL.FTZ R25, R25, UR4 ;  /* 0x0000000419197c20 */ /* 0x000fe20008410000 */
[----:B------:R-:W-:Y:S01]  /*0ad0*/  F2FP.F16.F32.PACK_AB R13, R18, R15 ;  /* 0x0000000f120d723e */ /* 0x000fe200000000ff */
[----:B------:R-:W-:Y:S01]  /*0ae0*/  FMUL.FTZ R17, R17, UR4 ;  /* 0x0000000411117c20 */ /* 0x000fe20008410000 */
[----:B------:R-:W-:Y:S01]  /*0af0*/  FMUL.FTZ R23, R28, UR4 ;  /* 0x000000041c177c20 */ /* 0x000fe20008410000 */
[----:B------:R-:W-:Y:S01]  /*0b00*/  F2FP.F16.F32.PACK_AB R15, R40, R19 ;  /* 0x00000013280f723e */ /* 0x000fe200000000ff */
[----:B------:R-:W-:-:S02]  /*0b10*/  IMAD.SHL.U32 R36, R36, 0x8, RZ ;  /* 0x0000000824247824 */ /* 0x000fc400078e00ff */
[----:B------:R-:W-:Y:S01]  /*0b20*/  FMUL.FTZ R22, R26, UR4 ;  /* 0x000000041a167c20 */ /* 0x000fe20008410000 */
[----:B------:R-:W-:Y:S02]  /*0b30*/  IMAD.SHL.U32 R18, R16, 0x200, RZ ;  /* 0x0000020010127824 */ /* 0x000fe400078e00ff */
[----:B------:R-:W-:Y:S01]  /*0b40*/  FMUL.FTZ R27, R27, UR4 ;  /* 0x000000041b1b7c20 */ /* 0x000fe20008410000 */
[----:B------:R-:W-:Y:S01]  /*0b50*/  FMUL.FTZ R28, R29, UR4 ;  /* 0x000000041d1c7c20 */ /* 0x000fe20008410000 */
[----:B------:R-:W-:Y:S01]  /*0b60*/  FMUL.FTZ R24, R30, UR4 ;  /* 0x000000041e187c20 */ /* 0x000fe20008410000 */
[----:B------:R-:W-:Y:S01]  /*0b70*/  FMUL.FTZ R31, R31, UR4 ;  /* 0x000000041f1f7c20 */ /* 0x000fe20008410000 */
[----:B------:R-:W-:Y:S01]  /*0b80*/  LOP3.LUT R19, R37, 0x40, RZ, 0xc0, !PT ;  /* 0x0000004025137812 */ /* 0x000fe200078ec0ff */
[----:B------:R-:W-:Y:S01]  /*0b90*/  IMAD R33, R33, 0x2, R6 ;  /* 0x0000000221217824 */ /* 0x000fe200078e0206 */
[----:B------:R-:W-:Y:S02]  /*0ba0*/  F2FP.F16.F32.PACK_AB R8, R39, R8 ;  /* 0x000000082708723e */ /* 0x000fe400000000ff */
[----:B------:R-:W-:-:S02]  /*0bb0*/  F2FP.F16.F32.PACK_AB R9, R38, R9 ;  /* 0x000000092609723e */ /* 0x000fc400000000ff */
[----:B------:R-:W-:Y:S02]  /*0bc0*/  F2FP.F16.F32.PACK_AB R16, R25, R20 ;  /* 0x000000141910723e */ /* 0x000fe400000000ff */
[----:B------:R-:W-:Y:S01]  /*0bd0*/  F2FP.F16.F32.PACK_AB R12, R17, R12 ;  /* 0x0000000c110c723e */ /* 0x000fe200000000ff */
[----:B------:R0:W-:Y:S01]  /*0be0*/  STSM.16.M88.4 [R33+0x6000], R8 ;  /* 0x0060000821007844 */ /* 0x0001e20000000200 */
[----:B------:R-:W-:Y:S02]  /*0bf0*/  LOP3.LUT R21, R18, 0xfffffc00, RZ, 0xc0, !PT ;  /* 0xfffffc0012157812 */ /* 0x000fe400078ec0ff */
[----:B------:R-:W-:Y:S01]  /*0c00*/  LOP3.LUT R20, R19, 0x8, R36, 0xf8, !PT ;  /* 0x0000000813147812 */ /* 0x000fe200078ef824 */
[----:B------:R0:W-:Y:S01]  /*0c10*/  STSM.16.M88.4 [R33+0x7000], R12 ;  /* 0x0070000c21007844 */ /* 0x0001e20000000200 */
[----:B------:R-:W-:Y:S01]  /*0c20*/  SHF.R.U32.HI R25, RZ, 0x3, R19 ;  /* 0x00000003ff197819 */ /* 0x000fe20000011613 */
[----:B------:R-:W-:Y:S01]  /*0c30*/  IMAD.U32 R21, R32, 0x10, R21 ;  /* 0x0000001020157824 */ /* 0x000fe200078e0015 */
[----:B------:R-:W-:-:S02]  /*0c40*/  F2FP.F16.F32.PACK_AB R17, R27, R22 ;  /* 0x000000161b11723e */ /* 0x000fc400000000ff */
[----:B------:R-:W-:Y:S02]  /*0c50*/  F2FP.F16.F32.PACK_AB R18, R28, R23 ;  /* 0x000000171c12723e */ /* 0x000fe400000000ff */
[----:B------:R-:W-:Y:S02]  /*0c60*/  F2FP.F16.F32.PACK_AB R19, R31, R24 ;  /* 0x000000181f13723e */ /* 0x000fe400000000ff */
[----:B------:R-:W-:-:S03]  /*0c70*/  LOP3.LUT R20, R20, R25, RZ, 0x3c, !PT ;  /* 0x0000001914147212 */ /* 0x000fc600078e3cff */
[----:B------:R0:W-:Y:S01]  /*0c80*/  STSM.16.M88.4 [R33+0x8000], R16 ;  /* 0x0080001021007844 */ /* 0x0001e20000000200 */
[----:B------:R-:W-:Y:S06]  /*0c90*/  BAR.SYNC.DEFER_BLOCKING 0x0 ;  /* 0x0000000000007b1d */ /* 0x000fec0000010000 */
[----:B------:R-:W-:Y:S05]  /*0ca0*/  @P0 EXIT ;  /* 0x000000000000094d */ /* 0x000fea0003800000 */
[----:B------:R-:W-:Y:S01]  /*0cb0*/  ULDC UR4, c[0x0][0x244] ;  /* 0x0000910000047ab9 */ /* 0x000fe20000000800 */
[----:B------:R-:W-:Y:S01]  /*0cc0*/  IMAD.IADD R21, R21, 0x1, R20 ;  /* 0x0000000115157824 */ /* 0x000fe200078e0214 */
[----:B------:R-:W-:Y:S01]  /*0cd0*/  ISETP.GE.AND P0, PT, R36, UR4, PT ;  /* 0x0000000424007c0c */ /* 0x000fe2000bf06270 */
[----:B------:R-:W-:Y:S01]  /*0ce0*/  ULDC.64 UR6, c[0x0][0x258] ;  /* 0x0000960000067ab9 */ /* 0x000fe20000000a00 */
[----:B------:R-:W-:Y:S01]  /*0cf0*/  SHF.R.S32.HI R37, RZ, 0x1f, R36 ;  /* 0x0000001fff257819 */ /* 0x000fe20000011424 */
[----:B------:R-:W-:Y:S02]  /*0d00*/  IMAD R21, R21, 0x2, R6 ;  /* 0x0000000215157824 */ /* 0x000fe400078e0206 */
[----:B------:R-:W-:Y:S02]  /*0d10*/  IMAD R5, R5, UR6, RZ ;  /* 0x0000000605057c24 */ /* 0x000fe4000f8e02ff */
[C---:B0-----:R-:W-:Y:S01]  /*0d20*/  IMAD.WIDE.U32 R16, R2.reuse, UR6, R36 ;  /* 0x0000000602107c25 */ /* 0x041fe2000f8e0024 */
[----:B------:R-:W0:Y:S03]  /*0d30*/  LDS.128 R8, [R21+0x7000] ;  /* 0x0070000015087984 */ /* 0x000e260000000c00 */
[----:B------:R-:W-:Y:S01]  /*0d40*/  IMAD R5, R2, UR7, R5 ;  /* 0x0000000702057c24 */ /* 0x000fe2000f8e0205 */
[----:B------:R-:W-:Y:S01]  /*0d50*/  IADD3 R2, P1, R7, R34, RZ ;  /* 0x0000002207027210 */ /* 0x000fe20007f3e0ff */
[----:B------:R-:W1:Y:S01]  /*0d60*/  @!P0 LDS.128 R12, [R21+0x6000] ;  /* 0x00600000150c8984 */ /* 0x000e620000000c00 */
[----:B------:R-:W-:Y:S01]  /*0d70*/  ULDC.64 UR6, c[0x0][0x260] ;  /* 0x0000980000067ab9 */ /* 0x000fe20000000a00 */
[----:B------:R-:W-:-:S02]  /*0d80*/  IMAD.IADD R17, R17, 0x1, R5 ;  /* 0x0000000111117824 */ /* 0x000fc400078e0205 */
[----:B------:R-:W-:Y:S01]  /*0d90*/  IMAD R5, R3, UR6, RZ ;  /* 0x0000000603057c24 */ /* 0x000fe2000f8e02ff */
[----:B------:R-:W-:Y:S01]  /*0da0*/  LEA.HI.X.SX32 R3, R7, R35, 0x1, P1 ;  /* 0x0000002307037211 */ /* 0x000fe200008f0eff */
[----:B------:R-:W-:-:S04]  /*0db0*/  IMAD.WIDE.U32 R6, R0, UR6, R16 ;  /* 0x0000000600067c25 */ /* 0x000fc8000f8e0010 */
[----:B------:R-:W-:Y:S01]  /*0dc0*/  IMAD R19, R0, UR7, R5 ;  /* 0x0000000700137c24 */ /* 0x000fe2000f8e0205 */
[----:B------:R-:W-:Y:S01]  /*0dd0*/  ULDC.64 UR6, c[0x0][0x250] ;  /* 0x0000940000067ab9 */ /* 0x000fe20000000a00 */
[----:B------:R-:W-:-:S04]  /*0de0*/  IMAD.WIDE R4, R4, 0x40, R2 ;  /* 0x0000004004047825 */ /* 0x000fc800078e0202 */
[----:B------:R-:W-:Y:S02]  /*0df0*/  IMAD R3, R5, UR6, RZ ;  /* 0x0000000605037c24 */ /* 0x000fe4000f8e02ff */
[----:B------:R-:W-:Y:S02]  /*0e00*/  IMAD.IADD R7, R7, 0x1, R19 ;  /* 0x0000000107077824 */ /* 0x000fe400078e0213 */
[C---:B------:R-:W-:Y:S02]  /*0e10*/  VIADD R0, R36.reuse, 0x20 ;  /* 0x0000002024007836 */ /* 0x040fe40000000000 */
[----:B------:R-:W-:Y:S02]  /*0e20*/  VIADD R36, R36, 0x40 ;  /* 0x0000004024247836 */ /* 0x000fe40000000000 */
[----:B------:R-:W-:Y:S01]  /*0e30*/  IMAD R3, R4, UR7, R3 ;  /* 0x0000000704037c24 */ /* 0x000fe2000f8e0203 */
[----:B------:R-:W-:Y:S01]  /*0e40*/  ISETP.GE.AND P1, PT, R0, UR4, PT ;  /* 0x0000000400007c0c */ /* 0x000fe2000bf26270 */
[----:B------:R-:W-:Y:S01]  /*0e50*/  IMAD.WIDE.U32 R4, R4, UR6, R6 ;  /* 0x0000000604047c25 */ /* 0x000fe2000f8e0006 */
[----:B------:R-:W-:Y:S01]  /*0e60*/  ISETP.GE.AND P2, PT, R36, UR4, PT ;  /* 0x0000000424007c0c */ /* 0x000fe2000bf46270 */
[----:B------:R-:W-:-:S02]  /*0e70*/  ULDC.64 UR6, c[0x0][0x238] ;  /* 0x00008e0000067ab9 */ /* 0x000fc40000000a00 */
[----:B------:R-:W-:Y:S01]  /*0e80*/  IMAD.IADD R3, R5, 0x1, R3 ;  /* 0x0000000105037824 */ /* 0x000fe200078e0203 */
[----:B------:R-:W-:-:S04]  /*0e90*/  LEA R2, P3, R4, UR6, 0x1 ;  /* 0x0000000604027c11 */ /* 0x000fc8000f8608ff */
[----:B------:R-:W-:-:S05]  /*0ea0*/  LEA.HI.X R3, R4, UR7, R3, 0x1, P3 ;  /* 0x0000000704037c11 */ /* 0x000fca00098f0c03 */
[----:B0-----:R0:W-:Y:S04]  /*0eb0*/  @!P1 STG.E.128 desc[UR8][R2.64+0x40], R8 ;  /* 0x0000400802009986 */ /* 0x0011e8000c101d08 */
[----:B-1----:R0:W-:Y:S01]  /*0ec0*/  @!P0 STG.E.128 desc[UR8][R2.64], R12 ;  /* 0x0000000c02008986 */ /* 0x0021e2000c101d08 */
[----:B------:R-:W-:Y:S05]  /*0ed0*/  @P2 EXIT ;  /* 0x000000000000294d */ /* 0x000fea0003800000 */
[----:B------:R-:W1:Y:S04]  /*0ee0*/  LDS.128 R4, [R21+0x8000] ;  /* 0x0080000015047984 */ /* 0x000e680000000c00 */
[----:B-1----:R-:W-:Y:S01]  /*0ef0*/  STG.E.128 desc[UR8][R2.64+0x80], R4 ;  /* 0x0000800402007986 */ /* 0x002fe2000c101d08 */
[----:B------:R-:W-:Y:S05]  /*0f00*/  EXIT ;  /* 0x000000000000794d */ /* 0x000fea0003800000 */
.L_x_3112:
        /* <DEDUP_REMOVED lines=15> */
.L_x_3320:


//--------------------- .text._ZN7cutlass13device_kernelIN5flash11enable_sm90INS1_16FlashAttnBwdSm90INS1_25CollectiveMainloopBwdSm90ILi2ELi2ELi2EN4cute5tupleIJNS5_1CILi1EEES8_S8_EEENS6_IJNS7_ILi64EEENS7_ILi128EEENS7_ILi96EEEEEENS_6half_tEfNS_4arch4Sm90ELb1ELb0ELb0ELb1ELb1ELb1ELb0ELb0ELi2ELi1ELi2ELi1ELb1EEENS1_24CollectiveEpilogueBwdGQAISD_fSG_Li256ELb1ELb1EEENS1_25SingleTileBwdLPTSchedulerILb1ELi128ELb1EEEEEEEEEvNT_6ParamsE --------------------------
	.section	.text._ZN7cutlass13device_kernelIN5flash11enable_sm90INS1_16FlashAttnBwdSm90INS1_25CollectiveMainloopBwdSm90ILi2ELi2ELi2EN4cute5tupleIJNS5_1CILi1EEES8_S8_EEENS6_IJNS7_ILi64EEENS7_ILi128EEENS7_ILi96EEEEEENS_6half_tEfNS_4arch4Sm90ELb1ELb0ELb0ELb1ELb1ELb1ELb0ELb0ELi2ELi1ELi2ELi1ELb1EEENS1_24CollectiveEpilogueBwdGQAISD_fSG_Li256ELb1ELb1EEENS1_25SingleTileBwdLPTSchedulerILb1ELi128ELb1EEEEEEEEEvNT_6ParamsE,"ax",@progbits
	.align	128
.text._ZN7cutlass13device_kernelIN5flash11enable_sm90INS1_16FlashAttnBwdSm90INS1_25CollectiveMainloopBwdSm90ILi2ELi2ELi2EN4cute5tupleIJNS5_1CILi1EEES8_S8_EEENS6_IJNS7_ILi64EEENS7_ILi128EEENS7_ILi96EEEEEENS_6half_tEfNS_4arch4Sm90ELb1ELb0ELb0ELb1ELb1ELb1ELb0ELb0ELi2ELi1ELi2ELi1ELb1EEENS1_24CollectiveEpilogueBwdGQAISD_fSG_Li256ELb1ELb1EEENS1_25SingleTileBwdLPTSchedulerILb1ELi128ELb1EEEEEEEEEvNT_6ParamsE:
        .type           _ZN7cutlass13device_kernelIN5flash11enable_sm90INS1_16FlashAttnBwdSm90INS1_25CollectiveMainloopBwdSm90ILi2ELi2ELi2EN4cute5tupleIJNS5_1CILi1EEES8_S8_EEENS6_IJNS7_ILi64EEENS7_ILi128EEENS7_ILi96EEEEEENS_6half_tEfNS_4arch4Sm90ELb1ELb0ELb0ELb1ELb1ELb1ELb0ELb0ELi2ELi1ELi2ELi1ELb1EEENS1_24CollectiveEpilogueBwdGQAISD_fSG_Li256ELb1ELb1EEENS1_25SingleTileBwdLPTSchedulerILb1ELi128ELb1EEEEEEEEEvNT_6ParamsE,@function
        .size           _ZN7cutlass13device_kernelIN5flash11enable_sm90INS1_16FlashAttnBwdSm90INS1_25CollectiveMainloopBwdSm90ILi2ELi2ELi2EN4cute5tupleIJNS5_1CILi1EEES8_S8_EEENS6_IJNS7_ILi64EEENS7_ILi128EEENS7_ILi96EEEEEENS_6half_tEfNS_4arch4Sm90ELb1ELb0ELb0ELb1ELb1ELb1ELb0ELb0ELi2ELi1ELi2ELi1ELb1EEENS1_24CollectiveEpilogueBwdGQAISD_fSG_Li256ELb1ELb1EEENS1_25SingleTileBwdLPTSchedulerILb1ELi128ELb1EEEEEEEEEvNT_6ParamsE,(.L_x_3321 - _ZN7cutlass13device_kernelIN5flash11enable_sm90INS1_16FlashAttnBwdSm90INS1_25CollectiveMainloopBwdSm90ILi2ELi2ELi2EN4cute5tupleIJNS5_1CILi1EEES8_S8_EEENS6_IJNS7_ILi64EEENS7_ILi128EEENS7_ILi96EEEEEENS_6half_tEfNS_4arch4Sm90ELb1ELb0ELb0ELb1ELb1ELb1ELb0ELb0ELi2ELi1ELi2ELi1ELb1EEENS1_24CollectiveEpilogueBwdGQAISD_fSG_Li256ELb1ELb1EEENS1_25SingleTileBwdLPTSchedulerILb1ELi128ELb1EEEEEEEEEvNT_6ParamsE)
        .other          _ZN7cutlass13device_kernelIN5flash11enable_sm90INS1_16FlashAttnBwdSm90INS1_25CollectiveMainloopBwdSm90ILi2ELi2ELi2EN4cute5tupleIJNS5_1CILi1EEES8_S8_EEENS6_IJNS7_ILi64EEENS7_ILi128EEENS7_ILi96EEEEEENS_6half_tEfNS_4arch4Sm90ELb1ELb0ELb0ELb1ELb1ELb1ELb0ELb0ELi2ELi1ELi2ELi1ELb1EEENS1_24CollectiveEpilogueBwdGQAISD_fSG_Li256ELb1ELb1EEENS1_25SingleTileBwdLPTSchedulerILb1ELi128ELb1EEEEEEEEEvNT_6ParamsE,@"STO_CUDA_ENTRY STV_DEFAULT"
_ZN7cutlass13device_kernelIN5flash11enable_sm90INS1_16FlashAttnBwdSm90INS1_25CollectiveMainloopBwdSm90ILi2ELi2ELi2EN4cute5tupleIJNS5_1CILi1EEES8_S8_EEENS6_IJNS7_ILi64EEENS7_ILi128EEENS7_ILi96EEEEEENS_6half_tEfNS_4arch4Sm90ELb1ELb0ELb0ELb1ELb1ELb1ELb0ELb0ELi2ELi1ELi2ELi1ELb1EEENS1_24CollectiveEpilogueBwdGQAISD_fSG_Li256ELb1ELb1EEENS1_25SingleTileBwdLPTSchedulerILb1ELi128ELb1EEEEEEEEEvNT_6ParamsE:
        /* <DEDUP_REMOVED lines=24> */
.L_x_3114:
[----:B------:R-:W-:Y:S05]  /*0180*/  BSYNC B0 ;  /* 0x0000000000007941 */ /* 0x000fea0003800000 */
.L_x_3113:
        /* <DEDUP_REMOVED lines=37> */
.L_x_3115:
        /* <DEDUP_REMOVED lines=22> */
.L_x_3116:
[----:B------:R-:W-:Y:S01]  /*0540*/  PLOP3.LUT P0, PT, PT, PT, UP0, 0x80, 0x0 ;  /* 0x000000000000781c */ /* 0x000fe20003f0f008 */
[----:B------:R-:W-:Y:S01]  /*0550*/  NOP ;  /* 0x0000000000007918 */ /* 0x000fe20000000000 */
[----:B------:R-:W-:Y:S01]  /*0560*/  ULDC.64 UR46, c[0x0][0x208] ;  /* 0x00008200002e7ab9 */ /* 0x000fe20000000a00 */
[----:B------:R-:W-:Y:S01]  /*0570*/  BSSY B6, `(.L_x_3117) ;  /* 0x00009fc000067945 */ /* 0x000fe20003800000 */
[----:B-12-4-:R-:W-:Y:S09]  /*0580*/  BAR.SYNC.DEFER_BLOCKING 0x0 ;  /* 0x0000000000007b1d */ /* 0x016ff20000010000 */
[----:B------:R-:W-:Y:S05]  /*0590*/  @!P0 BRA `(.L_x_3118) ;  /* 0x0000005000b48947 */ /* 0x000fea0003800000 */
.L_x_3119:
        /* <DEDUP_REMOVED lines=32> */
.L_x_3120:
[----:B------:R-:W-:Y:S01]  /*07a0*/  ULDC UR8, c[0x0][0x8cc] ;  /* 0x0002330000087ab9 */ /* 0x000fe20000000800 */
[----:B------:R-:W-:Y:S01]  /*07b0*/  UMOV UR7, UR9 ;  /* 0x0000000900077c82 */ /* 0x000fe20008000000 */
[----:B------:R-:W-:-:S11]  /*07c0*/  UISETP.NE.AND UP0, UPT, UR8, 0x1, UPT ;  /* 0x000000010800788c */ /* 0x000fd6000bf05270 */
[----:B------:R-:W-:Y:S02]  /*07d0*/  @UP0 ULDC.64 UR10, c[0x0][0x8d0] ;  /* 0x00023400000a0ab9 */ /* 0x000fe40000000a00 */
[----:B------:R-:W-:-:S04]  /*07e0*/  UIMAD.WIDE.U32 UR4, UR9, UR10, URZ ;  /* 0x0000000a090472a5 */ /* 0x000fc8000f8e003f */
[----:B------:R-:W-:-:S04]  /*07f0*/  @UP0 USHF.R.U32.HI UR7, URZ, UR11, UR5 ;  /* 0x0000000b3f070299 */ /* 0x000fc80008011605 */
[----:B------:R-:W-:-:S12]  /*0800*/  UIMAD UR4, UR7, UR8, URZ ;  /* 0x00000008070472a4 */ /* 0x000fd8000f8e023f */
.L_x_3121:
        /* <DEDUP_REMOVED lines=23> */
.L_x_3122:
        /* <DEDUP_REMOVED lines=14> */
.L_x_3124:
[----:B------:R-:W-:-:S05]  /*0a60*/  ULDC UR4, c[0x0][0x8f4] ;  /* 0x00023d0000047ab9 */ /* 0x000fca0000000800 */
.L_x_3123:
        /* <DEDUP_REMOVED lines=24> */
.L_x_3126:
        /* <DEDUP_REMOVED lines=14> */
.L_x_3127:
        /* <DEDUP_REMOVED lines=11> */
.L_x_3128:
        /* <DEDUP_REMOVED lines=13> */
.L_x_3129:
        /* <DEDUP_REMOVED lines=84> */
.L_x_3132:
        /* <DEDUP_REMOVED lines=15> */
.L_x_3131:
        /* <DEDUP_REMOVED lines=22> */
.L_x_3134:
        /* <DEDUP_REMOVED lines=15> */
.L_x_3133:
[----:B------:R-:W-:Y:S01]  /*16d0*/  SHF.R.S32.HI R23, RZ, 0x1f, R22 ;  /* 0x0000001fff177819 */ /* 0x000fe20000011416 */
[----:B------:R-:W-:-:S03]  /*16e0*/  UMOV UR4, 0xffffffff ;  /* 0xffffffff00047882 */ /* 0x000fc60000000000 */
[----:B------:R-:W-:-:S04]  /*16f0*/  LEA.HI R0, R23, R22, RZ, 0x7 ;  /* 0x0000001617007211 */ /* 0x000fc800078f38ff */
[----:B------:R-:W-:Y:S01]  /*1700*/  SHF.R.S32.HI R19, RZ, 0x7, R0 ;  /* 0x00000007ff137819 */ /* 0x000fe20000011400 */
[----:B------:R-:W-:Y:S06]  /*1710*/  BRA.DIV UR4, `(.L_x_3135) ;  /* 0x0000008e048c7947 */ /* 0x000fec000b800000 */
[----:B------:R1:W2:Y:S02]  /*1720*/  SHFL.IDX PT, R14, R19, RZ, 0x1f ;  /* 0x00001fff130e7589 */ /* 0x0002a400000e0000 */
.L_x_3251:
        /* <DEDUP_REMOVED lines=15> */
.L_x_3136:
        /* <DEDUP_REMOVED lines=19> */
.L_x_3138:
        /* <DEDUP_REMOVED lines=121> */
.L_x_3149:
[----:B------:R-:W-:-:S06]  /*20e0*/  UISETP.NE.AND UP0, UPT, UR9, 0x3, UPT ;  /* 0x000000030900788c */ /* 0x000fcc000bf05270 */
[----:B------:R-:W-:-:S13]  /*20f0*/  PLOP3.LUT P0, PT, PT, PT, UP0, 0x80, 0x0 ;  /* 0x000000000000781c */ /* 0x000fda0003f0f008 */
[----:B-1----:R-:W-:Y:S05]  /*2100*/  @!P0 BRA `(.L_x_3139) ;  /* 0x0000000000048947 */ /* 0x002fea0003800000 */
[----:B------:R-:W-:Y:S01]  /*2110*/  BPT.TRAP 0x1 ;  /* 0x000000040000795c */ /* 0x000fe20000300000 */
.L_x_3139:
[----:B------:R-:W-:Y:S01]  /*2120*/  R2UR UR7, R2 ;  /* 0x00000000020772ca */ /* 0x000fe200000e0000 */
[----:B------:R-:W-:-:S05]  /*2130*/  IMAD.U32 R6, RZ, RZ, UR4 ;  /* 0x00000004ff067e24 */ /* 0x000fca000f8e00ff */
[----:B------:R-:W-:-:S07]  /*2140*/  SHF.L.U32 R6, R6, 0x1f, RZ ;  /* 0x0000001f06067819 */ /* 0x000fce00000006ff */
[----:B------:R-:W-:-:S09]  /*2150*/  ULEA UR7, UR5, UR7, 0x3 ;  /* 0x0000000705077291 */ /* 0x000fd2000f8e183f */
[----:B------:R1:W2:Y:S01]  /*2160*/  SYNCS.PHASECHK.TRANS64.TRYWAIT P1, [UR7+0x26810], R6 ;  /* 0x02681006ff0075a7 */ /* 0x0002a20008020147 */
[----:B------:R-:W-:Y:S05]  /*2170*/  @!P0 BRA `(.L_x_3140) ;  /* 0x0000000000048947 */ /* 0x000fea0003800000 */
[----:B------:R-:W-:Y:S01]  /*2180*/  BPT.TRAP 0x1 ;  /* 0x000000040000795c */ /* 0x000fe20000300000 */
.L_x_3140:
[----:B--2---:R-:W-:Y:S05]  /*2190*/  @P1 BRA `(.L_x_3141) ;  /* 0x0000000000081947 */ /* 0x004fea0003800000 */
[----:B------:R-:W2:Y:S02]  /*21a0*/  SYNCS.PHASECHK.TRANS64.TRYWAIT P1, [UR7+0x26810], R6 ;  /* 0x02681006ff0075a7 */ /* 0x000ea40008020147 */
[----:B--2---:R-:W-:Y:S05]  /*21b0*/  @!P1 BRA `(.L_x_3142) ;  /* 0x0000008400189947 */ /* 0x004fea0003800000 */
.L_x_3141:
        /* <DEDUP_REMOVED lines=66> */
.L_x_3143:
[----:B------:R1:W1:Y:S01]  /*25e0*/  SYNCS.PHASECHK.TRANS64.TRYWAIT P1, [UR7+0x26830], R6 ;  /* 0x02683006ff0075a7 */ /* 0x0002620008020147 */
[----:B------:R-:W-:Y:S05]  /*25f0*/  @!P0 BRA `(.L_x_3144) ;  /* 0x0000000000048947 */ /* 0x000fea0003800000 */
[----:B------:R-:W-:Y:S01]  /*2600*/  BPT.TRAP 0x1 ;  /* 0x000000040000795c */ /* 0x000fe20000300000 */
.L_x_3144:
[----:B-1----:R-:W-:Y:S05]  /*2610*/  @P1 BRA `(.L_x_3145) ;  /* 0x0000000000081947 */ /* 0x002fea0003800000 */
[----:B------:R-:W1:Y:S02]  /*2620*/  SYNCS.PHASECHK.TRANS64.TRYWAIT P1, [UR7+0x26830], R6 ;  /* 0x02683006ff0075a7 */ /* 0x000e640008020147 */
[----:B-1----:R-:W-:Y:S05]  /*2630*/  @!P1 BRA `(.L_x_3146) ;  /* 0x0000008000109947 */ /* 0x002fea0003800000 */
.L_x_3145:
        /* <DEDUP_REMOVED lines=474> */
.L_x_3147:
        /* <DEDUP_REMOVED lines=46> */
.L_x_3148:
        /* <DEDUP_REMOVED lines=62> */
.L_x_3130:
[----:B------:R-:W-:Y:S05]  /*4aa0*/  @P0 BRA `(.L_x_3125) ;  /* 0x0000005800a00947 */ /* 0x000fea0003800000 */
[----:B------:R-:W-:Y:S01]  /*4ab0*/  ULDC.64 UR4, c[0x0][0x878] ;  /* 0x00021e0000047ab9 */ /* 0x000fe20000000a00 */
[----:B-1----:R-:W1:Y:S01]  /*4ac0*/  S2R R4, SR_TID.X ;  /* 0x0000000000047919 */ /* 0x002e620000002100 */
[----:B------:R-:W-:Y:S01]  /*4ad0*/  UISETP.NE.U32.AND UP0, UPT, UR4, URZ, UPT ;  /* 0x0000003f0400728c */ /* 0x000fe2000bf05070 */
[----:B------:R-:W2:Y:S01]  /*4ae0*/  S2UR UR15, SR_CgaCtaId ;  /* 0x00000000000f79c3 */ /* 0x000ea20000008800 */
[----:B------:R-:W-:Y:S01]  /*4af0*/  ULDC UR12, c[0x0][0x870] ;  /* 0x00021c00000c7ab9 */ /* 0x000fe20000000800 */
[----:B------:R-:W-:Y:S01]  /*4b00*/  ULDC UR13, c[0x0][0x80c] ;  /* 0x00020300000d7ab9 */ /* 0x000fe20000000800 */
[----:B------:R-:W-:Y:S01]  /*4b10*/  UISETP.NE.AND.EX UP0, UPT, UR5, URZ, UPT, UP0 ;  /* 0x0000003f0500728c */ /* 0x000fe2000bf05300 */
[----:B------:R-:W-:Y:S01]  /*4b20*/  ULDC.64 UR10, c[0x0][0x868] ;  /* 0x00021a00000a7ab9 */ /* 0x000fe20000000a00 */
[----:B------:R-:W-:Y:S01]  /*4b30*/  ULDC.64 UR18, c[0x0][0x818] ;  /* 0x0002060000127ab9 */ /* 0x000fe20000000a00 */
[----:B------:R-:W-:Y:S01]  /*4b40*/  ULDC.64 UR20, c[0x0][0x840] ;  /* 0x0002100000147ab9 */ /* 0x000fe20000000a00 */
[----:B------:R-:W-:-:S02]  /*4b50*/  ULDC.64 UR22, c[0x0][0x848] ;  /* 0x0002120000167ab9 */ /* 0x000fc40000000a00 */
[----:B------:R-:W-:-:S05]  /*4b60*/  PLOP3.LUT P0, PT, PT, PT, UP0, 0x80, 0x0 ;  /* 0x000000000000781c */ /* 0x000fca0003f0f008 */
[----:B------:R-:W-:Y:S02]  /*4b70*/  @UP0 ULDC.64 UR4, c[0x0][0x878] ;  /* 0x00021e0000040ab9 */ /* 0x000fe40000000a00 */
[----:B------:R-:W-:-:S06]  /*4b80*/  @UP0 UIMAD.WIDE UR4, UR37, 0x4, UR4 ;  /* 0x00000004250408a5 */ /* 0x000fcc000f8e0204 */
[----:B------:R-:W-:Y:S01]  /*4b90*/  IMAD.U32 R2, RZ, RZ, UR4 ;  /* 0x00000004ff027e24 */ /* 0x000fe2000f8e00ff */
[----:B------:R-:W-:Y:S01]  /*4ba0*/  ULDC UR4, c[0x0][0x850] ;  /* 0x0002140000047ab9 */ /* 0x000fe20000000800 */
[----:B------:R-:W-:-:S05]  /*4bb0*/  IMAD.U32 R3, RZ, RZ, UR5 ;  /* 0x00000005ff037e24 */ /* 0x000fca000f8e00ff */
[----:B------:R3:W4:Y:S01]  /*4bc0*/  @P0 LDG.E R2, desc[UR46][R2.64] ;  /* 0x0000002e02020981 */ /* 0x000722000c1e1900 */
[----:B------:R-:W-:Y:S01]  /*4bd0*/  UISETP.NE.AND UP1, UPT, UR4, 0x1, UPT ;  /* 0x000000010400788c */ /* 0x000fe2000bf25270 */
[----:B------:R-:W-:Y:S01]  /*4be0*/  BSSY B0, `(.L_x_3150) ;  /* 0x000005c000007945 */ /* 0x000fe20003800000 */
[----:B------:R-:W-:Y:S01]  /*4bf0*/  UIMAD UR12, UR39, UR12, URZ ;  /* 0x0000000c270c72a4 */ /* 0x000fe2000f8e023f */
[C---:B-1----:R-:W-:Y:S01]  /*4c00*/  ISETP.NE.AND P1, PT, R4.reuse, 0x80, PT ;  /* 0x000000800400780c */ /* 0x042fe20003f25270 */
[----:B------:R-:W-:Y:S01]  /*4c10*/  UMOV UR5, UR36 ;  /* 0x0000002400057c82 */ /* 0x000fe20008000000 */
[----:B------:R-:W-:Y:S02]  /*4c20*/  UIMAD UR9, UR37, UR13, URZ ;  /* 0x0000000d250972a4 */ /* 0x000fe4000f8e023f */
[----:B------:R-:W-:Y:S01]  /*4c30*/  UIMAD UR12, UR12, UR13, URZ ;  /* 0x0000000d0c0c72a4 */ /* 0x000fe2000f8e023f */
[----:B---3--:R-:W-:Y:S01]  /*4c40*/  VIADD R3, R4, 0xffffff80 ;  /* 0xffffff8004037836 */ /* 0x008fe20000000000 */
[----:B------:R-:W-:-:S02]  /*4c50*/  UIMAD UR39, UR39, 0x3000, URZ ;  /* 0x00003000272778a4 */ /* 0x000fc4000f8e023f */
[----:B------:R-:W-:Y:S01]  /*4c60*/  @UP1 ULDC UR6, c[0x0][0x854] ;  /* 0x0002150000061ab9 */ /* 0x000fe20000000800 */
[----:B------:R-:W-:Y:S01]  /*4c70*/  @UP1 ULDC UR14, c[0x0][0x858] ;  /* 0x00021600000e1ab9 */ /* 0x000fe20000000800 */
[----:B------:R-:W-:Y:S01]  /*4c80*/  SHF.R.S32.HI R0, RZ, 0x1f, R3 ;  /* 0x0000001fff007819 */ /* 0x000fe20000011403 */
[----:B------:R-:W-:Y:S02]  /*4c90*/  UIMAD.WIDE.U32 UR6, UR36, UR6, URZ ;  /* 0x00000006240672a5 */ /* 0x000fe4000f8e003f */
[----:B------:R-:W-:Y:S02]  /*4ca0*/  USHF.R.S32.HI UR13, URZ, 0x1f, UR12 ;  /* 0x0000001f3f0d7899 */ /* 0x000fe4000801140c */
[----:B------:R-:W-:Y:S02]  /*4cb0*/  @UP1 USHF.R.U32.HI UR5, URZ, UR14, UR7 ;  /* 0x0000000e3f051299 */ /* 0x000fe40008011607 */
[----:B------:R-:W-:Y:S02]  /*4cc0*/  USHF.R.S32.HI UR7, URZ, 0x1f, UR9 ;  /* 0x0000001f3f077899 */ /* 0x000fe40008011409 */
[----:B------:R-:W-:-:S02]  /*4cd0*/  USHF.R.S32.HI UR16, URZ, 0x1f, UR5 ;  /* 0x0000001f3f107899 */ /* 0x000fc40008011405 */
[----:B------:R-:W-:Y:S02]  /*4ce0*/  UIADD3 UR9, UP1, UP2, UR12, UR9, UR5 ;  /* 0x000000090c097290 */ /* 0x000fe4000fa3e005 */
[----:B------:R-:W-:Y:S02]  /*4cf0*/  UIMAD UR17, UR16, UR20, URZ ;  /* 0x00000014101172a4 */ /* 0x000fe4000f8e023f */
[----:B------:R-:W-:-:S04]  /*4d00*/  UIADD3.X UR7, UR13, UR7, UR16, UP1, UP2 ;  /* 0x000000070d077290 */ /* 0x000fc80008fe4410 */
[----:B------:R-:W-:Y:S01]  /*4d10*/  USHF.L.U64.HI UR7, UR9, 0x2, UR7 ;  /* 0x0000000209077899 */ /* 0x000fe20008010207 */
        /* <DEDUP_REMOVED lines=14> */
[----:B------:R-:W-:Y:S02]  /*4e00*/  UIADD3 UR9, UP1, UR6, UR10, URZ ;  /* 0x0000000a06097290 */ /* 0x000fe4000ff3e03f */
[----:B------:R-:W-:Y:S02]  /*4e10*/  @UP0 UIMAD UR12, UR8, 0x3000, URZ ;  /* 0x00003000080c08a4 */ /* 0x000fe4000f8e023f */
[----:B------:R-:W-:Y:S01]  /*4e20*/  UIADD3.X UR11, UR7, UR11, URZ, UP1, !UPT ;  /* 0x0000000b070b7290 */ /* 0x000fe20008ffe43f */
[----:B------:R-:W-:Y:S01]  /*4e30*/  UMOV UR8, 0x400 ;  /* 0x0000040000087882 */ /* 0x000fe20000000000 */
[----:B------:R-:W-:Y:S01]  /*4e40*/  @UP0 USHF.R.S32.HI UR13, URZ, 0x1f, UR12 ;  /* 0x0000001f3f0d0899 */ /* 0x000fe2000801140c */
[----:B------:R-:W-:Y:S01]  /*4e50*/  IMAD.U32 R2, RZ, RZ, UR9 ;  /* 0x00000009ff027e24 */ /* 0x000fe2000f8e00ff */
[----:B--2---:R-:W-:-:S02]  /*4e60*/  ULEA UR8, UR15, UR8, 0x18 ;  /* 0x000000080f087291 */ /* 0x004fc4000f8ec03f */
[----:B------:R-:W-:Y:S01]  /*4e70*/  IMAD.U32 R3, RZ, RZ, UR11 ;  /* 0x0000000bff037e24 */ /* 0x000fe2000f8e00ff */
[----:B------:R-:W-:Y:S01]  /*4e80*/  @!UP0 UMOV UR12, URZ ;  /* 0x0000003f000c8c82 */ /* 0x000fe20008000000 */
[----:B------:R-:W-:Y:S02]  /*4e90*/  UIMAD UR10, UR16, UR18, URZ ;  /* 0x00000012100a72a4 */ /* 0x000fe4000f8e023f */
[----:B------:R-:W-:Y:S01]  /*4ea0*/  UIADD3 UR14, UP1, UR39, UR12, URZ ;  /* 0x0000000c270e7290 */ /* 0x000fe2000ff3e03f */
[----:B------:R-:W-:Y:S01]  /*4eb0*/  LEA R0, R0, UR8, 0x2 ;  /* 0x0000000800007c11 */ /* 0x000fe2000f8e10ff */
[----:B------:R-:W-:Y:S01]  /*4ec0*/  @!UP0 UMOV UR13, URZ ;  /* 0x0000003f000d8c82 */ /* 0x000fe20008000000 */
[----:B------:R-:W-:Y:S02]  /*4ed0*/  UIMAD UR16, UR5, UR19, UR10 ;  /* 0x00000013051072a4 */ /* 0x000fe4000f8e020a */
[----:B------:R-:W-:Y:S01]  /*4ee0*/  ULEA.HI.X.SX32 UR15, UR39, UR13, 0x1, UP1 ;  /* 0x0000000d270f7291 */ /* 0x000fe200088f0e3f */
[----:B------:R1:W-:Y:S01]  /*4ef0*/  STS.128 [R0], R24 ;  /* 0x0000001800007388 */ /* 0x0003e20000000c00 */
[----:B------:R-:W-:-:S02]  /*4f00*/  USHF.R.S32.HI UR10, URZ, 0x1f, UR37 ;  /* 0x0000001f3f0a7899 */ /* 0x000fc40008011425 */
[----:B------:R-:W-:Y:S01]  /*4f10*/  UIMAD.WIDE.U32 UR12, UR5, UR18, UR14 ;  /* 0x00000012050c72a5 */ /* 0x000fe2000f8e000e */
[----:B------:R1:W-:Y:S01]  /*4f20*/  STS.128 [R0+0x800], R28 ;  /* 0x0008001c00007388 */ /* 0x0003e20000000c00 */
[----:B------:R-:W-:Y:S02]  /*4f30*/  UIMAD UR18, UR5, UR21, UR17 ;  /* 0x00000015051272a4 */ /* 0x000fe4000f8e0211 */
[----:B------:R-:W-:Y:S01]  /*4f40*/  UIMAD.WIDE.U32 UR14, UR5, UR20, UR14 ;  /* 0x00000014050e72a5 */ /* 0x000fe2000f8e000e */
[----:B------:R1:W-:Y:S01]  /*4f50*/  STS.128 [R0+0x1000], R32 ;  /* 0x0010002000007388 */ /* 0x0003e20000000c00 */
[----:B------:R-:W-:Y:S01]  /*4f60*/  USEL UR10, UR10, URZ, !UP0 ;  /* 0x0000003f0a0a7287 */ /* 0x000fe2000c000000 */
[----:B------:R-:W-:Y:S02]  /*4f70*/  ULDC.64 UR20, c[0x0][0x820] ;  /* 0x0002080000147ab9 */ /* 0x000fe40000000a00 */
[----:B------:R1:W-:Y:S01]  /*4f80*/  STS.128 [R0+0x1800], R36 ;  /* 0x0018002400007388 */ /* 0x0003e20000000c00 */
[----:B------:R-:W-:-:S02]  /*4f90*/  UIADD3 UR13, UR13, UR16, URZ ;  /* 0x000000100d0d7290 */ /* 0x000fc4000fffe03f */
[----:B------:R-:W-:Y:S01]  /*4fa0*/  USEL UR37, UR37, URZ, !UP0 ;  /* 0x0000003f25257287 */ /* 0x000fe2000c000000 */
[----:B------:R1:W-:Y:S01]  /*4fb0*/  STS.128 [R0+0x2000], R40 ;  /* 0x0020002800007388 */ /* 0x0003e20000000c00 */
[----:B------:R-:W-:Y:S02]  /*4fc0*/  UIMAD UR17, UR10, UR20, URZ ;  /* 0x000000140a1172a4 */ /* 0x000fe4000f8e023f */
        /* <DEDUP_REMOVED lines=15> */
[----:B------:R-:W-:Y:S01]  /*50c0*/  UIADD3 UR5, UR15, UR16, URZ ;  /* 0x000000100f057290 */ /* 0x000fe2000fffe03f */
[----:B------:R1:W-:Y:S01]  /*50d0*/  STS.128 [R0+0x5000], R64 ;  /* 0x0050004000007388 */ /* 0x0003e20000000c00 */
[----:B------:R-:W-:Y:S02]  /*50e0*/  ULEA UR18, UP0, UR12, UR18, 0x2 ;  /* 0x000000120c127291 */ /* 0x000fe4000f80103f */
[----:B------:R-:W-:Y:S01]  /*50f0*/  ULEA UR20, UP1, UR14, UR20, 0x2 ;  /* 0x000000140e147291 */ /* 0x000fe2000f82103f */
[----:B------:R1:W-:Y:S01]  /*5100*/  STS.128 [R0+0x5800], R68 ;  /* 0x0058004400007388 */ /* 0x0003e20000000c00 */
[----:B------:R-:W-:Y:S02]  /*5110*/  ULEA.HI.X UR19, UR12, UR19, UR10, 0x2, UP0 ;  /* 0x000000130c137291 */ /* 0x000fe400080f140a */
[----:B------:R-:W-:Y:S02]  /*5120*/  ULEA.HI.X UR5, UR14, UR21, UR5, 0x2, UP1 ;  /* 0x000000150e057291 */ /* 0x000fe400088f1405 */
[----:B------:R-:W-:Y:S01]  /*5130*/  UIMAD UR17, UR4, UR17, UR36 ;  /* 0x00000011041172a4 */ /* 0x000fe2000f8e0224 */
[----:B------:R-:W-:Y:S11]  /*5140*/  @P0 BRA `(.L_x_3151) ;  /* 0x0000000000140947 */ /* 0x000ff60003800000 */
.L_x_3152:
[----:B------:R-:W2:Y:S04]  /*5150*/  LDG.E.STRONG.GPU R4, desc[UR46][R2.64] ;  /* 0x0000002e02047981 */ /* 0x000ea8000c1ef900 */
[----:B--2---:R-:W-:Y:S01]  /*5160*/  CCTL.IVALL ;  /* 0x00000000ff00798f */ /* 0x004fe20002000000 */
[----:B------:R-:W-:Y:S05]  /*5170*/  YIELD ;  /* 0x0000000000007946 */ /* 0x000fea0003800000 */
[----:B------:R-:W-:-:S13]  /*5180*/  ISETP.NE.AND P0, PT, R4, UR17, PT ;  /* 0x0000001104007c0c */ /* 0x000fda000bf05270 */
[----:B------:R-:W-:Y:S05]  /*5190*/  @P0 BRA `(.L_x_3152) ;  /* 0xfffffffc00ec0947 */ /* 0x000fea000383ffff */
.L_x_3151:
[----:B------:R-:W-:Y:S05]  /*51a0*/  BSYNC B0 ;  /* 0x0000000000007941 */ /* 0x000fea0003800000 */
.L_x_3150:
[----:B------:R-:W-:-:S03]  /*51b0*/  UMOV UR4, 0xffffffff ;  /* 0xffffffff00047882 */ /* 0x000fc60000000000 */
[----:B------:R-:W-:Y:S05]  /*51c0*/  BRA.DIV UR4, `(.L_x_3153) ;  /* 0x0000005604447947 */ /* 0x000fea000b800000 */
[----:B------:R-:W-:Y:S01]  /*51d0*/  NOP ;  /* 0x0000000000007918 */ /* 0x000fe20000000000 */
.L_x_3254:
        /* <DEDUP_REMOVED lines=15> */
.L_x_3156:
[----:B------:R-:W-:Y:S01]  /*52d0*/  @P0 ELECT P2, URZ, PT ;  /* 0x00000000003f082f */ /* 0x000fe20003840000 */
[----:B------:R2:W-:-:S12]  /*52e0*/  UBLKRED.G.S.ADD.F32.RN [UR4], [UR8], UR9, desc[UR10] ;  /* 0x00000a04080073bb */ /* 0x0005d800080a1409 */
[----:B------:R-:W-:Y:S02]  /*52f0*/  @P2 PLOP3.LUT P0, PT, P2, PT, PT, 0x8, 0x0 ;  /* 0x000000000000281c */ /* 0x000fe4000170e170 */
[----:B------:R-:W-:-:S11]  /*5300*/  PLOP3.LUT P2, PT, PT, PT, PT, 0x8, 0x0 ;  /* 0x000000000000781c */ /* 0x000fd60003f4e170 */
[----:B--2---:R-:W-:Y:S05]  /*5310*/  @P0 BRA.U.ANY `(.L_x_3156) ;  /* 0xfffffffd00ec0947 */ /* 0x004fea000393ffff */
[----:B------:R0:W-:Y:S01]  /*5320*/  UTMACMDFLUSH ;  /* 0x00000000000079b7 */ /* 0x0001e20000000000 */
[----:B------:R-:W-:-:S04]  /*5330*/  DEPBAR.LE SB0, 0x0 ;  /* 0x000080000000791a */ /* 0x000fc80000000000 */
.L_x_3155:
[----:B------:R-:W-:Y:S05]  /*5340*/  BSYNC B0 ;  /* 0x0000000000007941 */ /* 0x000fea0003800000 */
.L_x_3154:
        /* <DEDUP_REMOVED lines=14> */
.L_x_3158:
[----:B------:R-:W-:Y:S05]  /*5430*/  BSYNC B0 ;  /* 0x0000000000007941 */ /* 0x000fea0003800000 */
.L_x_3157:
        /* <DEDUP_REMOVED lines=20> */
.L_x_3161:
[----:B-12---:R-:W2:Y:S04]  /*5580*/  LDG.E.STRONG.GPU R0, desc[UR46][R2.64] ;  /* 0x0000002e02007981 */ /* 0x006ea8000c1ef900 */
[----:B--2---:R-:W-:Y:S01]  /*5590*/  CCTL.IVALL ;  /* 0x00000000ff00798f */ /* 0x004fe20002000000 */
[----:B------:R-:W-:Y:S05]  /*55a0*/  YIELD ;  /* 0x0000000000007946 */ /* 0x000fea0003800000 */
[----:B------:R-:W-:-:S13]  /*55b0*/  ISETP.NE.AND P0, PT, R0, UR17, PT ;  /* 0x0000001100007c0c */ /* 0x000fda000bf05270 */
[----:B------:R-:W-:Y:S05]  /*55c0*/  @P0 BRA `(.L_x_3161) ;  /* 0xfffffffc00ec0947 */ /* 0x000fea000383ffff */
.L_x_3160:
[----:B------:R-:W-:Y:S05]  /*55d0*/  BSYNC B0 ;  /* 0x0000000000007941 */ /* 0x000fea0003800000 */
.L_x_3159:
[----:B------:R-:W-:-:S03]  /*55e0*/  UMOV UR4, 0xffffffff ;  /* 0xffffffff00047882 */ /* 0x000fc60000000000 */
[----:B------:R-:W-:Y:S05]  /*55f0*/  BRA.DIV UR4, `(.L_x_3162) ;  /* 0x0000005204547947 */ /* 0x000fea000b800000 */
[----:B------:R-:W-:Y:S01]  /*5600*/  NOP ;  /* 0x0000000000007918 */ /* 0x000fe20000000000 */
.L_x_3257:
        /* <DEDUP_REMOVED lines=16> */
.L_x_3165:
[----:B------:R-:W-:Y:S01]  /*5710*/  @P0 ELECT P2, URZ, PT ;  /* 0x00000000003f082f */ /* 0x000fe20003840000 */
[----:B------:R3:W-:-:S12]  /*5720*/  UBLKRED.G.S.ADD.F32.RN [UR4], [UR8], UR6, desc[UR10] ;  /* 0x00000a04080073bb */ /* 0x0007d800080a1406 */
[----:B------:R-:W-:Y:S02]  /*5730*/  @P2 PLOP3.LUT P0, PT, P2, PT, PT, 0x8, 0x0 ;  /* 0x000000000000281c */ /* 0x000fe4000170e170 */
[----:B------:R-:W-:-:S11]  /*5740*/  PLOP3.LUT P2, PT, PT, PT, PT, 0x8, 0x0 ;  /* 0x000000000000781c */ /* 0x000fd60003f4e170 */
[----:B---3--:R-:W-:Y:S05]  /*5750*/  @P0 BRA.U.ANY `(.L_x_3165) ;  /* 0xfffffffd00ec0947 */ /* 0x008fea000393ffff */
[----:B------:R0:W-:Y:S01]  /*5760*/  UTMACMDFLUSH ;  /* 0x00000000000079b7 */ /* 0x0001e20000000000 */
[----:B------:R-:W-:-:S04]  /*5770*/  DEPBAR.LE SB0, 0x0 ;  /* 0x000080000000791a */ /* 0x000fc80000000000 */
.L_x_3164:
[----:B------:R-:W-:Y:S05]  /*5780*/  BSYNC B0 ;  /* 0x0000000000007941 */ /* 0x000fea0003800000 */
.L_x_3163:
        /* <DEDUP_REMOVED lines=14> */
.L_x_3118:
        /* <DEDUP_REMOVED lines=29> */
.L_x_3167:
[----:B------:R-:W-:Y:S01]  /*5a40*/  ULDC UR9, c[0x0][0x8cc] ;  /* 0x0002330000097ab9 */ /* 0x000fe20000000800 */
[----:B------:R-:W-:Y:S01]  /*5a50*/  UMOV UR7, UR8 ;  /* 0x0000000800077c82 */ /* 0x000fe20008000000 */
[----:B------:R-:W-:-:S11]  /*5a60*/  UISETP.NE.AND UP0, UPT, UR9, 0x1, UPT ;  /* 0x000000010900788c */ /* 0x000fd6000bf05270 */
[----:B------:R-:W-:Y:S02]  /*5a70*/  @UP0 ULDC.64 UR10, c[0x0][0x8d0] ;  /* 0x00023400000a0ab9 */ /* 0x000fe40000000a00 */
[----:B------:R-:W-:-:S04]  /*5a80*/  UIMAD.WIDE.U32 UR4, UR8, UR10, URZ ;  /* 0x0000000a080472a5 */ /* 0x000fc8000f8e003f */
[----:B------:R-:W-:-:S04]  /*5a90*/  @UP0 USHF.R.U32.HI UR7, URZ, UR11, UR5 ;  /* 0x0000000b3f070299 */ /* 0x000fc80008011605 */
[----:B------:R-:W-:-:S12]  /*5aa0*/  UIMAD UR4, UR7, UR9, URZ ;  /* 0x00000009070472a4 */ /* 0x000fd8000f8e023f */
.L_x_3168:
        /* <DEDUP_REMOVED lines=23> */
.L_x_3169:
        /* <DEDUP_REMOVED lines=13> */
.L_x_3171:
[----:B------:R-:W-:-:S05]  /*5cf0*/  ULDC UR4, c[0x0][0x8f4] ;  /* 0x00023d0000047ab9 */ /* 0x000fca0000000800 */
.L_x_3170:
        /* <DEDUP_REMOVED lines=48> */
.L_x_3172:
        /* <DEDUP_REMOVED lines=13> */
.L_x_3173:
        /* <DEDUP_REMOVED lines=12> */
.L_x_3174:
        /* <DEDUP_REMOVED lines=68> */
.L_x_3178:
[----:B------:R-:W2:Y:S04]  /*65d0*/  LDG.E.STRONG.GPU R4, desc[UR46][R2.64] ;  /* 0x0000002e02047981 */ /* 0x000ea8000c1ef900 */
[----:B--2---:R-:W-:Y:S01]  /*65e0*/  CCTL.IVALL ;  /* 0x00000000ff00798f */ /* 0x004fe20002000000 */
[----:B------:R-:W-:Y:S05]  /*65f0*/  YIELD ;  /* 0x0000000000007946 */ /* 0x000fea0003800000 */
[----:B------:R-:W-:-:S13]  /*6600*/  ISETP.NE.AND P1, PT, R4, R5, PT ;  /* 0x000000050400720c */ /* 0x000fda0003f25270 */
[----:B------:R-:W-:Y:S05]  /*6610*/  @P1 BRA `(.L_x_3178) ;  /* 0xfffffffc00ec1947 */ /* 0x000fea000383ffff */
.L_x_3177:
[----:B------:R-:W-:Y:S05]  /*6620*/  BSYNC B0 ;  /* 0x0000000000007941 */ /* 0x000fea0003800000 */
.L_x_3176:
[----:B------:R-:W-:-:S03]  /*6630*/  UMOV UR6, 0xffffffff ;  /* 0xffffffff00067882 */ /* 0x000fc60000000000 */
[----:B------:R-:W-:Y:S05]  /*6640*/  BRA.DIV UR6, `(.L_x_3179) ;  /* 0x00000042065c7947 */ /* 0x000fea000b800000 */
[----:B------:R-:W-:Y:S01]  /*6650*/  NOP ;  /* 0x0000000000007918 */ /* 0x000fe20000000000 */
.L_x_3260:
        /* <DEDUP_REMOVED lines=22> */
.L_x_3181:
[----:B------:R-:W-:Y:S05]  /*67c0*/  BSYNC B0 ;  /* 0x0000000000007941 */ /* 0x000fea0003800000 */
.L_x_3180:
        /* <DEDUP_REMOVED lines=20> */
.L_x_3183:
[----:B------:R-:W-:Y:S05]  /*6910*/  BSYNC B0 ;  /* 0x0000000000007941 */ /* 0x000fea0003800000 */
.L_x_3182:
[----:B------:R-:W-:Y:S06]  /*6920*/  BAR.ARV 0xa, 0xa0 ;  /* 0x0282800000007b1d */ /* 0x000fec0000002000 */
[----:B------:R-:W-:Y:S04]  /*6930*/  BSSY B0, `(.L_x_3184) ;  /* 0x0000003000007945 */ /* 0x000fe80003800000 */
[----:B------:R-:W-:Y:S05]  /*6940*/  @!P0 BRA `(.L_x_3185) ;  /* 0x0000000000048947 */ /* 0x000fea0003800000 */
[----:B------:R-:W-:-:S04]  /*6950*/  DEPBAR.LE SB0, 0x0 ;  /* 0x000080000000791a */ /* 0x000fc80000000000 */
.L_x_3185:
[----:B------:R-:W-:Y:S05]  /*6960*/  BSYNC B0 ;  /* 0x0000000000007941 */ /* 0x000fea0003800000 */
.L_x_3184:
        /* <DEDUP_REMOVED lines=19> */
.L_x_3187:
[----:B------:R-:W-:Y:S05]  /*6aa0*/  BSYNC B0 ;  /* 0x0000000000007941 */ /* 0x000fea0003800000 */
.L_x_3186:
[----:B------:R-:W-:Y:S01]  /*6ab0*/  UIADD3 UR7, UR13, 0x1, URZ ;  /* 0x000000010d077890 */ /* 0x000fe2000fffe03f */
[----:B------:R-:W-:Y:S11]  /*6ac0*/  BRA `(.L_x_3188) ;  /* 0x0000000000047947 */ /* 0x000ff60003800000 */
.L_x_3175:
[----:B------:R-:W-:-:S05]  /*6ad0*/  UMOV UR7, UR13 ;  /* 0x0000000d00077c82 */ /* 0x000fca0008000000 */
.L_x_3188:
        /* <DEDUP_REMOVED lines=16> */
.L_x_3213:
        /* <DEDUP_REMOVED lines=18> */
.L_x_3191:
[----:B------:R-:W2:Y:S04]  /*6d00*/  LDG.E.STRONG.GPU R4, desc[UR46][R2.64] ;  /* 0x0000002e02047981 */ /* 0x000ea8000c1ef900 */
[----:B--2---:R-:W-:Y:S01]  /*6d10*/  CCTL.IVALL ;  /* 0x00000000ff00798f */ /* 0x004fe20002000000 */
[----:B------:R-:W-:Y:S05]  /*6d20*/  YIELD ;  /* 0x0000000000007946 */ /* 0x000fea0003800000 */
[----:B------:R-:W-:-:S13]  /*6d30*/  ISETP.NE.AND P1, PT, R4, R5, PT ;  /* 0x000000050400720c */ /* 0x000fda0003f25270 */
[----:B------:R-:W-:Y:S05]  /*6d40*/  @P1 BRA `(.L_x_3191) ;  /* 0xfffffffc00ec1947 */ /* 0x000fea000383ffff */
.L_x_3190:
[----:B------:R-:W-:Y:S05]  /*6d50*/  BSYNC B0 ;  /* 0x0000000000007941 */ /* 0x000fea0003800000 */
.L_x_3189:
[----:B------:R-:W-:-:S03]  /*6d60*/  UMOV UR24, 0xffffffff ;  /* 0xffffffff00187882 */ /* 0x000fc60000000000 */
[----:B------:R-:W-:Y:S05]  /*6d70*/  BRA.DIV UR24, `(.L_x_3192) ;  /* 0x0000003a18ac7947 */ /* 0x000fea000b800000 */
[----:B------:R-:W-:Y:S01]  /*6d80*/  NOP ;  /* 0x0000000000007918 */ /* 0x000fe20000000000 */
.L_x_3263:
        /* <DEDUP_REMOVED lines=19> */
.L_x_3194:
[----:B------:R-:W-:Y:S05]  /*6ec0*/  BSYNC B0 ;  /* 0x0000000000007941 */ /* 0x000fea0003800000 */
.L_x_3193:
        /* <DEDUP_REMOVED lines=15> */
.L_x_3196:
[----:B------:R-:W-:Y:S05]  /*6fc0*/  BSYNC B0 ;  /* 0x0000000000007941 */ /* 0x000fea0003800000 */
.L_x_3195:
[----:B------:R-:W-:Y:S06]  /*6fd0*/  BAR.ARV 0xa, 0xa0 ;  /* 0x0282800000007b1d */ /* 0x000fec0000002000 */
[----:B------:R-:W-:Y:S04]  /*6fe0*/  BSSY B0, `(.L_x_3197) ;  /* 0x0000003000007945 */ /* 0x000fe80003800000 */
[----:B------:R-:W-:Y:S05]  /*6ff0*/  @!P0 BRA `(.L_x_3198) ;  /* 0x0000000000048947 */ /* 0x000fea0003800000 */
[----:B------:R-:W-:-:S04]  /*7000*/  DEPBAR.LE SB0, 0x0 ;  /* 0x000080000000791a */ /* 0x000fc80000000000 */
.L_x_3198:
[----:B------:R-:W-:Y:S05]  /*7010*/  BSYNC B0 ;  /* 0x0000000000007941 */ /* 0x000fea0003800000 */
.L_x_3197:
        /* <DEDUP_REMOVED lines=19> */
.L_x_3200:
[----:B------:R-:W-:Y:S05]  /*7150*/  BSYNC B0 ;  /* 0x0000000000007941 */ /* 0x000fea0003800000 */
.L_x_3199:
        /* <DEDUP_REMOVED lines=16> */
.L_x_3203:
[----:B------:R-:W2:Y:S04]  /*7260*/  LDG.E.STRONG.GPU R4, desc[UR46][R2.64] ;  /* 0x0000002e02047981 */ /* 0x000ea8000c1ef900 */
[----:B--2---:R-:W-:Y:S01]  /*7270*/  CCTL.IVALL ;  /* 0x00000000ff00798f */ /* 0x004fe20002000000 */
[----:B------:R-:W-:Y:S05]  /*7280*/  YIELD ;  /* 0x0000000000007946 */ /* 0x000fea0003800000 */
[----:B------:R-:W-:-:S13]  /*7290*/  ISETP.NE.AND P1, PT, R4, R5, PT ;  /* 0x000000050400720c */ /* 0x000fda0003f25270 */
[----:B------:R-:W-:Y:S05]  /*72a0*/  @P1 BRA `(.L_x_3203) ;  /* 0xfffffffc00ec1947 */ /* 0x000fea000383ffff */
.L_x_3202:
[----:B------:R-:W-:Y:S05]  /*72b0*/  BSYNC B0 ;  /* 0x0000000000007941 */ /* 0x000fea0003800000 */
.L_x_3201:
[----:B------:R-:W-:-:S03]  /*72c0*/  UMOV UR18, 0xffffffff ;  /* 0xffffffff00127882 */ /* 0x000fc60000000000 */
[----:B------:R-:W-:Y:S05]  /*72d0*/  BRA.DIV UR18, `(.L_x_3204) ;  /* 0x0000003612707947 */ /* 0x000fea000b800000 */
[----:B------:R-:W-:Y:S01]  /*72e0*/  NOP ;  /* 0x0000000000007918 */ /* 0x000fe20000000000 */
.L_x_3266:
        /* <DEDUP_REMOVED lines=15> */
.L_x_3206:
[----:B------:R-:W-:Y:S05]  /*73e0*/  BSYNC B0 ;  /* 0x0000000000007941 */ /* 0x000fea0003800000 */
.L_x_3205:
        /* <DEDUP_REMOVED lines=15> */
.L_x_3208:
[----:B------:R-:W-:Y:S05]  /*74e0*/  BSYNC B0 ;  /* 0x0000000000007941 */ /* 0x000fea0003800000 */
.L_x_3207:
[----:B------:R-:W-:Y:S06]  /*74f0*/  BAR.ARV 0xa, 0xa0 ;  /* 0x0282800000007b1d */ /* 0x000fec0000002000 */
[----:B------:R-:W-:Y:S04]  /*7500*/  BSSY B0, `(.L_x_3209) ;  /* 0x0000003000007945 */ /* 0x000fe80003800000 */
[----:B------:R-:W-:Y:S05]  /*7510*/  @!P0 BRA `(.L_x_3210) ;  /* 0x0000000000048947 */ /* 0x000fea0003800000 */
[----:B------:R-:W-:-:S04]  /*7520*/  DEPBAR.LE SB0, 0x0 ;  /* 0x000080000000791a */ /* 0x000fc80000000000 */
.L_x_3210:
[----:B------:R-:W-:Y:S05]  /*7530*/  BSYNC B0 ;  /* 0x0000000000007941 */ /* 0x000fea0003800000 */
.L_x_3209:
        /* <DEDUP_REMOVED lines=19> */
.L_x_3212:
[----:B------:R-:W-:Y:S05]  /*7670*/  BSYNC B0 ;  /* 0x0000000000007941 */ /* 0x000fea0003800000 */
.L_x_3211:
[----:B------:R-:W-:Y:S02]  /*7680*/  UIADD3 UR7, UR7, 0x2, URZ ;  /* 0x0000000207077890 */ /* 0x000fe4000fffe03f */
[----:B------:R-:W-:Y:S02]  /*7690*/  UIADD3 UR6, UR6, 0x3000, URZ ;  /* 0x0000300006067890 */ /* 0x000fe4000fffe03f */
[----:B------:R-:W-:-:S06]  /*76a0*/  UISETP.GE.AND UP0, UPT, UR7, UR12, UPT ;  /* 0x0000000c0700728c */ /* 0x000fcc000bf06270 */
[----:B------:R-:W-:-:S13]  /*76b0*/  PLOP3.LUT P1, PT, PT, PT, UP0, 0x80, 0x0 ;  /* 0x000000000000781c */ /* 0x000fda0003f2f008 */
[----:B------:R-:W-:Y:S05]  /*76c0*/  @!P1 BRA `(.L_x_3213) ;  /* 0xfffffff400449947 */ /* 0x000fea000383ffff */
[----:B------:R-:W-:Y:S05]  /*76d0*/  BRA `(.L_x_3125) ;  /* 0x0000002c00947947 */ /* 0x000fea0003800000 */
.L_x_3166:
        /* <DEDUP_REMOVED lines=21> */
.L_x_3214:
[----:B------:R-:W1:Y:S01]  /*7830*/  LDC R3, c[0x0][0x8cc] ;  /* 0x00023300ff037b82 */ /* 0x000e620000000800 */
[----:B------:R-:W-:Y:S01]  /*7840*/  IMAD.MOV.U32 R0, RZ, RZ, R5 ;  /* 0x000000ffff007224 */ /* 0x000fe200078e0005 */
[----:B-1----:R-:W-:-:S13]  /*7850*/  ISETP.NE.AND P0, PT, R3, 0x1, PT ;  /* 0x000000010300780c */ /* 0x002fda0003f05270 */
[----:B------:R-:W1:Y:S02]  /*7860*/  @P0 LDC.64 R6, c[0x0][0x8d0] ;  /* 0x00023400ff060b82 */ /* 0x000e640000000a00 */
[----:B-1----:R-:W-:-:S05]  /*7870*/  @P0 IMAD.HI.U32 R4, R5, R6, RZ ;  /* 0x0000000605040227 */ /* 0x002fca00078e00ff */
[----:B------:R-:W-:-:S05]  /*7880*/  @P0 SHF.R.U32.HI R0, RZ, R7, R4 ;  /* 0x00000007ff000219 */ /* 0x000fca0000011604 */
[----:B------:R-:W-:-:S07]  /*7890*/  IMAD R3, R0, R3, RZ ;  /* 0x0000000300037224 */ /* 0x000fce00078e02ff */
.L_x_3215:
        /* <DEDUP_REMOVED lines=23> */
.L_x_3216:
        /* <DEDUP_REMOVED lines=10> */
.L_x_3218:
[----:B------:R-:W2:Y:S02]  /*7ab0*/  LDC R4, c[0x0][0x8f4] ;  /* 0x00023d00ff047b82 */ /* 0x000ea40000000800 */
.L_x_3217:
[----:B--2--5:R-:W-:Y:S01]  /*7ac0*/  VIADD R4, R4, 0x7f ;  /* 0x0000007f04047836 */ /* 0x024fe20000000000 */
[----:B------:R-:W-:Y:S01]  /*7ad0*/  LOP3.LUT R12, R0, 0x1ffffff, RZ, 0x3c, !PT ;  /* 0x01ffffff000c7812 */ /* 0x000fe200078e3cff */
[----:B------:R-:W-:Y:S02]  /*7ae0*/  IMAD.MOV.U32 R10, RZ, RZ, 0x1 ;  /* 0x00000001ff0a7424 */ /* 0x000fe400078e00ff */
[----:B-1----:R-:W-:Y:S01]  /*7af0*/  IMAD.MOV.U32 R2, RZ, RZ, RZ ;  /* 0x000000ffff027224 */ /* 0x002fe200078e00ff */
        /* <DEDUP_REMOVED lines=38> */
.L_x_3220:
        /* <DEDUP_REMOVED lines=20> */
.L_x_3221:
[----:B------:R-:W-:Y:S05]  /*7ea0*/  @!P0 BRA `(.L_x_3222) ;  /* 0x00000000000c8947 */ /* 0x000fea0003800000 */
[----:B------:R-:W2:Y:S04]  /*7eb0*/  LDG.E R5, desc[UR46][R2.64] ;  /* 0x0000002e02057981 */ /* 0x000ea8000c1e1900 */
[----:B------:R-:W2:Y:S02]  /*7ec0*/  LDG.E R0, desc[UR46][R2.64+0x4] ;  /* 0x0000042e02007981 */ /* 0x000ea4000c1e1900 */
[----:B--2---:R-:W-:-:S07]  /*7ed0*/  IMAD.IADD R0, R0, 0x1, -R5 ;  /* 0x0000000100007824 */ /* 0x004fce00078e0a05 */
.L_x_3222:
        /* <DEDUP_REMOVED lines=66> */
.L_x_3267:
        /* <DEDUP_REMOVED lines=15> */
.L_x_3225:
        /* <DEDUP_REMOVED lines=122> */
.L_x_3236:
[----:B-123--:R-:W-:-:S04]  /*8b90*/  SHF.L.U32 R18, R10, 0x1f, RZ ;  /* 0x0000001f0a127819 */ /* 0x00efc800000006ff */
[----:B------:R-:W2:Y:S02]  /*8ba0*/  SYNCS.PHASECHK.TRANS64.TRYWAIT P1, [R15+URZ+0x26840], R18 ;  /* 0x026840120f0075a7 */ /* 0x000ea4000802017f */
[----:B--2---:R-:W-:Y:S05]  /*8bb0*/  @!P1 BRA `(.L_x_3228) ;  /* 0x0000001c00689947 */ /* 0x004fea0003800000 */
.L_x_3268:
        /* <DEDUP_REMOVED lines=8> */
.L_x_3229:
        /* <DEDUP_REMOVED lines=44> */
.L_x_3269:
        /* <DEDUP_REMOVED lines=8> */
.L_x_3231:
        /* <DEDUP_REMOVED lines=44> */
.L_x_3270:
        /* <DEDUP_REMOVED lines=8> */
.L_x_3233:
        /* <DEDUP_REMOVED lines=38> */
.L_x_3272:
        /* <DEDUP_REMOVED lines=8> */
.L_x_3235:
        /* <DEDUP_REMOVED lines=44> */
.L_x_3227:
[----:B------:R-:W4:Y:S02]  /*9860*/  LDL.LU R4, [R1+0x4] ;  /* 0x0000040001047983 */ /* 0x000f240000300800 */
[----:B----4-:R-:W-:Y:S02]  /*9870*/  ISETP.NE.AND P1, PT, R4, RZ, PT ;  /* 0x000000ff0400720c */ /* 0x010fe40003f25270 */
[----:B------:R4:W5:Y:S11]  /*9880*/  LDL R4, [R1] ;  /* 0x0000000001047983 */ /* 0x0009760000100800 */
[----:B----4-:R-:W-:Y:S05]  /*9890*/  @!P1 BRA `(.L_x_3226) ;  /* 0x0000000400949947 */ /* 0x010fea0003800000 */
[----:B------:R-:W-:-:S04]  /*98a0*/  SHF.L.U32 R12, R10, 0x1f, RZ ;  /* 0x0000001f0a0c7819 */ /* 0x000fc800000006ff */
[----:B------:R-:W4:Y:S02]  /*98b0*/  SYNCS.PHASECHK.TRANS64.TRYWAIT P1, [R15+URZ+0x26840], R12 ;  /* 0x0268400c0f0075a7 */ /* 0x000f24000802017f */
[----:B----4-:R-:W-:Y:S05]  /*98c0*/  @!P1 BRA `(.L_x_3237) ;  /* 0x0000001000789947 */ /* 0x010fea0003800000 */
.L_x_3273:
        /* <DEDUP_REMOVED lines=8> */
.L_x_3238:
        /* <DEDUP_REMOVED lines=41> */
.L_x_3274:
        /* <DEDUP_REMOVED lines=8> */
.L_x_3240:
        /* <DEDUP_REMOVED lines=41> */
.L_x_3226:
[----:B------:R-:W1:Y:S01]  /*9ef0*/  S2R R0, SR_TID.X ;  /* 0x0000000000007919 */ /* 0x000e620000002100 */
[----:B------:R-:W-:Y:S01]  /*9f00*/  IMAD R3, R16, 0x8, R15 ;  /* 0x0000000810037824 */ /* 0x000fe200078e020f */
[----:B-1----:R-:W-:Y:S02]  /*9f10*/  LOP3.LUT R2, R0, 0x7f, RZ, 0xc0, !PT ;  /* 0x0000007f00027812 */ /* 0x002fe400078ec0ff */
[----:B------:R-:W-:Y:S02]  /*9f20*/  SHF.L.U32 R0, R10, 0x1f, RZ ;  /* 0x0000001f0a007819 */ /* 0x000fe400000006ff */
[----:B------:R-:W-:Y:S02]  /*9f30*/  ISETP.NE.AND P1, PT, R2, RZ, PT ;  /* 0x000000ff0200720c */ /* 0x000fe40003f25270 */
[----:B------:R-:W1:Y:S02]  /*9f40*/  SYNCS.PHASECHK.TRANS64.TRYWAIT P0, [R3+URZ+0x26840], R0 ;  /* 0x02684000030075a7 */ /* 0x000e64000800017f */
[----:B-1----:R-:W-:Y:S09]  /*9f50*/  @!P0 BRA `(.L_x_3241) ;  /* 0x0000000800fc8947 */ /* 0x002ff20003800000 */
.L_x_3275:
[----:B------:R-:W-:Y:S05]  /*9f60*/  @P1 BRA `(.L_x_3242) ;  /* 0x0000000000181947 */ /* 0x000fea0003800000 */
[----:B------:R-:W1:Y:S01]  /*9f70*/  S2R R2, SR_TID.X ;  /* 0x0000000000027919 */ /* 0x000e620000002100 */
[----:B------:R-:W-:-:S04]  /*9f80*/  IMAD.MOV.U32 R0, RZ, RZ, 0x3100 ;  /* 0x00003100ff007424 */ /* 0x000fc800078e00ff */
[----:B------:R1:W-:Y:S02]  /*9f90*/  SYNCS.ARRIVE.TRANS64 RZ, [R3+URZ+0x26830], R0 ;  /* 0x0268300003ff79a7 */ /* 0x0003e4000800003f */
[----:B-1----:R-:W-:-:S13]  /*9fa0*/  LOP3.LUT P0, RZ, R2, 0x1f, RZ, 0xc0, !PT ;  /* 0x0000001f02ff7812 */ /* 0x002fda000780c0ff */
[----:B------:R-:W-:Y:S05]  /*9fb0*/  @!P0 BRA `(.L_x_3242) ;  /* 0x0000000000048947 */ /* 0x000fea0003800000 */
[----:B------:R-:W-:Y:S01]  /*9fc0*/  BPT.TRAP 0x1 ;  /* 0x000000040000795c */ /* 0x000fe20000300000 */
.L_x_3242:
        /* <DEDUP_REMOVED lines=48> */
.L_x_3223:
[----:B------:R-:W-:Y:S05]  /*a2d0*/  BSYNC B0 ;  /* 0x0000000000007941 */ /* 0x000fea0003800000 */
.L_x_3219:
[----:B------:R-:W-:-:S03]  /*a2e0*/  UMOV UR7, 0xffffffff ;  /* 0xffffffff00077882 */ /* 0x000fc60000000000 */
[----:B------:R-:W-:Y:S05]  /*a2f0*/  BRA.DIV UR7, `(.L_x_3243) ;  /* 0x0000000a07287947 */ /* 0x000fea000b800000 */
[----:B------:R-:W-:-:S13]  /*a300*/  ELECT P6, URZ, PT ;  /* 0x00000000003f782f */ /* 0x000fda00038c0000 */
.L_x_3278:
[----:B------:R-:W-:Y:S05]  /*a310*/  @!P6 BRA `(.L_x_3125) ;  /* 0x000000000084e947 */ /* 0x000fea0003800000 */
[----:B------:R-:W-:-:S06]  /*a320*/  ULOP3.LUT UR7, UR38, 0x2, URZ, 0xfc, !UPT ;  /* 0x0000000226077892 */ /* 0x000fcc000f8efc3f */
[----:B------:R-:W-:-:S05]  /*a330*/  IMAD.U32 R0, RZ, RZ, UR7 ;  /* 0x00000007ff007e24 */ /* 0x000fca000f8e00ff */
[----:B------:R-:W-:-:S13]  /*a340*/  ISETP.NE.AND P2, PT, R0, 0x3, PT ;  /* 0x000000030000780c */ /* 0x000fda0003f45270 */
[----:B------:R-:W-:Y:S05]  /*a350*/  @!P2 BRA `(.L_x_3244) ;  /* 0x000000000004a947 */ /* 0x000fea0003800000 */
[----:B------:R-:W-:Y:S01]  /*a360*/  BPT.TRAP 0x1 ;  /* 0x000000040000795c */ /* 0x000fe20000300000 */
.L_x_3244:
        /* <DEDUP_REMOVED lines=15> */
.L_x_3279:
[----:B------:R-:W2:Y:S02]  /*a460*/  SYNCS.PHASECHK.TRANS64.TRYWAIT P0, [R3+URZ], R0 ;  /* 0x00000000030075a7 */ /* 0x000ea4000800017f */
[----:B--2---:R-:W-:Y:S05]  /*a470*/  @!P0 BRA `(.L_x_3246) ;  /* 0x0000000400fc8947 */ /* 0x004fea0003800000 */
.L_x_3280:
[----:B------:R-:W-:Y:S05]  /*a480*/  @!P2 BRA `(.L_x_3247) ;  /* 0x000000000004a947 */ /* 0x000fea0003800000 */
[----:B------:R-:W-:Y:S01]  /*a490*/  BPT.TRAP 0x1 ;  /* 0x000000040000795c */ /* 0x000fe20000300000 */
.L_x_3247:
[----:B--2---:R-:W-:-:S04]  /*a4a0*/  VIADD R3, R8, 0x26840 ;  /* 0x0002684008037836 */ /* 0x004fc80000000000 */
[----:B------:R-:W-:-:S04]  /*a4b0*/  IMAD R5, R2, 0x8, R3 ;  /* 0x0000000802057824 */ /* 0x000fc800078e0203 */
[----:B------:R-:W2:Y:S02]  /*a4c0*/  SYNCS.PHASECHK.TRANS64.TRYWAIT P0, [R5+URZ], R4 ;  /* 0x00000004050075a7 */ /* 0x000ea4000800017f */
[----:B--2---:R-:W-:Y:S05]  /*a4d0*/  @!P0 BRA `(.L_x_3248) ;  /* 0x0000000400f88947 */ /* 0x004fea0003800000 */
.L_x_3281:
[----:B------:R-:W-:-:S07]  /*a4e0*/  IMAD R3, R6, 0x8, R3 ;  /* 0x0000000806037824 */ /* 0x000fce00078e0203 */
.L_x_3249:
[----:B---3--:R3:W4:Y:S02]  /*a4f0*/  SYNCS.PHASECHK.TRANS64.TRYWAIT P0, [R3+URZ], R0 ;  /* 0x00000000030075a7 */ /* 0x008724000800017f */
[----:B----4-:R-:W-:Y:S05]  /*a500*/  @!P0 NANOSLEEP.SYNCS 0x989680 ;  /* 0x009896800000895d */ /* 0x010fea0003900000 */
[----:B------:R-:W4:Y:S02]  /*a510*/  @!P0 SYNCS.PHASECHK.TRANS64 P0, [R3+URZ], R0 ;  /* 0x00000000030085a7 */ /* 0x000f24000800007f */
[----:B----4-:R-:W-:Y:S05]  /*a520*/  @!P0 BRA `(.L_x_3249) ;  /* 0xfffffffc00f08947 */ /* 0x010fea000383ffff */
.L_x_3125:
[----:B------:R-:W-:Y:S05]  /*a530*/  BSYNC B6 ;  /* 0x0000000000067941 */ /* 0x000fea0003800000 */
.L_x_3117:
[----:B------:R-:W-:Y:S05]  /*a540*/  EXIT ;  /* 0x000000000000794d */ /* 0x000fea0003800000 */
.L_x_3135:
[----:B------:R-:W-:Y:S02]  /*a550*/  IMAD.MOV.U32 R13, RZ, RZ, R19 ;  /* 0x000000ffff0d7224 */ /* 0x000fe400078e0013 */
[----:B------:R-:W-:Y:S02]  /*a560*/  IMAD.MOV.U32 R12, RZ, RZ, RZ ;  /* 0x000000ffff0c7224 */ /* 0x000fe400078e00ff */
[----:B------:R-:W-:Y:S02]  /*a570*/  IMAD.MOV.U32 R11, RZ, RZ, 0x1f ;  /* 0x0000001fff0b7424 */ /* 0x000fe400078e00ff */
[----:B------:R-:W-:-:S07]  /*a580*/  IMAD.MOV.U32 R15, RZ, RZ, -0x1 ;  /* 0xffffffffff0f7424 */ /* 0x000fce00078e00ff */
[----:B------:R-:W-:Y:S05]  /*a590*/  WARPSYNC.COLLECTIVE R15, `(.L_x_3250) ;  /* 0x000000000f087348 */ /* 0x000fea0003c00000 */
[----:B------:R1:W2:Y:S02]  /*a5a0*/  SHFL.IDX P6, R14, R13, R12, R11 ;  /* 0x0000000c0d0e7389 */ /* 0x0002a400000c000b */
[----:B-12---:R-:W-:Y:S01]  /*a5b0*/  ENDCOLLECTIVE ;  /* 0x000000000000791b */ /* 0x006fe20003800000 */
.L_x_3250:
[----:B------:R-:W-:Y:S05]  /*a5c0*/  BRA `(.L_x_3251) ;  /* 0xffffff7000587947 */ /* 0x000fea000383ffff */
.L_x_3137:
[----:B--2---:R2:W3:Y:S02]  /*a5d0*/  SYNCS.PHASECHK.TRANS64.TRYWAIT P0, [R2+URZ+0x26800], R5 ;  /* 0x02680005020075a7 */ /* 0x0044e4000800017f */
[----:B---3--:R-:W-:Y:S05]  /*a5e0*/  @!P0 NANOSLEEP.SYNCS 0x989680 ;  /* 0x009896800000895d */ /* 0x008fea0003900000 */
[----:B------:R-:W3:Y:S02]  /*a5f0*/  @!P0 SYNCS.PHASECHK.TRANS64 P0, [R2+URZ+0x26800], R5 ;  /* 0x02680005020085a7 */ /* 0x000ee4000800007f */
[----:B---3--:R-:W-:Y:S05]  /*a600*/  @!P0 BRA `(.L_x_3137) ;  /* 0xfffffffc00f08947 */ /* 0x008fea000383ffff */
[----:B------:R-:W-:Y:S05]  /*a610*/  BRA `(.L_x_3136) ;  /* 0xffffff7000807947 */ /* 0x000fea000383ffff */
.L_x_3142:
[----:B--2---:R-:W-:-:S04]  /*a620*/  IMAD.U32 R5, RZ, RZ, UR7 ;  /* 0x00000007ff057e24 */ /* 0x004fc8000f8e00ff */
[----:B------:R2:W3:Y:S03]  /*a630*/  SYNCS.PHASECHK.TRANS64.TRYWAIT P1, [R5+URZ+0x26810], R6 ;  /* 0x02681006050075a7 */ /* 0x0004e6000802017f */
[----:B---3--:R-:W-:Y:S05]  /*a640*/  @!P1 NANOSLEEP.SYNCS 0x989680 ;  /* 0x009896800000995d */ /* 0x008fea0003900000 */
[----:B------:R-:W3:Y:S02]  /*a650*/  @!P1 SYNCS.PHASECHK.TRANS64 P1, [R5+URZ+0x26810], R6 ;  /* 0x02681006050095a7 */ /* 0x000ee4000802007f */
[----:B---3--:R-:W-:Y:S05]  /*a660*/  @!P1 BRA `(.L_x_3142) ;  /* 0xfffffffc00ec9947 */ /* 0x008fea000383ffff */
[----:B------:R-:W-:Y:S05]  /*a670*/  BRA `(.L_x_3141) ;  /* 0xffffff7800d07947 */ /* 0x000fea000383ffff */
.L_x_3146:
[----:B------:R-:W-:-:S04]  /*a680*/  IMAD.U32 R5, RZ, RZ, UR7 ;  /* 0x00000007ff057e24 */ /* 0x000fc8000f8e00ff */
[----:B------:R1:W1:Y:S03]  /*a690*/  SYNCS.PHASECHK.TRANS64.TRYWAIT P1, [R5+URZ+0x26830], R6 ;  /* 0x02683006050075a7 */ /* 0x000266000802017f */
[----:B-1----:R-:W-:Y:S05]  /*a6a0*/  @!P1 NANOSLEEP.SYNCS 0x989680 ;  /* 0x009896800000995d */ /* 0x002fea0003900000 */
[----:B------:R-:W1:Y:S02]  /*a6b0*/  @!P1 SYNCS.PHASECHK.TRANS64 P1, [R5+URZ+0x26830], R6 ;  /* 0x02683006050095a7 */ /* 0x000e64000802007f */
[----:B-1----:R-:W-:Y:S05]  /*a6c0*/  @!P1 BRA `(.L_x_3146) ;  /* 0xfffffffc00ec9947 */ /* 0x002fea000383ffff */
[----:B------:R-:W-:Y:S05]  /*a6d0*/  BRA `(.L_x_3145) ;  /* 0xffffff7c00d87947 */ /* 0x000fea000383ffff */
.L_x_3153:
[----:B------:R-:W-:Y:S01]  /*a6e0*/  BSSY B0, `(.L_x_3252) ;  /* 0x0000005000007945 */ /* 0x000fe20003800000 */
[----:B------:R-:W-:-:S07]  /*a6f0*/  IMAD.MOV.U32 R15, RZ, RZ, -0x1 ;  /* 0xffffffffff0f7424 */ /* 0x000fce00078e00ff */
[----:B-1----:R-:W-:Y:S05]  /*a700*/  WARPSYNC.COLLECTIVE R15, `(.L_x_3253) ;  /* 0x000000000f087348 */ /* 0x002fea0003c00000 */
[----:B------:R-:W-:Y:S01]  /*a710*/  NOP ;  /* 0x0000000000007918 */ /* 0x000fe20000000000 */
[----:B-1----:R-:W-:Y:S01]  /*a720*/  ENDCOLLECTIVE ;  /* 0x000000000000791b */ /* 0x002fe20003800000 */
.L_x_3253:
[----:B------:R-:W-:Y:S05]  /*a730*/  BSYNC B0 ;  /* 0x0000000000007941 */ /* 0x000fea0003800000 */
.L_x_3252:
[----:B------:R-:W-:Y:S05]  /*a740*/  BRA `(.L_x_3254) ;  /* 0xffffffa800a47947 */ /* 0x000fea000383ffff */
.L_x_3162:
[----:B------:R-:W-:Y:S01]  /*a750*/  BSSY B0, `(.L_x_3255) ;  /* 0x0000005000007945 */ /* 0x000fe20003800000 */
[----:B------:R-:W-:-:S07]  /*a760*/  IMAD.MOV.U32 R15, RZ, RZ, -0x1 ;  /* 0xffffffffff0f7424 */ /* 0x000fce00078e00ff */
[----:B-12---:R-:W-:Y:S05]  /*a770*/  WARPSYNC.COLLECTIVE R15, `(.L_x_3256) ;  /* 0x000000000f087348 */ /* 0x006fea0003c00000 */
[----:B------:R-:W-:Y:S01]  /*a780*/  NOP ;  /* 0x0000000000007918 */ /* 0x000fe20000000000 */
[----:B-12---:R-:W-:Y:S01]  /*a790*/  ENDCOLLECTIVE ;  /* 0x000000000000791b */ /* 0x006fe20003800000 */
.L_x_3256:
[----:B------:R-:W-:Y:S05]  /*a7a0*/  BSYNC B0 ;  /* 0x0000000000007941 */ /* 0x000fea0003800000 */
.L_x_3255:
[----:B------:R-:W-:Y:S05]  /*a7b0*/  BRA `(.L_x_3257) ;  /* 0xffffffac00947947 */ /* 0x000fea000383ffff */
.L_x_3179:
[----:B------:R-:W-:Y:S01]  /*a7c0*/  BSSY B0, `(.L_x_3258) ;  /* 0x0000005000007945 */ /* 0x000fe20003800000 */
[----:B------:R-:W-:-:S07]  /*a7d0*/  IMAD.MOV.U32 R15, RZ, RZ, -0x1 ;  /* 0xffffffffff0f7424 */ /* 0x000fce00078e00ff */
[----:B------:R-:W-:Y:S05]  /*a7e0*/  WARPSYNC.COLLECTIVE R15, `(.L_x_3259) ;  /* 0x000000000f087348 */ /* 0x000fea0003c00000 */
[----:B------:R-:W-:Y:S01]  /*a7f0*/  NOP ;  /* 0x0000000000007918 */ /* 0x000fe20000000000 */
[----:B------:R-:W-:Y:S01]  /*a800*/  ENDCOLLECTIVE ;  /* 0x000000000000791b */ /* 0x000fe20003800000 */
.L_x_3259:
[----:B------:R-:W-:Y:S05]  /*a810*/  BSYNC B0 ;  /* 0x0000000000007941 */ /* 0x000fea0003800000 */
.L_x_3258:
[----:B------:R-:W-:Y:S05]  /*a820*/  BRA `(.L_x_3260) ;  /* 0xffffffbc008c7947 */ /* 0x000fea000383ffff */
.L_x_3192:
[----:B------:R-:W-:Y:S01]  /*a830*/  BSSY B0, `(.L_x_3261) ;  /* 0x0000005000007945 */ /* 0x000fe20003800000 */
[----:B------:R-:W-:-:S07]  /*a840*/  IMAD.MOV.U32 R15, RZ, RZ, -0x1 ;  /* 0xffffffffff0f7424 */ /* 0x000fce00078e00ff */
[----:B------:R-:W-:Y:S05]  /*a850*/  WARPSYNC.COLLECTIVE R15, `(.L_x_3262) ;  /* 0x000000000f087348 */ /* 0x000fea0003c00000 */
[----:B------:R-:W-:Y:S01]  /*a860*/  NOP ;  /* 0x0000000000007918 */ /* 0x000fe20000000000 */
[----:B------:R-:W-:Y:S01]  /*a870*/  ENDCOLLECTIVE ;  /* 0x000000000000791b */ /* 0x000fe20003800000 */
.L_x_3262:
[----:B------:R-:W-:Y:S05]  /*a880*/  BSYNC B0 ;  /* 0x0000000000007941 */ /* 0x000fea0003800000 */
.L_x_3261:
[----:B------:R-:W-:Y:S05]  /*a890*/  BRA `(.L_x_3263) ;  /* 0xffffffc4003c7947 */ /* 0x000fea000383ffff */
.L_x_3204:
[----:B------:R-:W-:Y:S01]  /*a8a0*/  BSSY B0, `(.L_x_3264) ;  /* 0x0000005000007945 */ /* 0x000fe20003800000 */
[----:B------:R-:W-:-:S07]  /*a8b0*/  IMAD.MOV.U32 R15, RZ, RZ, -0x1 ;  /* 0xffffffffff0f7424 */ /* 0x000fce00078e00ff */
[----:B------:R-:W-:Y:S05]  /*a8c0*/  WARPSYNC.COLLECTIVE R15, `(.L_x_3265) ;  /* 0x000000000f087348 */ /* 0x000fea0003c00000 */
[----:B------:R-:W-:Y:S01]  /*a8d0*/  NOP ;  /* 0x0000000000007918 */ /* 0x000fe20000000000 */
[----:B------:R-:W-:Y:S01]  /*a8e0*/  ENDCOLLECTIVE ;  /* 0x000000000000791b */ /* 0x000fe20003800000 */
.L_x_3265:
[----:B------:R-:W-:Y:S05]  /*a8f0*/  BSYNC B0 ;  /* 0x0000000000007941 */ /* 0x000fea0003800000 */
.L_x_3264:
[----:B------:R-:W-:Y:S05]  /*a900*/  BRA `(.L_x_3266) ;  /* 0xffffffc800787947 */ /* 0x000fea000383ffff */
.L_x_3224:
[----:B-1----:R1:W2:Y:S02]  /*a910*/  SYNCS.PHASECHK.TRANS64.TRYWAIT P0, [R15+URZ+0x26820], R2 ;  /* 0x026820020f0075a7 */ /* 0x0022a4000800017f */
[----:B--2---:R-:W-:Y:S05]  /*a920*/  @!P0 NANOSLEEP.SYNCS 0x989680 ;  /* 0x009896800000895d */ /* 0x004fea0003900000 */
[----:B------:R-:W2:Y:S02]  /*a930*/  @!P0 SYNCS.PHASECHK.TRANS64 P0, [R15+URZ+0x26820], R2 ;  /* 0x026820020f0085a7 */ /* 0x000ea4000800007f */
[----:B--2---:R-:W-:Y:S05]  /*a940*/  @!P0 BRA `(.L_x_3224) ;  /* 0xfffffffc00f08947 */ /* 0x004fea000383ffff */
[----:B------:R-:W-:Y:S05]  /*a950*/  BRA `(.L_x_3267) ;  /* 0xffffffd800687947 */ /* 0x000fea000383ffff */
.L_x_3228:
[----:B--2---:R2:W3:Y:S02]  /*a960*/  SYNCS.PHASECHK.TRANS64.TRYWAIT P1, [R15+URZ+0x26840], R18 ;  /* 0x026840120f0075a7 */ /* 0x0044e4000802017f */
[----:B---3--:R-:W-:Y:S05]  /*a970*/  @!P1 NANOSLEEP.SYNCS 0x989680 ;  /* 0x009896800000995d */ /* 0x008fea0003900000 */
[----:B------:R-:W3:Y:S02]  /*a980*/  @!P1 SYNCS.PHASECHK.TRANS64 P1, [R15+URZ+0x26840], R18 ;  /* 0x026840120f0095a7 */ /* 0x000ee4000802007f */
[----:B---3--:R-:W-:Y:S05]  /*a990*/  @!P1 BRA `(.L_x_3228) ;  /* 0xfffffffc00f09947 */ /* 0x008fea000383ffff */
[----:B------:R-:W-:Y:S05]  /*a9a0*/  BRA `(.L_x_3268) ;  /* 0xffffffe000847947 */ /* 0x000fea000383ffff */
.L_x_3230:
[----:B-1----:R1:W3:Y:S02]  /*a9b0*/  SYNCS.PHASECHK.TRANS64.TRYWAIT P1, [R15+URZ+0x26828], R18 ;  /* 0x026828120f0075a7 */ /* 0x0022e4000802017f */
[----:B---3--:R-:W-:Y:S05]  /*a9c0*/  @!P1 NANOSLEEP.SYNCS 0x989680 ;  /* 0x009896800000995d */ /* 0x008fea0003900000 */
[----:B------:R-:W3:Y:S02]  /*a9d0*/  @!P1 SYNCS.PHASECHK.TRANS64 P1, [R15+URZ+0x26828], R18 ;  /* 0x026828120f0095a7 */ /* 0x000ee4000802007f */
[----:B---3--:R-:W-:Y:S05]  /*a9e0*/  @!P1 BRA `(.L_x_3230) ;  /* 0xfffffffc00f09947 */ /* 0x008fea000383ffff */
[----:B------:R-:W-:Y:S05]  /*a9f0*/  BRA `(.L_x_3269) ;  /* 0xffffffe400407947 */ /* 0x000fea000383ffff */
.L_x_3232:
[----:B---3--:R3:W4:Y:S02]  /*aa00*/  SYNCS.PHASECHK.TRANS64.TRYWAIT P1, [R15+URZ+0x26848], R18 ;  /* 0x026848120f0075a7 */ /* 0x008724000802017f */
[----:B----4-:R-:W-:Y:S05]  /*aa10*/  @!P1 NANOSLEEP.SYNCS 0x989680 ;  /* 0x009896800000995d */ /* 0x010fea0003900000 */
[----:B------:R-:W4:Y:S02]  /*aa20*/  @!P1 SYNCS.PHASECHK.TRANS64 P1, [R15+URZ+0x26848], R18 ;  /* 0x026848120f0095a7 */ /* 0x000f24000802007f */
[----:B----4-:R-:W-:Y:S05]  /*aa30*/  @!P1 BRA `(.L_x_3232) ;  /* 0xfffffffc00f09947 */ /* 0x010fea000383ffff */
[----:B------:R-:W-:Y:S05]  /*aa40*/  BRA `(.L_x_3270) ;  /* 0xffffffe400fc7947 */ /* 0x000fea000383ffff */
.L_x_3234:
[----:B------:R-:W-:-:S07]  /*aa50*/  SHF.L.U32 R4, R10, 0x1f, RZ ;  /* 0x0000001f0a047819 */ /* 0x000fce00000006ff */
.L_x_3271:
[----:B----4-:R4:W1:Y:S02]  /*aa60*/  SYNCS.PHASECHK.TRANS64.TRYWAIT P1, [R15+URZ+0x26820], R4 ;  /* 0x026820040f0075a7 */ /* 0x010864000802017f */
[----:B-1----:R-:W-:Y:S05]  /*aa70*/  @!P1 NANOSLEEP.SYNCS 0x989680 ;  /* 0x009896800000995d */ /* 0x002fea0003900000 */
[----:B------:R-:W1:Y:S02]  /*aa80*/  @!P1 SYNCS.PHASECHK.TRANS64 P1, [R15+URZ+0x26820], R4 ;  /* 0x026820040f0095a7 */ /* 0x000e64000802007f */
[----:B-1----:R-:W-:Y:S05]  /*aa90*/  @!P1 BRA `(.L_x_3271) ;  /* 0xfffffffc00f09947 */ /* 0x002fea000383ffff */
[----:B------:R-:W-:Y:S05]  /*aaa0*/  BRA `(.L_x_3272) ;  /* 0xffffffe8009c7947 */ /* 0x000fea000383ffff */
.L_x_3237:
[----:B----4-:R4:W1:Y:S02]  /*aab0*/  SYNCS.PHASECHK.TRANS64.TRYWAIT P1, [R15+URZ+0x26840], R12 ;  /* 0x0268400c0f0075a7 */ /* 0x010864000802017f */
[----:B-1----:R-:W-:Y:S05]  /*aac0*/  @!P1 NANOSLEEP.SYNCS 0x989680 ;  /* 0x009896800000995d */ /* 0x002fea0003900000 */
[----:B------:R-:W1:Y:S02]  /*aad0*/  @!P1 SYNCS.PHASECHK.TRANS64 P1, [R15+URZ+0x26840], R12 ;  /* 0x0268400c0f0095a7 */ /* 0x000e64000802007f */
[----:B-1----:R-:W-:Y:S05]  /*aae0*/  @!P1 BRA `(.L_x_3237) ;  /* 0xfffffffc00f09947 */ /* 0x002fea000383ffff */
[----:B------:R-:W-:Y:S05]  /*aaf0*/  BRA `(.L_x_3273) ;  /* 0xffffffec00747947 */ /* 0x000fea000383ffff */
.L_x_3239:
[----:B-1----:R1:W2:Y:S02]  /*ab00*/  SYNCS.PHASECHK.TRANS64.TRYWAIT P1, [R15+URZ+0x26828], R12 ;  /* 0x0268280c0f0075a7 */ /* 0x0022a4000802017f */
[----:B--2---:R-:W-:Y:S05]  /*ab10*/  @!P1 NANOSLEEP.SYNCS 0x989680 ;  /* 0x009896800000995d */ /* 0x004fea0003900000 */
[----:B------:R-:W2:Y:S02]  /*ab20*/  @!P1 SYNCS.PHASECHK.TRANS64 P1, [R15+URZ+0x26828], R12 ;  /* 0x0268280c0f0095a7 */ /* 0x000ea4000802007f */
[----:B--2---:R-:W-:Y:S05]  /*ab30*/  @!P1 BRA `(.L_x_3239) ;  /* 0xfffffffc00f09947 */ /* 0x004fea000383ffff */
[----:B------:R-:W-:Y:S05]  /*ab40*/  BRA `(.L_x_3274) ;  /* 0xfffffff000247947 */ /* 0x000fea000383ffff */
.L_x_3241:
[----:B------:R1:W1:Y:S02]  /*ab50*/  SYNCS.PHASECHK.TRANS64.TRYWAIT P0, [R3+URZ+0x26840], R0 ;  /* 0x02684000030075a7 */ /* 0x000264000800017f */
[----:B-1----:R-:W-:Y:S05]  /*ab60*/  @!P0 NANOSLEEP.SYNCS 0x989680 ;  /* 0x009896800000895d */ /* 0x002fea0003900000 */
[----:B------:R-:W1:Y:S02]  /*ab70*/  @!P0 SYNCS.PHASECHK.TRANS64 P0, [R3+URZ+0x26840], R0 ;  /* 0x02684000030085a7 */ /* 0x000e64000800007f */
[----:B-1----:R-:W-:Y:S05]  /*ab80*/  @!P0 BRA `(.L_x_3241) ;  /* 0xfffffffc00f08947 */ /* 0x002fea000383ffff */
[----:B------:R-:W-:Y:S05]  /*ab90*/  BRA `(.L_x_3275) ;  /* 0xfffffff000f07947 */ /* 0x000fea000383ffff */
.L_x_3243:
[----:B------:R-:W-:Y:S01]  /*aba0*/  BSSY B0, `(.L_x_3276) ;  /* 0x0000006000007945 */ /* 0x000fe20003800000 */
[----:B------:R-:W-:-:S07]  /*abb0*/  IMAD.MOV.U32 R15, RZ, RZ, -0x1 ;  /* 0xffffffffff0f7424 */ /* 0x000fce00078e00ff */
[----:B------:R-:W-:Y:S05]  /*abc0*/  WARPSYNC.COLLECTIVE R15, `(.L_x_3277) ;  /* 0x000000000f0c7348 */ /* 0x000fea0003c00000 */
[----:B------:R-:W-:Y:S02]  /*abd0*/  ELECT P6, UR62, PT ;  /* 0x00000000003e782f */ /* 0x000fe400038c0000 */
[----:B------:R-:W-:Y:S01]  /*abe0*/  MOV R14, UR62 ;  /* 0x0000003e000e7c02 */ /* 0x000fe20008000f00 */
[----:B------:R-:W-:Y:S10]  /*abf0*/  ENDCOLLECTIVE ;  /* 0x000000000000791b */ /* 0x000ff40003800000 */
.L_x_3277:
[----:B------:R-:W-:Y:S05]  /*ac00*/  BSYNC B0 ;  /* 0x0000000000007941 */ /* 0x000fea0003800000 */
.L_x_3276:
[----:B------:R-:W-:Y:S05]  /*ac10*/  BRA `(.L_x_3278) ;  /* 0xfffffff400bc7947 */ /* 0x000fea000383ffff */
.L_x_3245:
[----:B-1----:R1:W2:Y:S02]  /*ac20*/  SYNCS.PHASECHK.TRANS64.TRYWAIT P0, [R7+URZ], R4 ;  /* 0x00000004070075a7 */ /* 0x0022a4000800017f */
[----:B--2---:R-:W-:Y:S05]  /*ac30*/  @!P0 NANOSLEEP.SYNCS 0x989680 ;  /* 0x009896800000895d */ /* 0x004fea0003900000 */
[----:B------:R-:W2:Y:S02]  /*ac40*/  @!P0 SYNCS.PHASECHK.TRANS64 P0, [R7+URZ], R4 ;  /* 0x00000004070085a7 */ /* 0x000ea4000800007f */
[----:B--2---:R-:W-:Y:S05]  /*ac50*/  @!P0 BRA `(.L_x_3245) ;  /* 0xfffffffc00f08947 */ /* 0x004fea000383ffff */
[----:B------:R-:W-:Y:S05]  /*ac60*/  BRA `(.L_x_3279) ;  /* 0xfffffff400fc7947 */ /* 0x000fea000383ffff */
.L_x_3246:
[----:B--2---:R2:W3:Y:S02]  /*ac70*/  SYNCS.PHASECHK.TRANS64.TRYWAIT P0, [R3+URZ], R0 ;  /* 0x00000000030075a7 */ /* 0x0044e4000800017f */
[----:B---3--:R-:W-:Y:S05]  /*ac80*/  @!P0 NANOSLEEP.SYNCS 0x989680 ;  /* 0x009896800000895d */ /* 0x008fea0003900000 */
[----:B------:R-:W3:Y:S02]  /*ac90*/  @!P0 SYNCS.PHASECHK.TRANS64 P0, [R3+URZ], R0 ;  /* 0x00000000030085a7 */ /* 0x000ee4000800007f */
[----:B---3--:R-:W-:Y:S05]  /*aca0*/  @!P0 BRA `(.L_x_3246) ;  /* 0xfffffffc00f08947 */ /* 0x008fea000383ffff */
[----:B------:R-:W-:Y:S05]  /*acb0*/  BRA `(.L_x_3280) ;  /* 0xfffffff400f07947 */ /* 0x000fea000383ffff */
.L_x_3248:
[----:B--2---:R2:W3:Y:S02]  /*acc0*/  SYNCS.PHASECHK.TRANS64.TRYWAIT P0, [R5+URZ], R4 ;  /* 0x00000004050075a7 */ /* 0x0044e4000800017f */
[----:B---3--:R-:W-:Y:S05]  /*acd0*/  @!P0 NANOSLEEP.SYNCS 0x989680 ;  /* 0x009896800000895d */ /* 0x008fea0003900000 */
[----:B------:R-:W3:Y:S02]  /*ace0*/  @!P0 SYNCS.PHASECHK.TRANS64 P0, [R5+URZ], R4 ;  /* 0x00000004050085a7 */ /* 0x000ee4000800007f */
[----:B---3--:R-:W-:Y:S05]  /*acf0*/  @!P0 BRA `(.L_x_3248) ;  /* 0xfffffffc00f08947 */ /* 0x008fea000383ffff */
[----:B------:R-:W-:Y:S05]  /*ad00*/  BRA `(.L_x_3281) ;  /* 0xfffffff400f47947 */ /* 0x000fea000383ffff */
.L_x_3282:
        /* <DEDUP_REMOVED lines=15> */
.L_x_3321:


//--------------------- .text._ZN7cutlass13device_kernelIN5flash22FlashAttnBwdPreprocessIN4cute5tupleIJNS3_1CILi64EEENS5_ILi96EEEEEENS_6half_tEfNS_4arch4Sm90ELb1ELb1EEEEEvNT_6ParamsE --------------------------
	.section	.text._ZN7cutlass13device_kernelIN5flash22FlashAttnBwdPreprocessIN4cute5tupleIJNS3_1CILi64EEENS5_ILi96EEEEEENS_6half_tEfNS_4arch4Sm90ELb1ELb1EEEEEvNT_6ParamsE,"ax",@progbits
	.align	128
.text._ZN7cutlass13device_kernelIN5flash22FlashAttnBwdPreprocessIN4cute5tupleIJNS3_1CILi64EEENS5_ILi96EEEEEENS_6half_tEfNS_4arch4Sm90ELb1ELb1EEEEEvNT_6ParamsE:
        .type           _ZN7cutlass13device_kernelIN5flash22FlashAttnBwdPreprocessIN4cute5tupleIJNS3_1CILi64EEENS5_ILi96EEEEEENS_6half_tEfNS_4arch4Sm90ELb1ELb1EEEEEvNT_6ParamsE,@function
        .size           _ZN7cutlass13device_kernelIN5flash22FlashAttnBwdPreprocessIN4cute5tupleIJNS3_1CILi64EEENS5_ILi96EEEEEENS_6half_tEfNS_4arch4Sm90ELb1ELb1EEEEEvNT_6ParamsE,(.L_x_3322 - _ZN7cutlass13device_kernelIN5flash22FlashAttnBwdPreprocessIN4cute5tupleIJNS3_1CILi64EEENS5_ILi96EEEEEENS_6half_tEfNS_4arch4Sm90ELb1ELb1EEEEEvNT_6ParamsE)
        .other          _ZN7cutlass13device_kernelIN5flash22FlashAttnBwdPreprocessIN4cute5tupleIJNS3_1CILi64EEENS5_ILi96EEEEEENS_6half_tEfNS_4arch4Sm90ELb1ELb1EEEEEvNT_6ParamsE,@"STO_CUDA_ENTRY STV_DEFAULT"
_ZN7cutlass13device_kernelIN5flash22FlashAttnBwdPreprocessIN4cute5tupleIJNS3_1CILi64EEENS5_ILi96EEEEEENS_6half_tEfNS_4arch4Sm90ELb1ELb1EEEEEvNT_6ParamsE:
[----:B------:R-:W-:Y:S08]  /*0000*/  LDC R1, c[0x0][0x28] ;  /* 0x00000a00ff017b82 */ /* 0x000ff00000000800 */
[----:B------:R-:W0:Y:S01]  /*0010*/  LDC.64 R4, c[0x0][0x2f8] ;  /* 0x0000be00ff047b82 */ /* 0x000e220000000a00 */
[----:B------:R-:W1:Y:S01]  /*0020*/  S2R R32, SR_CTAID.Z ;  /* 0x0000000000207919 */ /* 0x000e620000002700 */
[----:B------:R-:W-:Y:S01]  /*0030*/  ULDC.64 UR8, c[0x0][0x2f0] ;  /* 0x0000bc0000087ab9 */ /* 0x000fe20000000a00 */
[----:B------:R-:W-:Y:S01]  /*0040*/  ULDC.64 UR4, c[0x0][0x208] ;  /* 0x0000820000047ab9 */ /* 0x000fe20000000a00 */
[----:B------:R-:W-:-:S04]  /*0050*/  ISETP.NE.U32.AND P0, PT, RZ, UR8, PT ;  /* 0x00000008ff007c0c */ /* 0x000fc8000bf05070 */
[----:B------:R-:W1:Y:S01]  /*0060*/  LDC.64 R2, c[0x0][0x2f0] ;  /* 0x0000bc00ff027b82 */ /* 0x000e620000000a00 */
[----:B------:R-:W-:Y:S02]  /*0070*/  ISETP.NE.AND.EX P0, PT, RZ, UR9, PT, P0 ;  /* 0x00000009ff007c0c */ /* 0x000fe4000bf05300 */
[----:B0-----:R-:W-:-:S04]  /*0080*/  ISETP.NE.U32.AND P1, PT, R4, RZ, PT ;  /* 0x000000ff0400720c */ /* 0x001fc80003f25070 */
[----:B------:R-:W-:Y:S01]  /*0090*/  ISETP.NE.AND.EX P1, PT, R5, RZ, PT, P1 ;  /* 0x000000ff0500720c */ /* 0x000fe20003f25310 */
[----:B------:R-:W-:Y:S01]  /*00a0*/  ULDC UR6, c[0x0][0x218] ;  /* 0x0000860000067ab9 */ /* 0x000fe20000000800 */
[----:B-1----:R-:W-:-:S11]  /*00b0*/  IMAD.WIDE R2, R32, 0x4, R2 ;  /* 0x0000000420027825 */ /* 0x002fd600078e0202 */
[----:B------:R-:W0:Y:S01]  /*00c0*/  @P1 LDC.64 R8, c[0x0][0x2f8] ;  /* 0x0000be00ff081b82 */ /* 0x000e220000000a00 */
[----:B------:R-:W-:Y:S01]  /*00d0*/  MOV R5, UR6 ;  /* 0x0000000600057c02 */ /* 0x000fe20008000f00 */
[----:B------:R1:W5:Y:S01]  /*00e0*/  @P0 LDG.E R7, desc[UR4][R2.64] ;  /* 0x0000000402070981 */ /* 0x000362000c1e1900 */
[----:B------:R-:W2:Y:S01]  /*00f0*/  S2R R6, SR_CTAID.X ;  /* 0x0000000000067919 */ /* 0x000ea20000002500 */
[----:B0-----:R-:W-:-:S05]  /*0100*/  @P1 IMAD.WIDE R8, R32, 0x4, R8 ;  /* 0x0000000420081825 */ /* 0x001fca00078e0208 */
[----:B------:R1:W5:Y:S01]  /*0110*/  @P1 LDG.E R5, desc[UR4][R8.64] ;  /* 0x0000000408051981 */ /* 0x000362000c1e1900 */
[----:B------:R-:W0:Y:S01]  /*0120*/  S2UR UR6, SR_CTAID.Y ;  /* 0x00000000000679c3 */ /* 0x000e220000002600 */
[----:B--2---:R-:W-:Y:S01]  /*0130*/  SHF.L.U32 R4, R6, 0x6, RZ ;  /* 0x0000000606047819 */ /* 0x004fe200000006ff */
[----:B------:R-:W-:Y:S06]  /*0140*/  @P1 BRA `(.L_x_3283) ;  /* 0x0000000000101947 */ /* 0x000fec0003800000 */
[----:B------:R-:W-:Y:S05]  /*0150*/  @!P0 BRA `(.L_x_3283) ;  /* 0x00000000000c8947 */ /* 0x000fea0003800000 */
[----:B------:R-:W2:Y:S04]  /*0160*/  LDG.E R0, desc[UR4][R2.64] ;  /* 0x0000000402007981 */ /* 0x000ea8000c1e1900 */
[----:B-----5:R-:W2:Y:S02]  /*0170*/  LDG.E R5, desc[UR4][R2.64+0x4] ;  /* 0x0000040402057981 */ /* 0x020ea4000c1e1900 */
[----:B--2---:R-:W-:-:S07]  /*0180*/  IADD3 R5, -R0, R5, RZ ;  /* 0x0000000500057210 */ /* 0x004fce0007ffe1ff */
.L_x_3283:
[----:B------:R-:W-:Y:S02]  /*0190*/  ISETP.NE.U32.AND P2, PT, RZ, UR8, PT ;  /* 0x00000008ff007c0c */ /* 0x000fe4000bf45070 */
[----:B-----5:R-:W-:Y:S02]  /*01a0*/  ISETP.LE.AND P1, PT, R5, R4, PT ;  /* 0x000000040500720c */ /* 0x020fe40003f23270 */
[----:B------:R-:W-:-:S13]  /*01b0*/  ISETP.NE.AND.EX P2, PT, RZ, UR9, PT, P2 ;  /* 0x00000009ff007c0c */ /* 0x000fda000bf45320 */
[----:B0-----:R-:W-:Y:S05]  /*01c0*/  @P2 EXIT P1 ;  /* 0x000000000000294d */ /* 0x001fea0000800000 */
[----:B-1----:R-:W0:Y:S01]  /*01d0*/  S2R R3, SR_TID.X ;  /* 0x0000000000037919 */ /* 0x002e220000002100 */
[----:B------:R-:W-:Y:S01]  /*01e0*/  IADD3 R2, -R4, R5, RZ ;  /* 0x0000000504027210 */ /* 0x000fe20007ffe1ff */
[----:B------:R-:W-:Y:S01]  /*01f0*/  USHF.R.S32.HI UR7, URZ, 0x1f, UR6 ;  /* 0x0000001f3f077899 */ /* 0x000fe20008011406 */
[----:B------:R-:W-:Y:S01]  /*0200*/  SHF.R.S32.HI R39, RZ, 0x1f, R32 ;  /* 0x0000001fff277819 */ /* 0x000fe20000011420 */
[----:B------:R-:W-:Y:S01]  /*0210*/  BSSY B0, `(.L_x_3284) ;  /* 0x000002e000007945 */ /* 0x000fe20003800000 */
[----:B------:R-:W-:Y:S01]  /*0220*/  CS2R R42, SRZ ;  /* 0x00000000002a7805 */ /* 0x000fe2000001ff00 */
[----:B------:R-:W-:Y:S01]  /*0230*/  HFMA2.MMA R30, -RZ, RZ, 0, 0 ;  /* 0x00000000ff1e7435 */ /* 0x000fe200000001ff */
[----:B------:R-:W-:Y:S02]  /*0240*/  @P0 SHF.R.S32.HI R43, RZ, 0x1f, R7 ;  /* 0x0000001fff2b0819 */ /* 0x000fe40000011407 */
[----:B------:R-:W-:Y:S02]  /*0250*/  CS2R R16, SRZ ;  /* 0x0000000000107805 */ /* 0x000fe4000001ff00 */
[----:B------:R-:W-:-:S02]  /*0260*/  @P0 MOV R42, R7 ;  /* 0x00000007002a0202 */ /* 0x000fc40000000f00 */
[----:B------:R-:W-:Y:S02]  /*0270*/  CS2R R8, SRZ ;  /* 0x0000000000087805 */ /* 0x000fe4000001ff00 */
[----:B------:R-:W-:Y:S02]  /*0280*/  SEL R0, R32, RZ, !P2 ;  /* 0x000000ff20007207 */ /* 0x000fe40005000000 */
[----:B------:R-:W-:Y:S02]  /*0290*/  CS2R R10, SRZ ;  /* 0x00000000000a7805 */ /* 0x000fe4000001ff00 */
[----:B------:R-:W-:Y:S02]  /*02a0*/  MOV R40, 0x7f800000 ;  /* 0x7f80000000287802 */ /* 0x000fe40000000f00 */
[----:B------:R-:W-:Y:S02]  /*02b0*/  CS2R R12, SRZ ;  /* 0x00000000000c7805 */ /* 0x000fe4000001ff00 */
[----:B------:R-:W-:-:S02]  /*02c0*/  CS2R R14, SRZ ;  /* 0x00000000000e7805 */ /* 0x000fc4000001ff00 */
[----:B------:R-:W-:Y:S02]  /*02d0*/  CS2R R18, SRZ ;  /* 0x0000000000127805 */ /* 0x000fe4000001ff00 */
[----:B------:R-:W-:Y:S02]  /*02e0*/  CS2R R20, SRZ ;  /* 0x0000000000147805 */ /* 0x000fe4000001ff00 */
[----:B------:R-:W-:Y:S02]  /*02f0*/  CS2R R28, SRZ ;  /* 0x00000000001c7805 */ /* 0x000fe4000001ff00 */
[----:B------:R-:W-:Y:S02]  /*0300*/  CS2R R24, SRZ ;  /* 0x0000000000187805 */ /* 0x000fe4000001ff00 */
[----:B------:R-:W-:Y:S02]  /*0310*/  SEL R39, R39, RZ, !P2 ;  /* 0x000000ff27277207 */ /* 0x000fe40005000000 */
[----:B0-----:R-:W-:-:S02]  /*0320*/  ISETP.GT.AND P1, PT, R3, 0x3f, PT ;  /* 0x0000003f0300780c */ /* 0x001fc40003f24270 */
[----:B------:R-:W-:Y:S02]  /*0330*/  SHF.R.S32.HI R22, RZ, 0x1f, R3 ;  /* 0x0000001fff167819 */ /* 0x000fe40000011403 */
[----:B------:R-:W-:Y:S02]  /*0340*/  ISETP.GE.OR P4, PT, R3, R2, P1 ;  /* 0x000000020300720c */ /* 0x000fe40000f86670 */
[----:B------:R-:W-:Y:S02]  /*0350*/  LEA.HI R27, R22, R3, RZ, 0x2 ;  /* 0x00000003161b7211 */ /* 0x000fe400078f10ff */
[----:B------:R-:W-:Y:S02]  /*0360*/  CS2R R22, SRZ ;  /* 0x0000000000167805 */ /* 0x000fe4000001ff00 */
[----:B------:R-:W-:Y:S02]  /*0370*/  SHF.R.S32.HI R33, RZ, 0x2, R27 ;  /* 0x00000002ff217819 */ /* 0x000fe4000001141b */
[----:B------:R-:W-:-:S02]  /*0380*/  LOP3.LUT R38, R27, 0xfffffffc, RZ, 0xc0, !PT ;  /* 0xfffffffc1b267812 */ /* 0x000fc400078ec0ff */
[----:B------:R-:W-:Y:S02]  /*0390*/  CS2R R26, SRZ ;  /* 0x00000000001a7805 */ /* 0x000fe4000001ff00 */
[----:B------:R-:W-:Y:S02]  /*03a0*/  ISETP.GE.AND P3, PT, R33, R2, PT ;  /* 0x000000022100720c */ /* 0x000fe40003f66270 */
[----:B------:R-:W-:Y:S01]  /*03b0*/  IADD3 R38, -R38, R3, RZ ;  /* 0x0000000326267210 */ /* 0x000fe20007ffe1ff */
[----:B------:R-:W-:Y:S10]  /*03c0*/  @P4 BRA `(.L_x_3285) ;  /* 0x0000000000484947 */ /* 0x000ff40003800000 */
[----:B------:R-:W0:Y:S01]  /*03d0*/  LDC.64 R34, c[0x0][0x290] ;  /* 0x0000a400ff227b82 */ /* 0x000e220000000a00 */
[----:B------:R-:W-:Y:S01]  /*03e0*/  SHF.R.S32.HI R31, RZ, 0x1f, R4 ;  /* 0x0000001fff1f7819 */ /* 0x000fe20000011404 */
[----:B------:R-:W-:Y:S01]  /*03f0*/  ULDC.64 UR8, c[0x0][0x298] ;  /* 0x0000a60000087ab9 */ /* 0x000fe20000000a00 */
[--C-:B------:R-:W-:Y:S02]  /*0400*/  SHF.R.S32.HI R37, RZ, 0x1f, R3.reuse ;  /* 0x0000001fff257819 */ /* 0x100fe40000011403 */
[----:B------:R-:W-:-:S04]  /*0410*/  IADD3 R36, P2, P4, R42, R4, R3 ;  /* 0x000000042a247210 */ /* 0x000fc80007c5e003 */
[----:B------:R-:W-:Y:S01]  /*0420*/  IADD3.X R37, R43, R31, R37, P2, P4 ;  /* 0x0000001f2b257210 */ /* 0x000fe200017e8425 */
[----:B0-----:R-:W-:-:S04]  /*0430*/  IMAD R40, R34, UR7, RZ ;  /* 0x0000000722287c24 */ /* 0x001fc8000f8e02ff */
[----:B------:R-:W-:Y:S02]  /*0440*/  IMAD R31, R35, UR6, R40 ;  /* 0x00000006231f7c24 */ /* 0x000fe4000f8e0228 */
[----:B------:R-:W-:-:S04]  /*0450*/  IMAD.WIDE.U32 R34, R34, UR6, R36 ;  /* 0x0000000622227c25 */ /* 0x000fc8000f8e0024 */
[----:B------:R-:W-:Y:S01]  /*0460*/  IMAD R37, R39, UR8, RZ ;  /* 0x0000000827257c24 */ /* 0x000fe2000f8e02ff */
[----:B------:R-:W-:-:S03]  /*0470*/  IADD3 R35, R35, R31, RZ ;  /* 0x0000001f23237210 */ /* 0x000fc60007ffe0ff */
[C---:B------:R-:W-:Y:S02]  /*0480*/  IMAD R31, R0.reuse, UR9, R37 ;  /* 0x00000009001f7c24 */ /* 0x040fe4000f8e0225 */
[----:B------:R-:W-:Y:S01]  /*0490*/  IMAD.WIDE.U32 R34, R0, UR8, R34 ;  /* 0x0000000800227c25 */ /* 0x000fe2000f8e0022 */
[----:B------:R-:W-:-:S04]  /*04a0*/  ULDC.64 UR8, c[0x0][0x288] ;  /* 0x0000a20000087ab9 */ /* 0x000fc80000000a00 */
[----:B------:R-:W-:Y:S02]  /*04b0*/  IADD3 R31, R35, R31, RZ ;  /* 0x0000001f231f7210 */ /* 0x000fe40007ffe0ff */
[----:B------:R-:W-:-:S04]  /*04c0*/  LEA R40, P2, R34, UR8, 0x2 ;  /* 0x0000000822287c11 */ /* 0x000fc8000f8410ff */
[----:B------:R-:W-:-:S05]  /*04d0*/  LEA.HI.X R41, R34, UR9, R31, 0x2, P2 ;  /* 0x0000000922297c11 */ /* 0x000fca00090f141f */
[----:B------:R0:W5:Y:S04]  /*04e0*/  LDG.E R40, desc[UR4][R40.64] ;  /* 0x0000000428287981 */ /* 0x000168000c1e1900 */
.L_x_3285:
[----:B------:R-:W-:Y:S05]  /*04f0*/  BSYNC B0 ;  /* 0x0000000000007941 */ /* 0x000fea0003800000 */
.L_x_3284:
[----:B------:R-:W-:Y:S04]  /*0500*/  BSSY B0, `(.L_x_3286) ;  /* 0x0000022000007945 */ /* 0x000fe80003800000 */
[----:B------:R-:W-:Y:S05]  /*0510*/  @P3 BRA `(.L_x_3287) ;  /* 0x0000000000803947 */ /* 0x000fea0003800000 */
[----:B------:R-:W1:Y:S01]  /*0520*/  LDC.64 R34, c[0x0][0x230] ;  /* 0x00008c00ff227b82 */ /* 0x000e620000000a00 */
[----:B------:R-:W-:Y:S01]  /*0530*/  SHF.L.U32 R36, R38, 0x3, RZ ;  /* 0x0000000326247819 */ /* 0x000fe200000006ff */
[----:B------:R-:W-:Y:S01]  /*0540*/  ULDC.64 UR8, c[0x0][0x238] ;  /* 0x00008e0000087ab9 */ /* 0x000fe20000000a00 */
[----:B------:R-:W-:Y:S02]  /*0550*/  ULDC.64 UR10, c[0x0][0x228] ;  /* 0x00008a00000a7ab9 */ /* 0x000fe40000000a00 */
[----:B------:R-:W-:Y:S02]  /*0560*/  SHF.R.S32.HI R37, RZ, 0x1f, R36 ;  /* 0x0000001fff257819 */ /* 0x000fe40000011424 */
[----:B0-----:R-:W-:Y:S01]  /*0570*/  IADD3 R41, R36, 0x40, RZ ;  /* 0x0000004024297810 */ /* 0x001fe20007ffe0ff */
[----:B-1----:R-:W-:-:S04]  /*0580*/  IMAD R44, R34, UR7, RZ ;  /* 0x00000007222c7c24 */ /* 0x002fc8000f8e02ff */
[----:B------:R-:W-:Y:S01]  /*0590*/  IMAD R31, R35, UR6, R44 ;  /* 0x00000006231f7c24 */ /* 0x000fe2000f8e022c */
[----:B------:R-:W-:Y:S01]  /*05a0*/  IADD3 R44, P2, R33, R42, RZ ;  /* 0x0000002a212c7210 */ /* 0x000fe20007f5e0ff */
[----:B------:R-:W-:-:S03]  /*05b0*/  IMAD.WIDE.U32 R34, R34, UR6, R36 ;  /* 0x0000000622227c25 */ /* 0x000fc6000f8e0024 */
[----:B------:R-:W-:Y:S01]  /*05c0*/  LEA.HI.X.SX32 R45, R33, R43, 0x1, P2 ;  /* 0x0000002b212d7211 */ /* 0x000fe200010f0eff */
[----:B------:R-:W-:Y:S01]  /*05d0*/  IMAD R37, R39, UR8, RZ ;  /* 0x0000000827257c24 */ /* 0x000fe2000f8e02ff */
[----:B------:R-:W-:-:S03]  /*05e0*/  IADD3 R35, R35, R31, RZ ;  /* 0x0000001f23237210 */ /* 0x000fc60007ffe0ff */
[----:B------:R-:W-:Y:S01]  /*05f0*/  IMAD R31, R0, UR9, R37 ;  /* 0x00000009001f7c24 */ /* 0x000fe2000f8e0225 */
[----:B------:R-:W-:Y:S01]  /*0600*/  IADD3 R37, R36, 0x20, RZ ;  /* 0x0000002024257810 */ /* 0x000fe20007ffe0ff */
[----:B------:R-:W-:Y:S01]  /*0610*/  IMAD.WIDE.U32 R34, R0, UR8, R34 ;  /* 0x0000000800227c25 */ /* 0x000fe2000f8e0022 */
[----:B------:R-:W-:Y:S02]  /*0620*/  ULDC UR8, c[0x0][0x21c] ;  /* 0x0000870000087ab9 */ /* 0x000fe40000000800 */
[----:B------:R-:W-:Y:S01]  /*0630*/  ISETP.GE.AND P2, PT, R36, UR8, PT ;  /* 0x0000000824007c0c */ /* 0x000fe2000bf46270 */
[----:B------:R-:W-:Y:S01]  /*0640*/  IMAD.WIDE R44, R6, 0x40, R44 ;  /* 0x00000040062c7825 */ /* 0x000fe200078e022c */
[----:B------:R-:W-:Y:S02]  /*0650*/  IADD3 R35, R35, R31, RZ ;  /* 0x0000001f23237210 */ /* 0x000fe40007ffe0ff */
[----:B------:R-:W-:Y:S01]  /*0660*/  ISETP.GE.AND P4, PT, R37, UR8, PT ;  /* 0x0000000825007c0c */ /* 0x000fe2000bf86270 */
[----:B------:R-:W-:Y:S01]  /*0670*/  IMAD R31, R45, UR10, RZ ;  /* 0x0000000a2d1f7c24 */ /* 0x000fe2000f8e02ff */
[----:B------:R-:W-:Y:S01]  /*0680*/  ISETP.GE.AND P5, PT, R41, UR8, PT ;  /* 0x0000000829007c0c */ /* 0x000fe2000bfa6270 */
[----:B------:R-:W-:Y:S01]  /*0690*/  IMAD.WIDE.U32 R34, R44, UR10, R34 ;  /* 0x0000000a2c227c25 */ /* 0x000fe2000f8e0022 */
[----:B------:R-:W-:-:S03]  /*06a0*/  ULDC.64 UR8, c[0x0][0x210] ;  /* 0x0000840000087ab9 */ /* 0x000fc60000000a00 */
[----:B------:R-:W-:Y:S01]  /*06b0*/  IMAD R31, R44, UR11, R31 ;  /* 0x0000000b2c1f7c24 */ /* 0x000fe2000f8e021f */
[----:B------:R-:W-:-:S04]  /*06c0*/  LEA R36, P6, R34, UR8, 0x1 ;  /* 0x0000000822247c11 */ /* 0x000fc8000f8c08ff */
[----:B------:R-:W-:-:S04]  /*06d0*/  IADD3 R31, R35, R31, RZ ;  /* 0x0000001f231f7210 */ /* 0x000fc80007ffe0ff */
[----:B------:R-:W-:-:S05]  /*06e0*/  LEA.HI.X R37, R34, UR9, R31, 0x1, P6 ;  /* 0x0000000922257c11 */ /* 0x000fca000b0f0c1f */
[----:B------:R1:W5:Y:S04]  /*06f0*/  @!P2 LDG.E.128 R8, desc[UR4][R36.64] ;  /* 0x000000042408a981 */ /* 0x000368000c1e1d00 */
[----:B------:R1:W5:Y:S04]  /*0700*/  @!P4 LDG.E.128 R12, desc[UR4][R36.64+0x40] ;  /* 0x00004004240cc981 */ /* 0x000368000c1e1d00 */
[----:B------:R1:W5:Y:S02]  /*0710*/  @!P5 LDG.E.128 R24, desc[UR4][R36.64+0x80] ;  /* 0x000080042418d981 */ /* 0x000364000c1e1d00 */
.L_x_3287:
[----:B------:R-:W-:Y:S05]  /*0720*/  BSYNC B0 ;  /* 0x0000000000007941 */ /* 0x000fea0003800000 */
.L_x_3286:
[----:B------:R-:W-:Y:S01]  /*0730*/  BSSY B0, `(.L_x_3288) ;  /* 0x0000024000007945 */ /* 0x000fe20003800000 */
[----:B------:R-:W-:Y:S01]  /*0740*/  HFMA2.MMA R31, -RZ, RZ, 0, 0 ;  /* 0x00000000ff1f7435 */ /* 0x000fe200000001ff */
[----:B0----5:R-:W-:Y:S02]  /*0750*/  MOV R41, R8 ;  /* 0x0000000800297202 */ /* 0x021fe40000000f00 */
[----:B------:R-:W-:Y:S08]  /*0760*/  @P3 BRA `(.L_x_3289) ;  /* 0x0000000000803947 */ /* 0x000ff00003800000 */
[----:B-1----:R-:W0:Y:S01]  /*0770*/  LDC.64 R36, c[0x0][0x250] ;  /* 0x00009400ff247b82 */ /* 0x002e220000000a00 */
[----:B------:R-:W-:Y:S01]  /*0780*/  SHF.L.U32 R34, R38, 0x3, RZ ;  /* 0x0000000326227819 */ /* 0x000fe200000006ff */
[----:B------:R-:W-:Y:S01]  /*0790*/  ULDC.64 UR8, c[0x0][0x258] ;  /* 0x0000960000087ab9 */ /* 0x000fe20000000a00 */
[C---:B------:R-:W-:Y:S01]  /*07a0*/  IADD3 R42, P2, R33.reuse, R42, RZ ;  /* 0x0000002a212a7210 */ /* 0x040fe20007f5e0ff */
[----:B------:R-:W-:Y:S01]  /*07b0*/  ULDC UR10, c[0x0][0x21c] ;  /* 0x00008700000a7ab9 */ /* 0x000fe20000000800 */
[----:B------:R-:W-:Y:S02]  /*07c0*/  SHF.R.S32.HI R35, RZ, 0x1f, R34 ;  /* 0x0000001fff237819 */ /* 0x000fe40000011422 */
[----:B------:R-:W-:Y:S02]  /*07d0*/  LEA.HI.X.SX32 R43, R33, R43, 0x1, P2 ;  /* 0x0000002b212b7211 */ /* 0x000fe400010f0eff */
[----:B------:R-:W-:Y:S01]  /*07e0*/  ISETP.GE.AND P3, PT, R34, UR10, PT ;  /* 0x0000000a22007c0c */ /* 0x000fe2000bf66270 */
[----:B0-----:R-:W-:-:S04]  /*07f0*/  IMAD R44, R36, UR7, RZ ;  /* 0x00000007242c7c24 */ /* 0x001fc8000f8e02ff */
[----:B------:R-:W-:Y:S02]  /*0800*/  IMAD R45, R37, UR6, R44 ;  /* 0x00000006252d7c24 */ /* 0x000fe4000f8e022c */
[----:B------:R-:W-:-:S04]  /*0810*/  IMAD.WIDE.U32 R36, R36, UR6, R34 ;  /* 0x0000000624247c25 */ /* 0x000fc8000f8e0022 */
[----:B------:R-:W-:Y:S01]  /*0820*/  IMAD R35, R39, UR8, RZ ;  /* 0x0000000827237c24 */ /* 0x000fe2000f8e02ff */
[----:B------:R-:W-:-:S03]  /*0830*/  IADD3 R37, R37, R45, RZ ;  /* 0x0000002d25257210 */ /* 0x000fc60007ffe0ff */
[C---:B------:R-:W-:Y:S02]  /*0840*/  IMAD R35, R0.reuse, UR9, R35 ;  /* 0x0000000900237c24 */ /* 0x040fe4000f8e0223 */
[----:B------:R-:W-:Y:S01]  /*0850*/  IMAD.WIDE.U32 R44, R0, UR8, R36 ;  /* 0x00000008002c7c25 */ /* 0x000fe2000f8e0024 */
[----:B------:R-:W-:-:S03]  /*0860*/  ULDC.64 UR8, c[0x0][0x248] ;  /* 0x0000920000087ab9 */ /* 0x000fc60000000a00 */
[----:B------:R-:W-:Y:S01]  /*0870*/  IMAD.WIDE R36, R6, 0x40, R42 ;  /* 0x0000004006247825 */ /* 0x000fe200078e022a */
[----:B------:R-:W-:Y:S02]  /*0880*/  IADD3 R45, R45, R35, RZ ;  /* 0x000000232d2d7210 */ /* 0x000fe40007ffe0ff */
[C---:B------:R-:W-:Y:S01]  /*0890*/  IADD3 R42, R34.reuse, 0x40, RZ ;  /* 0x00000040222a7810 */ /* 0x040fe20007ffe0ff */
[----:B------:R-:W-:Y:S01]  /*08a0*/  IMAD R35, R37, UR8, RZ ;  /* 0x0000000825237c24 */ /* 0x000fe2000f8e02ff */
[----:B------:R-:W-:Y:S01]  /*08b0*/  IADD3 R37, R34, 0x20, RZ ;  /* 0x0000002022257810 */ /* 0x000fe20007ffe0ff */
[----:B------:R-:W-:Y:S01]  /*08c0*/  IMAD.WIDE.U32 R44, R36, UR8, R44 ;  /* 0x00000008242c7c25 */ /* 0x000fe2000f8e002c */
[----:B------:R-:W-:Y:S02]  /*08d0*/  ISETP.GE.AND P5, PT, R42, UR10, PT ;  /* 0x0000000a2a007c0c */ /* 0x000fe4000bfa6270 */
[----:B------:R-:W-:Y:S01]  /*08e0*/  ISETP.GE.AND P4, PT, R37, UR10, PT ;  /* 0x0000000a25007c0c */ /* 0x000fe2000bf86270 */
[----:B------:R-:W-:Y:S01]  /*08f0*/  IMAD R35, R36, UR9, R35 ;  /* 0x0000000924237c24 */ /* 0x000fe2000f8e0223 */
[----:B------:R-:W-:-:S02]  /*0900*/  ULDC.64 UR8, c[0x0][0x240] ;  /* 0x0000900000087ab9 */ /* 0x000fc40000000a00 */
[----:B------:R-:W-:Y:S02]  /*0910*/  LEA R34, P2, R44, UR8, 0x1 ;  /* 0x000000082c227c11 */ /* 0x000fe4000f8408ff */
[----:B------:R-:W-:-:S04]  /*0920*/  IADD3 R35, R45, R35, RZ ;  /* 0x000000232d237210 */ /* 0x000fc80007ffe0ff */
[----:B------:R-:W-:-:S05]  /*0930*/  LEA.HI.X R35, R44, UR9, R35, 0x1, P2 ;  /* 0x000000092c237c11 */ /* 0x000fca00090f0c23 */
[----:B------:R0:W5:Y:S04]  /*0940*/  @!P3 LDG.E.128 R16, desc[UR4][R34.64] ;  /* 0x000000042210b981 */ /* 0x000168000c1e1d00 */
[----:B------:R0:W5:Y:S04]  /*0950*/  @!P4 LDG.E.128 R20, desc[UR4][R34.64+0x40] ;  /* 0x000040042214c981 */ /* 0x000168000c1e1d00 */
[----:B------:R0:W5:Y:S02]  /*0960*/  @!P5 LDG.E.128 R28, desc[UR4][R34.64+0x80] ;  /* 0x00008004221cd981 */ /* 0x000164000c1e1d00 */
.L_x_3289:
[----:B------:R-:W-:Y:S05]  /*0970*/  BSYNC B0 ;  /* 0x0000000000007941 */ /* 0x000fea0003800000 */
.L_x_3288:
[--C-:B------:R-:W-:Y:S01]  /*0980*/  HADD2.F32 R8, -RZ, R41.reuse.H1_H1 ;  /* 0x30000029ff087230 */ /* 0x100fe20000004100 */
[----:B------:R-:W-:Y:S01]  /*0990*/  @P0 LEA R7, R32, R7, 0x6 ;  /* 0x0000000720070211 */ /* 0x000fe200078e30ff */
[--C-:B0----5:R-:W-:Y:S01]  /*09a0*/  HADD2.F32 R35, -RZ, R16.reuse.H1_H1 ;  /* 0x30000010ff237230 */ /* 0x121fe20000004100 */
[----:B------:R-:W-:Y:S01]  /*09b0*/  ISETP.NE.AND P2, PT, R38, RZ, PT ;  /* 0x000000ff2600720c */ /* 0x000fe20003f45270 */
[----:B------:R-:W-:Y:S01]  /*09c0*/  HADD2.F32 R41, -RZ, R41.H0_H0 ;  /* 0x20000029ff297230 */ /* 0x000fe20000004100 */
[----:B------:R-:W-:Y:S01]  /*09d0*/  BSSY B0, `(.L_x_3290) ;  /* 0x0000067000007945 */ /* 0x000fe20003800000 */
[----:B------:R-:W-:Y:S02]  /*09e0*/  HADD2.F32 R16, -RZ, R16.H0_H0 ;  /* 0x20000010ff107230 */ /* 0x000fe40000004100 */
[----:B------:R-:W-:Y:S01]  /*09f0*/  FMUL.FTZ R34, R8, R35 ;  /* 0x0000002308227220 */ /* 0x000fe20000410000 */
        /* <DEDUP_REMOVED lines=13> */
[----:B------:R-:W-:Y:S02]  /*0ad0*/  HADD2.F32 R8, -RZ, R11.H0_H0 ;  /* 0x2000000bff087230 */ /* 0x000fe40000004100 */
[----:B------:R-:W-:Y:S02]  /*0ae0*/  HADD2.F32 R17, -RZ, R19.H0_H0 ;  /* 0x20000013ff117230 */ /* 0x000fe40000004100 */
[----:B------:R-:W-:Y:S01]  /*0af0*/  FFMA.FTZ R9, R10, R9, R35 ;  /* 0x000000090a097223 */ /* 0x000fe20000010023 */
[----:B------:R-:W-:Y:S02]  /*0b00*/  HADD2.F32 R11, -RZ, R11.H1_H1 ;  /* 0x3000000bff0b7230 */ /* 0x000fe40000004100 */
[----:B------:R-:W-:Y:S02]  /*0b10*/  HADD2.F32 R10, -RZ, R19.H1_H1 ;  /* 0x30000013ff0a7230 */ /* 0x000fe40000004100 */
[----:B------:R-:W-:Y:S01]  /*0b20*/  FFMA.FTZ R12, R8, R17, R9 ;  /* 0x00000011080c7223 */ /* 0x000fe20000010009 */
[----:B------:R-:W-:Y:S01]  /*0b30*/  MOV R17, R13 ;  /* 0x0000000d00117202 */ /* 0x000fe20000000f00 */
        /* <DEDUP_REMOVED lines=47> */
[----:B------:R-:W-:-:S04]  /*0e30*/  FFMA.FTZ R8, R8, R9, R11 ;  /* 0x0000000908087223 */ /* 0x000fc8000001000b */
[----:B------:R-:W-:Y:S01]  /*0e40*/  FFMA.FTZ R27, R27, R10, R8 ;  /* 0x0000000a1b1b7223 */ /* 0x000fe20000010008 */
[----:B------:R-:W-:-:S04]  /*0e50*/  @P0 SHF.R.S32.HI R10, RZ, 0x1f, R7 ;  /* 0x0000001fff0a0819 */ /* 0x000fc80000011407 */
[----:B------:R-:W0:Y:S01]  /*0e60*/  SHFL.BFLY PT, R8, R27, 0x2, 0x1f ;  /* 0x0c401f001b087f89 */ /* 0x000e2200000e0000 */
[----:B------:R-:W-:Y:S01]  /*0e70*/  @P0 LEA.HI R10, R10, R7, RZ, 0x6 ;  /* 0x000000070a0a0211 */ /* 0x000fe200078f30ff */
[----:B------:R-:W-:-:S06]  /*0e80*/  HFMA2.MMA R7, -RZ, RZ, 0, 0 ;  /* 0x00000000ff077435 */ /* 0x000fcc00000001ff */
[----:B------:R-:W-:Y:S01]  /*0e90*/  @P0 LOP3.LUT R7, R10, 0xffffffc0, RZ, 0xc0, !PT ;  /* 0xffffffc00a070812 */ /* 0x000fe200078ec0ff */
[----:B0-----:R-:W-:Y:S02]  /*0ea0*/  FADD.FTZ R11, R27, R8 ;  /* 0x000000081b0b7221 */ /* 0x001fe40000010000 */
[----:B------:R-:W0:Y:S03]  /*0eb0*/  LDC.64 R8, c[0x0][0x2d0] ;  /* 0x0000b400ff087b82 */ /* 0x000e260000000a00 */
[----:B------:R-:W2:Y:S02]  /*0ec0*/  SHFL.BFLY PT, R12, R11, 0x1, 0x1f ;  /* 0x0c201f000b0c7f89 */ /* 0x000ea400000e0000 */
[----:B--2---:R-:W-:Y:S01]  /*0ed0*/  FADD.FTZ R16, R11, R12 ;  /* 0x0000000c0b107221 */ /* 0x004fe20000010000 */
[----:B------:R-:W-:Y:S06]  /*0ee0*/  @P2 BRA `(.L_x_3291) ;  /* 0x0000000000542947 */ /* 0x000fec0003800000 */
[----:B------:R-:W2:Y:S01]  /*0ef0*/  LDC.64 R14, c[0x0][0x278] ;  /* 0x00009e00ff0e7b82 */ /* 0x000ea20000000a00 */
[----:B------:R-:W-:Y:S01]  /*0f00*/  SHF.R.S32.HI R12, RZ, 0x1f, R33 ;  /* 0x0000001fff0c7819 */ /* 0x000fe20000011421 */
[----:B------:R-:W-:Y:S01]  /*0f10*/  ULDC.64 UR8, c[0x0][0x280] ;  /* 0x0000a00000087ab9 */ /* 0x000fe20000000a00 */
[--C-:B------:R-:W-:Y:S02]  /*0f20*/  IADD3 R10, P0, P2, R7, R33, R4.reuse ;  /* 0x00000021070a7210 */ /* 0x100fe40007a1e004 */
[----:B------:R-:W-:Y:S02]  /*0f30*/  SHF.R.S32.HI R13, RZ, 0x1f, R4 ;  /* 0x0000001fff0d7819 */ /* 0x000fe40000011404 */
[----:B------:R-:W-:-:S04]  /*0f40*/  SHF.R.S32.HI R11, RZ, 0x1f, R7 ;  /* 0x0000001fff0b7819 */ /* 0x000fc80000011407 */
[----:B------:R-:W-:Y:S02]  /*0f50*/  IADD3.X R11, R11, R12, R13, P0, P2 ;  /* 0x0000000c0b0b7210 */ /* 0x000fe400007e440d */
[----:B------:R-:W-:Y:S01]  /*0f60*/  ISETP.GE.AND P0, PT, R33, R2, PT ;  /* 0x000000022100720c */ /* 0x000fe20003f06270 */
[C---:B--2---:R-:W-:Y:S02]  /*0f70*/  IMAD R12, R14.reuse, UR7, RZ ;  /* 0x000000070e0c7c24 */ /* 0x044fe4000f8e02ff */
[----:B------:R-:W-:-:S04]  /*0f80*/  IMAD.WIDE.U32 R10, R14, UR6, R10 ;  /* 0x000000060e0a7c25 */ /* 0x000fc8000f8e000a */
[----:B------:R-:W-:Y:S02]  /*0f90*/  IMAD R13, R15, UR6, R12 ;  /* 0x000000060f0d7c24 */ /* 0x000fe4000f8e020c */
[----:B------:R-:W-:-:S03]  /*0fa0*/  IMAD R15, R39, UR8, RZ ;  /* 0x00000008270f7c24 */ /* 0x000fc6000f8e02ff */
[----:B------:R-:W-:Y:S01]  /*0fb0*/  IADD3 R11, R11, R13, RZ ;  /* 0x0000000d0b0b7210 */ /* 0x000fe20007ffe0ff */
[C---:B------:R-:W-:Y:S02]  /*0fc0*/  IMAD R15, R0.reuse, UR9, R15 ;  /* 0x00000009000f7c24 */ /* 0x040fe4000f8e020f */
[----:B------:R-:W-:Y:S01]  /*0fd0*/  IMAD.WIDE.U32 R10, R0, UR8, R10 ;  /* 0x00000008000a7c25 */ /* 0x000fe2000f8e000a */
[----:B------:R-:W-:-:S04]  /*0fe0*/  ULDC.64 UR8, c[0x0][0x260] ;  /* 0x0000980000087ab9 */ /* 0x000fc80000000a00 */
[----:B------:R-:W-:Y:S02]  /*0ff0*/  IADD3 R11, R11, R15, RZ ;  /* 0x0000000f0b0b7210 */ /* 0x000fe40007ffe0ff */
[----:B------:R-:W-:-:S04]  /*1000*/  LEA R12, P2, R10, UR8, 0x2 ;  /* 0x000000080a0c7c11 */ /* 0x000fc8000f8410ff */
[----:B------:R-:W-:Y:S02]  /*1010*/  LEA.HI.X R13, R10, UR9, R11, 0x2, P2 ;  /* 0x000000090a0d7c11 */ /* 0x000fe400090f140b */
[----:B------:R-:W-:-:S05]  /*1020*/  FSEL R11, R16, RZ, !P0 ;  /* 0x000000ff100b7208 */ /* 0x000fca0004000000 */
[----:B------:R2:W-:Y:S02]  /*1030*/  STG.E desc[UR4][R12.64], R11 ;  /* 0x0000000b0c007986 */ /* 0x0005e4000c101904 */
.L_x_3291:
[----:B------:R-:W-:Y:S05]  /*1040*/  BSYNC B0 ;  /* 0x0000000000007941 */ /* 0x000fea0003800000 */
.L_x_3290:
[----:B------:R-:W-:Y:S01]  /*1050*/  IADD3 R5, R5, 0x3f, RZ ;  /* 0x0000003f05057810 */ /* 0x000fe20007ffe0ff */
[----:B------:R-:W-:Y:S01]  /*1060*/  IMAD R10, R7, 0x60, RZ ;  /* 0x00000060070a7824 */ /* 0x000fe200078e02ff */
[----:B--2---:R-:W-:Y:S01]  /*1070*/  SHF.L.U32 R12, R3, 0x2, RZ ;  /* 0x00000002030c7819 */ /* 0x004fe200000006ff */
[----:B------:R-:W-:Y:S01]  /*1080*/  IMAD R11, R6, 0x1800, RZ ;  /* 0x00001800060b7824 */ /* 0x000fe200078e02ff */
[----:B------:R-:W-:Y:S01]  /*1090*/  SHF.R.S32.HI R2, RZ, 0x1f, R5 ;  /* 0x0000001fff027819 */ /* 0x000fe20000011405 */
[----:B0-----:R-:W-:Y:S01]  /*10a0*/  IMAD R16, R8, UR7, RZ ;  /* 0x0000000708107c24 */ /* 0x001fe2000f8e02ff */
[----:B------:R-:W-:Y:S01]  /*10b0*/  SHF.R.S32.HI R13, RZ, 0x1f, R10 ;  /* 0x0000001fff0d7819 */ /* 0x000fe2000001140a */
[----:B------:R-:W-:Y:S01]  /*10c0*/  BSSY B0, `(.L_x_3292) ;  /* 0x0000023000007945 */ /* 0x000fe20003800000 */
[----:B------:R-:W-:Y:S02]  /*10d0*/  LEA.HI R2, R2, R5, RZ, 0x6 ;  /* 0x0000000502027211 */ /* 0x000fe400078f30ff */
[----:B------:R-:W-:-:S02]  /*10e0*/  IADD3 R10, P0, P2, R10, R12, R11 ;  /* 0x0000000c0a0a7210 */ /* 0x000fc40007a1e00b */
[----:B------:R-:W-:Y:S02]  /*10f0*/  LOP3.LUT R5, R2, 0xffffffc0, RZ, 0xc0, !PT ;  /* 0xffffffc002057812 */ /* 0x000fe400078ec0ff */
[----:B------:R-:W-:Y:S02]  /*1100*/  SHF.R.S32.HI R14, RZ, 0x1f, R11 ;  /* 0x0000001fff0e7819 */ /* 0x000fe4000001140b */
[----:B------:R-:W-:Y:S01]  /*1110*/  IADD3 R2, -R4, R5, RZ ;  /* 0x0000000504027210 */ /* 0x000fe20007ffe1ff */
[----:B------:R-:W-:Y:S01]  /*1120*/  IMAD R5, R9, UR6, R16 ;  /* 0x0000000609057c24 */ /* 0x000fe2000f8e0210 */
[----:B------:R-:W-:Y:S02]  /*1130*/  SHF.R.S32.HI R12, RZ, 0x1f, R12 ;  /* 0x0000001fff0c7819 */ /* 0x000fe4000001140c */
[----:B------:R-:W-:Y:S02]  /*1140*/  ISETP.GE.OR P1, PT, R3, R2, P1 ;  /* 0x000000020300720c */ /* 0x000fe40000f26670 */
[----:B------:R-:W-:-:S03]  /*1150*/  IADD3.X R11, R13, R12, R14, P0, P2 ;  /* 0x0000000c0d0b7210 */ /* 0x000fc600007e440e */
[----:B------:R-:W-:-:S05]  /*1160*/  IMAD.WIDE.U32 R8, R8, UR6, R10 ;  /* 0x0000000608087c25 */ /* 0x000fca000f8e000a */
[----:B------:R-:W-:-:S03]  /*1170*/  IADD3 R5, R9, R5, RZ ;  /* 0x0000000509057210 */ /* 0x000fc60007ffe0ff */
[----:B------:R-:W-:Y:S05]  /*1180*/  @P1 BRA `(.L_x_3293) ;  /* 0x0000000000581947 */ /* 0x000fea0003800000 */
[----:B------:R-:W0:Y:S01]  /*1190*/  LDC.64 R12, c[0x0][0x2a8] ;  /* 0x0000aa00ff0c7b82 */ /* 0x000e220000000a00 */
[----:B------:R-:W-:Y:S01]  /*11a0*/  IADD3 R10, P0, P1, R7, R4, R3 ;  /* 0x00000004070a7210 */ /* 0x000fe2000791e003 */
[----:B------:R-:W-:Y:S01]  /*11b0*/  ULDC.64 UR8, c[0x0][0x2b0] ;  /* 0x0000ac0000087ab9 */ /* 0x000fe20000000a00 */
[----:B------:R-:W-:Y:S02]  /*11c0*/  SHF.R.S32.HI R11, RZ, 0x1f, R7 ;  /* 0x0000001fff0b7819 */ /* 0x000fe40000011407 */
[----:B------:R-:W-:Y:S02]  /*11d0*/  SHF.R.S32.HI R2, RZ, 0x1f, R4 ;  /* 0x0000001fff027819 */ /* 0x000fe40000011404 */
[----:B------:R-:W-:-:S04]  /*11e0*/  SHF.R.S32.HI R7, RZ, 0x1f, R3 ;  /* 0x0000001fff077819 */ /* 0x000fc80000011403 */
[----:B------:R-:W-:Y:S02]  /*11f0*/  IADD3.X R11, R11, R2, R7, P0, P1 ;  /* 0x000000020b0b7210 */ /* 0x000fe400007e2407 */
[----:B------:R-:W-:Y:S01]  /*1200*/  FSETP.NEU.FTZ.AND P0, PT, R40, -INF , PT ;  /* 0xff8000002800780b */ /* 0x000fe20003f1d000 */
[C---:B0-----:R-:W-:Y:S02]  /*1210*/  IMAD R2, R12.reuse, UR7, RZ ;  /* 0x000000070c027c24 */ /* 0x041fe4000f8e02ff */
[----:B------:R-:W-:-:S04]  /*1220*/  IMAD.WIDE.U32 R10, R12, UR6, R10 ;  /* 0x000000060c0a7c25 */ /* 0x000fc8000f8e000a */
[----:B------:R-:W-:Y:S02]  /*1230*/  IMAD R7, R13, UR6, R2 ;  /* 0x000000060d077c24 */ /* 0x000fe4000f8e0202 */
[----:B------:R-:W-:Y:S01]  /*1240*/  FMUL.FTZ R2, R40, 1.4426950216293334961 ;  /* 0x3fb8aa3b28027820 */ /* 0x000fe20000410000 */
[----:B------:R-:W-:Y:S02]  /*1250*/  IMAD R13, R39, UR8, RZ ;  /* 0x00000008270d7c24 */ /* 0x000fe4000f8e02ff */
[----:B------:R-:W-:Y:S02]  /*1260*/  IADD3 R11, R11, R7, RZ ;  /* 0x000000070b0b7210 */ /* 0x000fe40007ffe0ff */
[C---:B------:R-:W-:Y:S02]  /*1270*/  IMAD R7, R0.reuse, UR9, R13 ;  /* 0x0000000900077c24 */ /* 0x040fe4000f8e020d */
[----:B------:R-:W-:Y:S01]  /*1280*/  IMAD.WIDE.U32 R10, R0, UR8, R10 ;  /* 0x00000008000a7c25 */ /* 0x000fe2000f8e000a */
[----:B------:R-:W-:-:S04]  /*1290*/  ULDC.64 UR8, c[0x0][0x2a0] ;  /* 0x0000a80000087ab9 */ /* 0x000fc80000000a00 */
[----:B------:R-:W-:Y:S02]  /*12a0*/  IADD3 R7, R11, R7, RZ ;  /* 0x000000070b077210 */ /* 0x000fe40007ffe0ff */
[----:B------:R-:W-:-:S04]  /*12b0*/  LEA R12, P1, R10, UR8, 0x2 ;  /* 0x000000080a0c7c11 */ /* 0x000fc8000f8210ff */
[----:B------:R-:W-:Y:S02]  /*12c0*/  LEA.HI.X R13, R10, UR9, R7, 0x2, P1 ;  /* 0x000000090a0d7c11 */ /* 0x000fe400088f1407 */
[----:B------:R-:W-:-:S05]  /*12d0*/  FSEL R7, R2, RZ, P0 ;  /* 0x000000ff02077208 */ /* 0x000fca0000000000 */
[----:B------:R0:W-:Y:S02]  /*12e0*/  STG.E desc[UR4][R12.64], R7 ;  /* 0x000000070c007986 */ /* 0x0001e4000c101904 */
.L_x_3293:
[----:B------:R-:W-:Y:S05]  /*12f0*/  BSYNC B0 ;  /* 0x0000000000007941 */ /* 0x000fea0003800000 */
.L_x_3292:
[----:B------:R-:W-:Y:S01]  /*1300*/  ULDC.64 UR10, c[0x0][0x2e8] ;  /* 0x0000ba00000a7ab9 */ /* 0x000fe20000000a00 */
[----:B------:R-:W-:Y:S01]  /*1310*/  ULDC.64 UR8, c[0x0][0x2d8] ;  /* 0x0000b60000087ab9 */ /* 0x000fe20000000a00 */
[----:B------:R-:W-:Y:S01]  /*1320*/  ISETP.NE.U32.AND P0, PT, RZ, UR10, PT ;  /* 0x0000000aff007c0c */ /* 0x000fe2000bf05070 */
[----:B------:R-:W-:Y:S01]  /*1330*/  IMAD R39, R39, UR8, RZ ;  /* 0x0000000827277c24 */ /* 0x000fe2000f8e02ff */
[----:B------:R-:W-:Y:S02]  /*1340*/  MOV R4, R8 ;  /* 0x0000000800047202 */ /* 0x000fe40000000f00 */
[----:B------:R-:W-:Y:S01]  /*1350*/  ISETP.NE.AND.EX P0, PT, RZ, UR11, PT, P0 ;  /* 0x0000000bff007c0c */ /* 0x000fe2000bf05300 */
[C---:B------:R-:W-:Y:S02]  /*1360*/  IMAD R39, R0.reuse, UR9, R39 ;  /* 0x0000000900277c24 */ /* 0x040fe4000f8e0227 */
[----:B------:R-:W-:Y:S01]  /*1370*/  IMAD.WIDE.U32 R4, R0, UR8, R4 ;  /* 0x0000000800047c25 */ /* 0x000fe2000f8e0004 */
[----:B------:R-:W-:Y:S01]  /*1380*/  ISETP.NE.OR P0, PT, R3, RZ, !P0 ;  /* 0x000000ff0300720c */ /* 0x000fe20004705670 */
[----:B------:R-:W-:-:S02]  /*1390*/  ULDC.64 UR8, c[0x0][0x2b8] ;  /* 0x0000ae0000087ab9 */ /* 0x000fc40000000a00 */
[----:B------:R-:W-:Y:S02]  /*13a0*/  LEA R8, P1, R4, UR8, 0x2 ;  /* 0x0000000804087c11 */ /* 0x000fe4000f8210ff */
[----:B------:R-:W-:-:S04]  /*13b0*/  IADD3 R5, R5, R39, RZ ;  /* 0x0000002705057210 */ /* 0x000fc80007ffe0ff */
        /* <DEDUP_REMOVED lines=8> */
[----:B------:R-:W3:Y:S01]  /*1440*/  LDC R5, c[0x0][0x220] ;  /* 0x00008800ff057b82 */ /* 0x000ee20000000800 */
[----:B------:R-:W-:Y:S02]  /*1450*/  ULDC UR7, c[0x0][0x2e0] ;  /* 0x0000b80000077ab9 */ /* 0x000fe40000000800 */
[----:B------:R-:W-:-:S05]  /*1460*/  IMAD R6, R6, UR7, R32 ;  /* 0x0000000706067c24 */ /* 0x000fca000f8e0220 */
[----:B------:R-:W4:Y:S01]  /*1470*/  LDC.64 R2, c[0x0][0x2e8] ;  /* 0x0000ba00ff027b82 */ /* 0x000f220000000a00 */
[----:B---3--:R-:W-:-:S04]  /*1480*/  IMAD R5, R6, R5, UR6 ;  /* 0x0000000606057e24 */ /* 0x008fc8000f8e0205 */
[----:B----4-:R-:W-:-:S05]  /*1490*/  IMAD.WIDE R2, R5, 0x4, R2 ;  /* 0x0000000405027825 */ /* 0x010fca00078e0202 */
[----:B------:R-:W-:Y:S01]  /*14a0*/  STG.E desc[UR4][R2.64], RZ ;  /* 0x000000ff02007986 */ /* 0x000fe2000c101904 */
[----:B------:R-:W-:Y:S05]  /*14b0*/  EXIT ;  /* 0x000000000000794d */ /* 0x000fea0003800000 */
.L_x_3294:
        /* <DEDUP_REMOVED lines=12> */
.L_x_3322:


//--------------------- .nv.global.init           --------------------------
	.section	.nv.global.init,"aw",@progbits
.nv.global.init:
	.type		$str$23,@object
	.size		$str$23,($str$24 - $str$23)
$str$23:
        /*0000*/ 	.byte	0x28, 0x61, 0x64, 0x64, 0x72, 0x65, 0x73, 0x73, 0x20, 0x26, 0x20, 0x6d, 0x61, 0x73, 0x6b, 0x29
        /*0010*/ 	.byte	0x20, 0x3d, 0x3d, 0x20, 0x30, 0x00
	.type		$str$24,@object
	.size		$str$24,(__unnamed_5 - $str$24)
$str$24:
        /*0016*/ 	.byte	0x2f, 0x74, 0x6d, 0x70, 0x2f, 0x6f, 0x73, 0x73, 0x5f, 0x6b, 0x65, 0x72, 0x6e, 0x65, 0x6c, 0x73
        /*0026*/ 	.byte	0x5f, 0x73, 0x72, 0x63, 0x2f, 0x66, 0x6c, 0x61, 0x73, 0x68, 0x5f, 0x61, 0x74, 0x74, 0x65, 0x6e
        /*0036*/ 	.byte	0x74, 0x69, 0x6f, 0x6e, 0x2f, 0x63, 0x73, 0x72, 0x63, 0x2f, 0x63, 0x75, 0x74, 0x6c, 0x61, 0x73
        /*0046*/ 	.byte	0x73, 0x2f, 0x69, 0x6e, 0x63, 0x6c, 0x75, 0x64, 0x65, 0x2f, 0x63, 0x75, 0x74, 0x65, 0x2f, 0x70
        /*0056*/ 	.byte	0x6f, 0x69, 0x6e, 0x74, 0x65, 0x72, 0x5f, 0x66, 0x6c, 0x61, 0x67, 0x67, 0x65, 0x64, 0x2e, 0x68
        /*0066*/ 	.byte	0x70, 0x70, 0x00
	.type		__unnamed_5,@object
	.size		__unnamed_5,(__unnamed_2 - __unnamed_5)
__unnamed_5:
        /*0069*/ 	.byte	0x61, 0x75, 0x74, 0x6f, 0x20, 0x63, 0x75, 0x74, 0x65, 0x3a, 0x3a, 0x61, 0x73, 0x5f, 0x70, 0x6f
        /* <DEDUP_REMOVED lines=19> */
        /*01a9*/ 	.byte	0x3a, 0x43, 0x3c, 0x33, 0x32, 0x3e, 0x3e, 0x3e, 0x3e, 0x5d, 0x00
	.type		__unnamed_2,@object
	.size		__unnamed_2,(__unnamed_4 - __unnamed_2)
__unnamed_2:
        /* <DEDUP_REMOVED lines=22> */
        /*0314*/ 	.byte	0x3e, 0x3e, 0x3e, 0x20, 0x26, 0x5d, 0x00
	.type		__unnamed_4,@object
	.size		__unnamed_4,(__unnamed_3 - __unnamed_4)
__unnamed_4:
        /* <DEDUP_REMOVED lines=23> */
        /*048b*/ 	.byte	0x3a, 0x43, 0x3c, 0x34, 0x30, 0x39, 0x36, 0x3e, 0x3e, 0x3e, 0x3e, 0x3e, 0x5d, 0x00
	.type		__unnamed_3,@object
	.size		__unnamed_3,(__unnamed_1 - __unnamed_3)
__unnamed_3:
        /* <DEDUP_REMOVED lines=24> */
	.type		__unnamed_1,@object
	.size		__unnamed_1,(.L_0 - __unnamed_1)
__unnamed_1:
        /* <DEDUP_REMOVED lines=28> */
        /*07d9*/ 	.byte	0x31, 0x39, 0x32, 0x3e, 0x3e, 0x3e, 0x3e, 0x3e, 0x20, 0x26, 0x5d, 0x00
.L_0:


//--------------------- .nv.shared._ZN7cutlass13device_kernelIN5flash11enable_sm90INS1_16FlashAttnBwdSm90INS1_25CollectiveMainloopBwdSm90ILi2ELi2ELi2EN4cute5tupleIJNS5_1CILi1EEES8_S8_EEENS6_IJNS7_ILi64EEENS7_ILi128EEENS7_ILi96EEEEEENS_6half_tEfNS_4arch4Sm90ELb0ELb0ELb0ELb0ELb0ELb1ELb0ELb0ELi2ELi1ELi2ELi1ELb1EEENS1_21CollectiveEpilogueBwdISD_SE_SG_Li256ELb0ELb0ELi1EEENS1_19SingleTileSchedulerILb0ELb0ELb0ELi128EEEEEEEEEvNT_6ParamsE --------------------------
	.section	.nv.shared._ZN7cutlass13device_kernelIN5flash11enable_sm90INS1_16FlashAttnBwdSm90INS1_25CollectiveMainloopBwdSm90ILi2ELi2ELi2EN4cute5tupleIJNS5_1CILi1EEES8_S8_EEENS6_IJNS7_ILi64EEENS7_ILi128EEENS7_ILi96EEEEEENS_6half_tEfNS_4arch4Sm90ELb0ELb0ELb0ELb0ELb0ELb1ELb0ELb0ELi2ELi1ELi2ELi1ELb1EEENS1_21CollectiveEpilogueBwdISD_SE_SG_Li256ELb0ELb0ELi1EEENS1_19SingleTileSchedulerILb0ELb0ELb0ELi128EEEEEEEEEvNT_6ParamsE,"aw",@nobits
	.sectionflags	@""
	.align	16
	.zero		1024


//--------------------- .nv.shared.reserved.0     --------------------------
	.section	.nv.shared.reserved.0,"aw",@nobits
	.weak		__nv_reservedSMEM_offset_0_alias
	.size		__nv_reservedSMEM_offset_0_alias, 0, 0
	.other		__nv_reservedSMEM_offset_0_alias,@"STO_CUDA_RESERVED_SHARED STV_DEFAULT"
__nv_reservedSMEM_offset_0_alias:
	.zero		0


//--------------------- .nv.global                --------------------------
	.section	.nv.global,"aw",@nobits
.nv.global:
	.type		_ZN65_INTERNAL_267d4f41_29_flash_bwd_hdim96_fp16_sm90_cu_59c7631c_29994cute1_E,@object
	.size		_ZN65_INTERNAL_267d4f41_29_flash_bwd_hdim96_fp16_sm90_cu_59c7631c_29994cute1_E,(_ZN65_INTERNAL_267d4f41_29_flash_bwd_hdim96_fp16_sm90_cu_59c7631c_29994cuda3std3__45__cpo6cbeginE - _ZN65_INTERNAL_267d4f41_29_flash_bwd_hdim96_fp16_sm90_cu_59c7631c_29994cute1_E)
_ZN65_INTERNAL_267d4f41_29_flash_bwd_hdim96_fp16_sm90_cu_59c7631c_29994cute1_E:
	.zero		1
	.type		_ZN65_INTERNAL_267d4f41_29_flash_bwd_hdim96_fp16_sm90_cu_59c7631c_29994cuda3std3__45__cpo6cbeginE,@object
	.size		_ZN65_INTERNAL_267d4f41_29_flash_bwd_hdim96_fp16_sm90_cu_59c7631c_29994cuda3std3__45__cpo6cbeginE,(_ZN65_INTERNAL_267d4f41_29_flash_bwd_hdim96_fp16_sm90_cu_59c7631c_29994cuda3std3__48in_placeE - _ZN65_INTERNAL_267d4f41_29_flash_bwd_hdim96_fp16_sm90_cu_59c7631c_29994cuda3std3__45__cpo6cbeginE)
_ZN65_INTERNAL_267d4f41_29_flash_bwd_hdim96_fp16_sm90_cu_59c7631c_29994cuda3std3__45__cpo6cbeginE:
	.zero		1
	.type		_ZN65_INTERNAL_267d4f41_29_flash_bwd_hdim96_fp16_sm90_cu_59c7631c_29994cuda3std3__48in_placeE,@object
	.size		_ZN65_INTERNAL_267d4f41_29_flash_bwd_hdim96_fp16_sm90_cu_59c7631c_29994cuda3std3__48in_placeE,(_ZN65_INTERNAL_267d4f41_29_flash_bwd_hdim96_fp16_sm90_cu_59c7631c_29994cuda3std6ranges3__45__cpo9iter_moveE - _ZN65_INTERNAL_267d4f41_29_flash_bwd_hdim96_fp16_sm90_cu_59c7631c_29994cuda3std3__48in_placeE)
_ZN65_INTERNAL_267d4f41_29_flash_bwd_hdim96_fp16_sm90_cu_59c7631c_29994cuda3std3__48in_placeE:
	.zero		1
	.type		_ZN65_INTERNAL_267d4f41_29_flash_bwd_hdim96_fp16_sm90_cu_59c7631c_29994cuda3std6ranges3__45__cpo9iter_moveE,@object
	.size		_ZN65_INTERNAL_267d4f41_29_flash_bwd_hdim96_fp16_sm90_cu_59c7631c_29994cuda3std6ranges3__45__cpo9iter_moveE,(_ZN65_INTERNAL_267d4f41_29_flash_bwd_hdim96_fp16_sm90_cu_59c7631c_29994cuda3std3__45__cpo5beginE - _ZN65_INTERNAL_267d4f41_29_flash_bwd_hdim96_fp16_sm90_cu_59c7631c_29994cuda3std6ranges3__45__cpo9iter_moveE)
_ZN65_INTERNAL_267d4f41_29_flash_bwd_hdim96_fp16_sm90_cu_59c7631c_29994cuda3std6ranges3__45__cpo9iter_moveE:
	.zero		1
	.type		_ZN65_INTERNAL_267d4f41_29_flash_bwd_hdim96_fp16_sm90_cu_59c7631c_29994cuda3std3__45__cpo5beginE,@object
	.size		_ZN65_INTERNAL_267d4f41_29_flash_bwd_hdim96_fp16_sm90_cu_59c7631c_29994cuda3std3__45__cpo5beginE,(_ZN65_INTERNAL_267d4f41_29_flash_bwd_hdim96_fp16_sm90_cu_59c7631c_29994cuda3std3__467_GLOBAL__N__267d4f41_29_flash_bwd_hdim96_fp16_sm90_cu_59c7631c_29996ignoreE - _ZN65_INTERNAL_267d4f41_29_flash_bwd_hdim96_fp16_sm90_cu_59c7631c_29994cuda3std3__45__cpo5beginE)
_ZN65_INTERNAL_267d4f41_29_flash_bwd_hdim96_fp16_sm90_cu_59c7631c_29994cuda3std3__45__cpo5beginE:
	.zero		1
	.type		_ZN65_INTERNAL_267d4f41_29_flash_bwd_hdim96_fp16_sm90_cu_59c7631c_29994cuda3std3__467_GLOBAL__N__267d4f41_29_flash_bwd_hdim96_fp16_sm90_cu_59c7631c_29996ignoreE,@object
	.size		_ZN65_INTERNAL_267d4f41_29_flash_bwd_hdim96_fp16_sm90_cu_59c7631c_29994cuda3std3__467_GLOBAL__N__267d4f41_29_flash_bwd_hdim96_fp16_sm90_cu_59c7631c_29996ignoreE,(_ZN65_INTERNAL_267d4f41_29_flash_bwd_hdim96_fp16_sm90_cu_59c7631c_29994cute7productE - _ZN65_INTERNAL_267d4f41_29_flash_bwd_hdim96_fp16_sm90_cu_59c7631c_29994cuda3std3__467_GLOBAL__N__267d4f41_29_flash_bwd_hdim96_fp16_sm90_cu_59c7631c_29996ignoreE)
_ZN65_INTERNAL_267d4f41_29_flash_bwd_hdim96_fp16_sm90_cu_59c7631c_29994cuda3std3__467_GLOBAL__N__267d4f41_29_flash_bwd_hdim96_fp16_sm90_cu_59c7631c_29996ignoreE:
	.zero		1
	.type		_ZN65_INTERNAL_267d4f41_29_flash_bwd_hdim96_fp16_sm90_cu_59c7631c_29994cute7productE,@object
	.size		_ZN65_INTERNAL_267d4f41_29_flash_bwd_hdim96_fp16_sm90_cu_59c7631c_29994cute7productE,(_ZN65_INTERNAL_267d4f41_29_flash_bwd_hdim96_fp16_sm90_cu_59c7631c_29994cuda3std3__45__cpo3endE - _ZN65_INTERNAL_267d4f41_29_flash_bwd_hdim96_fp16_sm90_cu_59c7631c_29994cute7productE)
_ZN65_INTERNAL_267d4f41_29_flash_bwd_hdim96_fp16_sm90_cu_59c7631c_29994cute7productE:
	.zero		1
	.type		_ZN65_INTERNAL_267d4f41_29_flash_bwd_hdim96_fp16_sm90_cu_59c7631c_29994cuda3std3__45__cpo3endE,@object
	.size		_ZN65_INTERNAL_267d4f41_29_flash_bwd_hdim96_fp16_sm90_cu_59c7631c_29994cuda3std3__45__cpo3endE,(_ZN65_INTERNAL_267d4f41_29_flash_bwd_hdim96_fp16_sm90_cu_59c7631c_29994cuda3std3__419piecewise_constructE - _ZN65_INTERNAL_267d4f41_29_flash_bwd_hdim96_fp16_sm90_cu_59c7631c_29994cuda3std3__45__cpo3endE)
_ZN65_INTERNAL_267d4f41_29_flash_bwd_hdim96_fp16_sm90_cu_59c7631c_29994cuda3std3__45__cpo3endE:
	.zero		1
	.type		_ZN65_INTERNAL_267d4f41_29_flash_bwd_hdim96_fp16_sm90_cu_59c7631c_29994cuda3std3__419piecewise_constructE,@object
	.size		_ZN65_INTERNAL_267d4f41_29_flash_bwd_hdim96_fp16_sm90_cu_59c7631c_29994cuda3std3__419piecewise_constructE,(_ZN65_INTERNAL_267d4f41_29_flash_bwd_hdim96_fp16_sm90_cu_59c7631c_29994cuda3std3__45__cpo4cendE - _ZN65_INTERNAL_267d4f41_29_flash_bwd_hdim96_fp16_sm90_cu_59c7631c_29994cuda3std3__419piecewise_constructE)
_ZN65_INTERNAL_267d4f41_29_flash_bwd_hdim96_fp16_sm90_cu_59c7631c_29994cuda3std3__419piecewise_constructE:
	.zero		1
	.type		_ZN65_INTERNAL_267d4f41_29_flash_bwd_hdim96_fp16_sm90_cu_59c7631c_29994cuda3std3__45__cpo4cendE,@object
	.size		_ZN65_INTERNAL_267d4f41_29_flash_bwd_hdim96_fp16_sm90_cu_59c7631c_29994cuda3std3__45__cpo4cendE,(_ZN65_INTERNAL_267d4f41_29_flash_bwd_hdim96_fp16_sm90_cu_59c7631c_29994cuda3std6ranges3__45__cpo4swapE - _ZN65_INTERNAL_267d4f41_29_flash_bwd_hdim96_fp16_sm90_cu_59c7631c_29994cuda3std3__45__cpo4cendE)
_ZN65_INTERNAL_267d4f41_29_flash_bwd_hdim96_fp16_sm90_cu_59c7631c_29994cuda3std3__45__cpo4cendE:
	.zero		1
	.type		_ZN65_INTERNAL_267d4f41_29_flash_bwd_hdim96_fp16_sm90_cu_59c7631c_29994cuda3std6ranges3__45__cpo4swapE,@object
	.size		_ZN65_INTERNAL_267d4f41_29_flash_bwd_hdim96_fp16_sm90_cu_59c7631c_29994cuda3std6ranges3__45__cpo4swapE,(.L_12 - _ZN65_INTERNAL_267d4f41_29_flash_bwd_hdim96_fp16_sm90_cu_59c7631c_29994cuda3std6ranges3__45__cpo4swapE)
_ZN65_INTERNAL_267d4f41_29_flash_bwd_hdim96_fp16_sm90_cu_59c7631c_29994cuda3std6ranges3__45__cpo4swapE:
	.zero		1
.L_12:


//--------------------- .nv.shared._ZN7cutlass13device_kernelIN5flash11enable_sm90INS1_16FlashAttnBwdSm90INS1_25CollectiveMainloopBwdSm90ILi2ELi2ELi2EN4cute5tupleIJNS5_1CILi1EEES8_S8_EEENS6_IJNS7_ILi64EEENS7_ILi128EEENS7_ILi96EEEEEENS_6half_tEfNS_4arch4Sm90ELb0ELb0ELb0ELb0ELb1ELb1ELb0ELb0ELi2ELi1ELi2ELi1ELb1EEENS1_21CollectiveEpilogueBwdISD_SE_SG_Li256ELb0ELb0ELi1EEENS1_19SingleTileSchedulerILb0ELb0ELb0ELi128EEEEEEEEEvNT_6ParamsE --------------------------
	.section	.nv.shared._ZN7cutlass13device_kernelIN5flash11enable_sm90INS1_16FlashAttnBwdSm90INS1_25CollectiveMainloopBwdSm90ILi2ELi2ELi2EN4cute5tupleIJNS5_1CILi1EEES8_S8_EEENS6_IJNS7_ILi64EEENS7_ILi128EEENS7_ILi96EEEEEENS_6half_tEfNS_4arch4Sm90ELb0ELb0ELb0ELb0ELb1ELb1ELb0ELb0ELi2ELi1ELi2ELi1ELb1EEENS1_21CollectiveEpilogueBwdISD_SE_SG_Li256ELb0ELb0ELi1EEENS1_19SingleTileSchedulerILb0ELb0ELb0ELi128EEEEEEEEEvNT_6ParamsE,"aw",@nobits
	.sectionflags	@""
	.align	16
	.zero		1024


//--------------------- .nv.shared._ZN7cutlass13device_kernelIN5flash11enable_sm90INS1_16FlashAttnBwdSm90INS1_25CollectiveMainloopBwdSm90ILi2ELi2ELi2EN4cute5tupleIJNS5_1CILi1EEES8_S8_EEENS6_IJNS7_ILi64EEENS7_ILi128EEENS7_ILi96EEEEEENS_6half_tEfNS_4arch4Sm90ELb0ELb0ELb0ELb0ELb0ELb1ELb0ELb0ELi2ELi1ELi2ELi1ELb1EEENS1_24CollectiveEpilogueBwdGQAISD_fSG_Li256ELb0ELb0EEENS1_19SingleTileSchedulerILb0ELb0ELb0ELi128EEEEEEEEEvNT_6ParamsE --------------------------
	.section	.nv.shared._ZN7cutlass13device_kernelIN5flash11enable_sm90INS1_16FlashAttnBwdSm90INS1_25CollectiveMainloopBwdSm90ILi2ELi2ELi2EN4cute5tupleIJNS5_1CILi1EEES8_S8_EEENS6_IJNS7_ILi64EEENS7_ILi128EEENS7_ILi96EEEEEENS_6half_tEfNS_4arch4Sm90ELb0ELb0ELb0ELb0ELb0ELb1ELb0ELb0ELi2ELi1ELi2ELi1ELb1EEENS1_24CollectiveEpilogueBwdGQAISD_fSG_Li256ELb0ELb0EEENS1_19SingleTileSchedulerILb0ELb0ELb0ELi128EEEEEEEEEvNT_6ParamsE,"aw",@nobits
	.sectionflags	@""
	.align	16
	.zero		1024


//--------------------- .nv.shared._ZN7cutlass13device_kernelIN5flash11enable_sm90INS1_16FlashAttnBwdSm90INS1_25CollectiveMainloopBwdSm90ILi2ELi2ELi2EN4cute5tupleIJNS5_1CILi1EEES8_S8_EEENS6_IJNS7_ILi64EEENS7_ILi128EEENS7_ILi96EEEEEENS_6half_tEfNS_4arch4Sm90ELb0ELb0ELb0ELb0ELb1ELb1ELb0ELb0ELi2ELi1ELi2ELi1ELb1EEENS1_24CollectiveEpilogueBwdGQAISD_fSG_Li256ELb0ELb1EEENS1_19SingleTileSchedulerILb0ELb0ELb0ELi128EEEEEEEEEvNT_6ParamsE --------------------------
	.section	.nv.shared._ZN7cutlass13device_kernelIN5flash11enable_sm90INS1_16FlashAttnBwdSm90INS1_25CollectiveMainloopBwdSm90ILi2ELi2ELi2EN4cute5tupleIJNS5_1CILi1EEES8_S8_EEENS6_IJNS7_ILi64EEENS7_ILi128EEENS7_ILi96EEEEEENS_6half_tEfNS_4arch4Sm90ELb0ELb0ELb0ELb0ELb1ELb1ELb0ELb0ELi2ELi1ELi2ELi1ELb1EEENS1_24CollectiveEpilogueBwdGQAISD_fSG_Li256ELb0ELb1EEENS1_19SingleTileSchedulerILb0ELb0ELb0ELi128EEEEEEEEEvNT_6ParamsE,"aw",@nobits
	.sectionflags	@""
	.align	16
	.zero		1024


//--------------------- .nv.shared._ZN7cutlass13device_kernelIN5flash11enable_sm90INS1_16FlashAttnBwdSm90INS1_25CollectiveMainloopBwdSm90ILi2ELi2ELi2EN4cute5tupleIJNS5_1CILi1EEES8_S8_EEENS6_IJNS7_ILi64EEENS7_ILi128EEENS7_ILi96EEEEEENS_6half_tEfNS_4arch4Sm90ELb0ELb0ELb0ELb1ELb0ELb1ELb0ELb0ELi2ELi1ELi2ELi1ELb1EEENS1_21CollectiveEpilogueBwdISD_SE_SG_Li256ELb1ELb0ELi1EEENS1_19SingleTileSchedulerILb1ELb0ELb0ELi128EEEEEEEEEvNT_6ParamsE --------------------------
	.section	.nv.shared._ZN7cutlass13device_kernelIN5flash11enable_sm90INS1_16FlashAttnBwdSm90INS1_25CollectiveMainloopBwdSm90ILi2ELi2ELi2EN4cute5tupleIJNS5_1CILi1EEES8_S8_EEENS6_IJNS7_ILi64EEENS7_ILi128EEENS7_ILi96EEEEEENS_6half_tEfNS_4arch4Sm90ELb0ELb0ELb0ELb1ELb0ELb1ELb0ELb0ELi2ELi1ELi2ELi1ELb1EEENS1_21CollectiveEpilogueBwdISD_SE_SG_Li256ELb1ELb0ELi1EEENS1_19SingleTileSchedulerILb1ELb0ELb0ELi128EEEEEEEEEvNT_6ParamsE,"aw",@nobits
	.sectionflags	@""
	.align	16
	.zero		1024


//--------------------- .nv.shared._ZN7cutlass13device_kernelIN5flash11enable_sm90INS1_16FlashAttnBwdSm90INS1_25CollectiveMainloopBwdSm90ILi2ELi2ELi2EN4cute5tupleIJNS5_1CILi1EEES8_S8_EEENS6_IJNS7_ILi64EEENS7_ILi128EEENS7_ILi96EEEEEENS_6half_tEfNS_4arch4Sm90ELb0ELb0ELb0ELb1ELb1ELb1ELb0ELb0ELi2ELi1ELi2ELi1ELb1EEENS1_21CollectiveEpilogueBwdISD_SE_SG_Li256ELb1ELb0ELi1EEENS1_19SingleTileSchedulerILb1ELb0ELb0ELi128EEEEEEEEEvNT_6ParamsE --------------------------
	.section	.nv.shared._ZN7cutlass13device_kernelIN5flash11enable_sm90INS1_16FlashAttnBwdSm90INS1_25CollectiveMainloopBwdSm90ILi2ELi2ELi2EN4cute5tupleIJNS5_1CILi1EEES8_S8_EEENS6_IJNS7_ILi64EEENS7_ILi128EEENS7_ILi96EEEEEENS_6half_tEfNS_4arch4Sm90ELb0ELb0ELb0ELb1ELb1ELb1ELb0ELb0ELi2ELi1ELi2ELi1ELb1EEENS1_21CollectiveEpilogueBwdISD_SE_SG_Li256ELb1ELb0ELi1EEENS1_19SingleTileSchedulerILb1ELb0ELb0ELi128EEEEEEEEEvNT_6ParamsE,"aw",@nobits
	.sectionflags	@""
	.align	16
	.zero		1024


//--------------------- .nv.shared._ZN7cutlass13device_kernelIN5flash11enable_sm90INS1_16FlashAttnBwdSm90INS1_25CollectiveMainloopBwdSm90ILi2ELi2ELi2EN4cute5tupleIJNS5_1CILi1EEES8_S8_EEENS6_IJNS7_ILi64EEENS7_ILi128EEENS7_ILi96EEEEEENS_6half_tEfNS_4arch4Sm90ELb0ELb0ELb0ELb1ELb0ELb1ELb0ELb0ELi2ELi1ELi2ELi1ELb1EEENS1_24CollectiveEpilogueBwdGQAISD_fSG_Li256ELb1ELb0EEENS1_19SingleTileSchedulerILb1ELb0ELb0ELi128EEEEEEEEEvNT_6ParamsE --------------------------
	.section	.nv.shared._ZN7cutlass13device_kernelIN5flash11enable_sm90INS1_16FlashAttnBwdSm90INS1_25CollectiveMainloopBwdSm90ILi2ELi2ELi2EN4cute5tupleIJNS5_1CILi1EEES8_S8_EEENS6_IJNS7_ILi64EEENS7_ILi128EEENS7_ILi96EEEEEENS_6half_tEfNS_4arch4Sm90ELb0ELb0ELb0ELb1ELb0ELb1ELb0ELb0ELi2ELi1ELi2ELi1ELb1EEENS1_24CollectiveEpilogueBwdGQAISD_fSG_Li256ELb1ELb0EEENS1_19SingleTileSchedulerILb1ELb0ELb0ELi128EEEEEEEEEvNT_6ParamsE,"aw",@nobits
	.sectionflags	@""
	.align	16
	.zero		1024


//--------------------- .nv.shared._ZN7cutlass13device_kernelIN5flash11enable_sm90INS1_16FlashAttnBwdSm90INS1_25CollectiveMainloopBwdSm90ILi2ELi2ELi2EN4cute5tupleIJNS5_1CILi1EEES8_S8_EEENS6_IJNS7_ILi64EEENS7_ILi128EEENS7_ILi96EEEEEENS_6half_tEfNS_4arch4Sm90ELb0ELb0ELb0ELb1ELb1ELb1ELb0ELb0ELi2ELi1ELi2ELi1ELb1EEENS1_24CollectiveEpilogueBwdGQAISD_fSG_Li256ELb1ELb1EEENS1_19SingleTileSchedulerILb1ELb0ELb0ELi128EEEEEEEEEvNT_6ParamsE --------------------------
	.section	.nv.shared._ZN7cutlass13device_kernelIN5flash11enable_sm90INS1_16FlashAttnBwdSm90INS1_25CollectiveMainloopBwdSm90ILi2ELi2ELi2EN4cute5tupleIJNS5_1CILi1EEES8_S8_EEENS6_IJNS7_ILi64EEENS7_ILi128EEENS7_ILi96EEEEEENS_6half_tEfNS_4arch4Sm90ELb0ELb0ELb0ELb1ELb1ELb1ELb0ELb0ELi2ELi1ELi2ELi1ELb1EEENS1_24CollectiveEpilogueBwdGQAISD_fSG_Li256ELb1ELb1EEENS1_19SingleTileSchedulerILb1ELb0ELb0ELi128EEEEEEEEEvNT_6ParamsE,"aw",@nobits
	.sectionflags	@""
	.align	16
	.zero		1024


//--------------------- .nv.shared._ZN7cutlass13device_kernelIN5flash11enable_sm90INS1_16FlashAttnBwdSm90INS1_25CollectiveMainloopBwdSm90ILi2ELi2ELi2EN4cute5tupleIJNS5_1CILi1EEES8_S8_EEENS6_IJNS7_ILi64EEENS7_ILi128EEENS7_ILi96EEEEEENS_6half_tEfNS_4arch4Sm90ELb0ELb1ELb0ELb0ELb0ELb1ELb0ELb0ELi2ELi1ELi2ELi1ELb1EEENS1_21CollectiveEpilogueBwdISD_SE_SG_Li256ELb0ELb0ELi1EEENS1_19SingleTileSchedulerILb0ELb0ELb0ELi128EEEEEEEEEvNT_6ParamsE --------------------------
	.section	.nv.shared._ZN7cutlass13device_kernelIN5flash11enable_sm90INS1_16FlashAttnBwdSm90INS1_25CollectiveMainloopBwdSm90ILi2ELi2ELi2EN4cute5tupleIJNS5_1CILi1EEES8_S8_EEENS6_IJNS7_ILi64EEENS7_ILi128EEENS7_ILi96EEEEEENS_6half_tEfNS_4arch4Sm90ELb0ELb1ELb0ELb0ELb0ELb1ELb0ELb0ELi2ELi1ELi2ELi1ELb1EEENS1_21CollectiveEpilogueBwdISD_SE_SG_Li256ELb0ELb0ELi1EEENS1_19SingleTileSchedulerILb0ELb0ELb0ELi128EEEEEEEEEvNT_6ParamsE,"aw",@nobits
	.sectionflags	@""
	.align	16
	.zero		1024


//--------------------- .nv.shared._ZN7cutlass13device_kernelIN5flash11enable_sm90INS1_16FlashAttnBwdSm90INS1_25CollectiveMainloopBwdSm90ILi2ELi2ELi2EN4cute5tupleIJNS5_1CILi1EEES8_S8_EEENS6_IJNS7_ILi64EEENS7_ILi128EEENS7_ILi96EEEEEENS_6half_tEfNS_4arch4Sm90ELb0ELb1ELb0ELb0ELb1ELb1ELb0ELb0ELi2ELi1ELi2ELi1ELb1EEENS1_21CollectiveEpilogueBwdISD_SE_SG_Li256ELb0ELb0ELi1EEENS1_19SingleTileSchedulerILb0ELb0ELb0ELi128EEEEEEEEEvNT_6ParamsE --------------------------
	.section	.nv.shared._ZN7cutlass13device_kernelIN5flash11enable_sm90INS1_16FlashAttnBwdSm90INS1_25CollectiveMainloopBwdSm90ILi2ELi2ELi2EN4cute5tupleIJNS5_1CILi1EEES8_S8_EEENS6_IJNS7_ILi64EEENS7_ILi128EEENS7_ILi96EEEEEENS_6half_tEfNS_4arch4Sm90ELb0ELb1ELb0ELb0ELb1ELb1ELb0ELb0ELi2ELi1ELi2ELi1ELb1EEENS1_21CollectiveEpilogueBwdISD_SE_SG_Li256ELb0ELb0ELi1EEENS1_19SingleTileSchedulerILb0ELb0ELb0ELi128EEEEEEEEEvNT_6ParamsE,"aw",@nobits
	.sectionflags	@""
	.align	16
	.zero		1024


//--------------------- .nv.shared._ZN7cutlass13device_kernelIN5flash11enable_sm90INS1_16FlashAttnBwdSm90INS1_25CollectiveMainloopBwdSm90ILi2ELi2ELi2EN4cute5tupleIJNS5_1CILi1EEES8_S8_EEENS6_IJNS7_ILi64EEENS7_ILi128EEENS7_ILi96EEEEEENS_6half_tEfNS_4arch4Sm90ELb0ELb1ELb0ELb0ELb0ELb1ELb0ELb0ELi2ELi1ELi2ELi1ELb1EEENS1_24CollectiveEpilogueBwdGQAISD_fSG_Li256ELb0ELb0EEENS1_19SingleTileSchedulerILb0ELb0ELb0ELi128EEEEEEEEEvNT_6ParamsE --------------------------
	.section	.nv.shared._ZN7cutlass13device_kernelIN5flash11enable_sm90INS1_16FlashAttnBwdSm90INS1_25CollectiveMainloopBwdSm90ILi2ELi2ELi2EN4cute5tupleIJNS5_1CILi1EEES8_S8_EEENS6_IJNS7_ILi64EEENS7_ILi128EEENS7_ILi96EEEEEENS_6half_tEfNS_4arch4Sm90ELb0ELb1ELb0ELb0ELb0ELb1ELb0ELb0ELi2ELi1ELi2ELi1ELb1EEENS1_24CollectiveEpilogueBwdGQAISD_fSG_Li256ELb0ELb0EEENS1_19SingleTileSchedulerILb0ELb0ELb0ELi128EEEEEEEEEvNT_6ParamsE,"aw",@nobits
	.sectionflags	@""
	.align	16
	.zero		1024


//--------------------- .nv.shared._ZN7cutlass13device_kernelIN5flash11enable_sm90INS1_16FlashAttnBwdSm90INS1_25CollectiveMainloopBwdSm90ILi2ELi2ELi2EN4cute5tupleIJNS5_1CILi1EEES8_S8_EEENS6_IJNS7_ILi64EEENS7_ILi128EEENS7_ILi96EEEEEENS_6half_tEfNS_4arch4Sm90ELb0ELb1ELb0ELb0ELb1ELb1ELb0ELb0ELi2ELi1ELi2ELi1ELb1EEENS1_24CollectiveEpilogueBwdGQAISD_fSG_Li256ELb0ELb1EEENS1_19SingleTileSchedulerILb0ELb0ELb0ELi128EEEEEEEEEvNT_6ParamsE --------------------------
	.section	.nv.shared._ZN7cutlass13device_kernelIN5flash11enable_sm90INS1_16FlashAttnBwdSm90INS1_25CollectiveMainloopBwdSm90ILi2ELi2ELi2EN4cute5tupleIJNS5_1CILi1EEES8_S8_EEENS6_IJNS7_ILi64EEENS7_ILi128EEENS7_ILi96EEEEEENS_6half_tEfNS_4arch4Sm90ELb0ELb1ELb0ELb0ELb1ELb1ELb0ELb0ELi2ELi1ELi2ELi1ELb1EEENS1_24CollectiveEpilogueBwdGQAISD_fSG_Li256ELb0ELb1EEENS1_19SingleTileSchedulerILb0ELb0ELb0ELi128EEEEEEEEEvNT_6ParamsE,"aw",@nobits
	.sectionflags	@""
	.align	16
	.zero		1024


//--------------------- .nv.shared._ZN7cutlass13device_kernelIN5flash11enable_sm90INS1_16FlashAttnBwdSm90INS1_25CollectiveMainloopBwdSm90ILi2ELi2ELi2EN4cute5tupleIJNS5_1CILi1EEES8_S8_EEENS6_IJNS7_ILi64EEENS7_ILi128EEENS7_ILi96EEEEEENS_6half_tEfNS_4arch4Sm90ELb0ELb1ELb0ELb1ELb0ELb1ELb0ELb0ELi2ELi1ELi2ELi1ELb1EEENS1_21CollectiveEpilogueBwdISD_SE_SG_Li256ELb1ELb0ELi1EEENS1_19SingleTileSchedulerILb1ELb0ELb0ELi128EEEEEEEEEvNT_6ParamsE --------------------------
	.section	.nv.shared._ZN7cutlass13device_kernelIN5flash11enable_sm90INS1_16FlashAttnBwdSm90INS1_25CollectiveMainloopBwdSm90ILi2ELi2ELi2EN4cute5tupleIJNS5_1CILi1EEES8_S8_EEENS6_IJNS7_ILi64EEENS7_ILi128EEENS7_ILi96EEEEEENS_6half_tEfNS_4arch4Sm90ELb0ELb1ELb0ELb1ELb0ELb1ELb0ELb0ELi2ELi1ELi2ELi1ELb1EEENS1_21CollectiveEpilogueBwdISD_SE_SG_Li256ELb1ELb0ELi1EEENS1_19SingleTileSchedulerILb1ELb0ELb0ELi128EEEEEEEEEvNT_6ParamsE,"aw",@nobits
	.sectionflags	@""
	.align	16
	.zero		1024


//--------------------- .nv.shared._ZN7cutlass13device_kernelIN5flash11enable_sm90INS1_16FlashAttnBwdSm90INS1_25CollectiveMainloopBwdSm90ILi2ELi2ELi2EN4cute5tupleIJNS5_1CILi1EEES8_S8_EEENS6_IJNS7_ILi64EEENS7_ILi128EEENS7_ILi96EEEEEENS_6half_tEfNS_4arch4Sm90ELb0ELb1ELb0ELb1ELb1ELb1ELb0ELb0ELi2ELi1ELi2ELi1ELb1EEENS1_21CollectiveEpilogueBwdISD_SE_SG_Li256ELb1ELb0ELi1EEENS1_19SingleTileSchedulerILb1ELb0ELb0ELi128EEEEEEEEEvNT_6ParamsE --------------------------
	.section	.nv.shared._ZN7cutlass13device_kernelIN5flash11enable_sm90INS1_16FlashAttnBwdSm90INS1_25CollectiveMainloopBwdSm90ILi2ELi2ELi2EN4cute5tupleIJNS5_1CILi1EEES8_S8_EEENS6_IJNS7_ILi64EEENS7_ILi128EEENS7_ILi96EEEEEENS_6half_tEfNS_4arch4Sm90ELb0ELb1ELb0ELb1ELb1ELb1ELb0ELb0ELi2ELi1ELi2ELi1ELb1EEENS1_21CollectiveEpilogueBwdISD_SE_SG_Li256ELb1ELb0ELi1EEENS1_19SingleTileSchedulerILb1ELb0ELb0ELi128EEEEEEEEEvNT_6ParamsE,"aw",@nobits
	.sectionflags	@""
	.align	16
	.zero		1024


//--------------------- .nv.shared._ZN7cutlass13device_kernelIN5flash11enable_sm90INS1_16FlashAttnBwdSm90INS1_25CollectiveMainloopBwdSm90ILi2ELi2ELi2EN4cute5tupleIJNS5_1CILi1EEES8_S8_EEENS6_IJNS7_ILi64EEENS7_ILi128EEENS7_ILi96EEEEEENS_6half_tEfNS_4arch4Sm90ELb0ELb1ELb0ELb1ELb0ELb1ELb0ELb0ELi2ELi1ELi2ELi1ELb1EEENS1_24CollectiveEpilogueBwdGQAISD_fSG_Li256ELb1ELb0EEENS1_19SingleTileSchedulerILb1ELb0ELb0ELi128EEEEEEEEEvNT_6ParamsE --------------------------
	.section	.nv.shared._ZN7cutlass13device_kernelIN5flash11enable_sm90INS1_16FlashAttnBwdSm90INS1_25CollectiveMainloopBwdSm90ILi2ELi2ELi2EN4cute5tupleIJNS5_1CILi1EEES8_S8_EEENS6_IJNS7_ILi64EEENS7_ILi128EEENS7_ILi96EEEEEENS_6half_tEfNS_4arch4Sm90ELb0ELb1ELb0ELb1ELb0ELb1ELb0ELb0ELi2ELi1ELi2ELi1ELb1EEENS1_24CollectiveEpilogueBwdGQAISD_fSG_Li256ELb1ELb0EEENS1_19SingleTileSchedulerILb1ELb0ELb0ELi128EEEEEEEEEvNT_6ParamsE,"aw",@nobits
	.sectionflags	@""
	.align	16
	.zero		1024


//--------------------- .nv.shared._ZN7cutlass13device_kernelIN5flash11enable_sm90INS1_16FlashAttnBwdSm90INS1_25CollectiveMainloopBwdSm90ILi2ELi2ELi2EN4cute5tupleIJNS5_1CILi1EEES8_S8_EEENS6_IJNS7_ILi64EEENS7_ILi128EEENS7_ILi96EEEEEENS_6half_tEfNS_4arch4Sm90ELb0ELb1ELb0ELb1ELb1ELb1ELb0ELb0ELi2ELi1ELi2ELi1ELb1EEENS1_24CollectiveEpilogueBwdGQAISD_fSG_Li256ELb1ELb1EEENS1_19SingleTileSchedulerILb1ELb0ELb0ELi128EEEEEEEEEvNT_6ParamsE --------------------------
	.section	.nv.shared._ZN7cutlass13device_kernelIN5flash11enable_sm90INS1_16FlashAttnBwdSm90INS1_25CollectiveMainloopBwdSm90ILi2ELi2ELi2EN4cute5tupleIJNS5_1CILi1EEES8_S8_EEENS6_IJNS7_ILi64EEENS7_ILi128EEENS7_ILi96EEEEEENS_6half_tEfNS_4arch4Sm90ELb0ELb1ELb0ELb1ELb1ELb1ELb0ELb0ELi2ELi1ELi2ELi1ELb1EEENS1_24CollectiveEpilogueBwdGQAISD_fSG_Li256ELb1ELb1EEENS1_19SingleTileSchedulerILb1ELb0ELb0ELi128EEEEEEEEEvNT_6ParamsE,"aw",@nobits
	.sectionflags	@""
	.align	16
	.zero		1024


//--------------------- .nv.shared._ZN7cutlass13device_kernelIN5flash11enable_sm90INS1_16FlashAttnBwdSm90INS1_25CollectiveMainloopBwdSm90ILi2ELi2ELi2EN4cute5tupleIJNS5_1CILi1EEES8_S8_EEENS6_IJNS7_ILi64EEENS7_ILi128EEENS7_ILi96EEEEEENS_6half_tEfNS_4arch4Sm90ELb1ELb0ELb0ELb0ELb0ELb1ELb0ELb0ELi2ELi1ELi2ELi1ELb1EEENS1_21CollectiveEpilogueBwdISD_SE_SG_Li256ELb0ELb0ELi1EEENS1_25SingleTileBwdLPTSchedulerILb0ELi128ELb0EEEEEEEEEvNT_6ParamsE --------------------------
	.section	.nv.shared._ZN7cutlass13device_kernelIN5flash11enable_sm90INS1_16FlashAttnBwdSm90INS1_25CollectiveMainloopBwdSm90ILi2ELi2ELi2EN4cute5tupleIJNS5_1CILi1EEES8_S8_EEENS6_IJNS7_ILi64EEENS7_ILi128EEENS7_ILi96EEEEEENS_6half_tEfNS_4arch4Sm90ELb1ELb0ELb0ELb0ELb0ELb1ELb0ELb0ELi2ELi1ELi2ELi1ELb1EEENS1_21CollectiveEpilogueBwdISD_SE_SG_Li256ELb0ELb0ELi1EEENS1_25SingleTileBwdLPTSchedulerILb0ELi128ELb0EEEEEEEEEvNT_6ParamsE,"aw",@nobits
	.sectionflags	@""
	.align	16
	.zero		1024


//--------------------- .nv.shared._ZN7cutlass13device_kernelIN5flash11enable_sm90INS1_16FlashAttnBwdSm90INS1_25CollectiveMainloopBwdSm90ILi2ELi2ELi2EN4cute5tupleIJNS5_1CILi1EEES8_S8_EEENS6_IJNS7_ILi64EEENS7_ILi128EEENS7_ILi96EEEEEENS_6half_tEfNS_4arch4Sm90ELb1ELb0ELb0ELb0ELb1ELb1ELb0ELb0ELi2ELi1ELi2ELi1ELb1EEENS1_21CollectiveEpilogueBwdISD_SE_SG_Li256ELb0ELb0ELi1EEENS1_25SingleTileBwdLPTSchedulerILb0ELi128ELb1EEEEEEEEEvNT_6ParamsE --------------------------
	.section	.nv.shared._ZN7cutlass13device_kernelIN5flash11enable_sm90INS1_16FlashAttnBwdSm90INS1_25CollectiveMainloopBwdSm90ILi2ELi2ELi2EN4cute5tupleIJNS5_1CILi1EEES8_S8_EEENS6_IJNS7_ILi64EEENS7_ILi128EEENS7_ILi96EEEEEENS_6half_tEfNS_4arch4Sm90ELb1ELb0ELb0ELb0ELb1ELb1ELb0ELb0ELi2ELi1ELi2ELi1ELb1EEENS1_21CollectiveEpilogueBwdISD_SE_SG_Li256ELb0ELb0ELi1EEENS1_25SingleTileBwdLPTSchedulerILb0ELi128ELb1EEEEEEEEEvNT_6ParamsE,"aw",@nobits
	.sectionflags	@""
	.align	16
	.zero		1024


//--------------------- .nv.shared._ZN7cutlass13device_kernelIN5flash11enable_sm90INS1_16FlashAttnBwdSm90INS1_25CollectiveMainloopBwdSm90ILi2ELi2ELi2EN4cute5tupleIJNS5_1CILi1EEES8_S8_EEENS6_IJNS7_ILi64EEENS7_ILi128EEENS7_ILi96EEEEEENS_6half_tEfNS_4arch4Sm90ELb1ELb0ELb0ELb0ELb0ELb1ELb0ELb0ELi2ELi1ELi2ELi1ELb1EEENS1_24CollectiveEpilogueBwdGQAISD_fSG_Li256ELb0ELb0EEENS1_25SingleTileBwdLPTSchedulerILb0ELi128ELb0EEEEEEEEEvNT_6ParamsE --------------------------
	.section	.nv.shared._ZN7cutlass13device_kernelIN5flash11enable_sm90INS1_16FlashAttnBwdSm90INS1_25CollectiveMainloopBwdSm90ILi2ELi2ELi2EN4cute5tupleIJNS5_1CILi1EEES8_S8_EEENS6_IJNS7_ILi64EEENS7_ILi128EEENS7_ILi96EEEEEENS_6half_tEfNS_4arch4Sm90ELb1ELb0ELb0ELb0ELb0ELb1ELb0ELb0ELi2ELi1ELi2ELi1ELb1EEENS1_24CollectiveEpilogueBwdGQAISD_fSG_Li256ELb0ELb0EEENS1_25SingleTileBwdLPTSchedulerILb0ELi128ELb0EEEEEEEEEvNT_6ParamsE,"aw",@nobits
	.sectionflags	@""
	.align	16
	.zero		1024


//--------------------- .nv.shared._ZN7cutlass13device_kernelIN5flash11enable_sm90INS1_16FlashAttnBwdSm90INS1_25CollectiveMainloopBwdSm90ILi2ELi2ELi2EN4cute5tupleIJNS5_1CILi1EEES8_S8_EEENS6_IJNS7_ILi64EEENS7_ILi128EEENS7_ILi96EEEEEENS_6half_tEfNS_4arch4Sm90ELb1ELb0ELb0ELb0ELb1ELb1ELb0ELb0ELi2ELi1ELi2ELi1ELb1EEENS1_24CollectiveEpilogueBwdGQAISD_fSG_Li256ELb0ELb1EEENS1_25SingleTileBwdLPTSchedulerILb0ELi128ELb1EEEEEEEEEvNT_6ParamsE --------------------------
	.section	.nv.shared._ZN7cutlass13device_kernelIN5flash11enable_sm90INS1_16FlashAttnBwdSm90INS1_25CollectiveMainloopBwdSm90ILi2ELi2ELi2EN4cute5tupleIJNS5_1CILi1EEES8_S8_EEENS6_IJNS7_ILi64EEENS7_ILi128EEENS7_ILi96EEEEEENS_6half_tEfNS_4arch4Sm90ELb1ELb0ELb0ELb0ELb1ELb1ELb0ELb0ELi2ELi1ELi2ELi1ELb1EEENS1_24CollectiveEpilogueBwdGQAISD_fSG_Li256ELb0ELb1EEENS1_25SingleTileBwdLPTSchedulerILb0ELi128ELb1EEEEEEEEEvNT_6ParamsE,"aw",@nobits
	.sectionflags	@""
	.align	16
	.zero		1024


//--------------------- .nv.shared._ZN7cutlass13device_kernelIN5flash22FlashAttnBwdPreprocessIN4cute5tupleIJNS3_1CILi64EEENS5_ILi96EEEEEENS_6half_tEfNS_4arch4Sm90ELb1ELb0EEEEEvNT_6ParamsE --------------------------
	.section	.nv.shared._ZN7cutlass13device_kernelIN5flash22FlashAttnBwdPreprocessIN4cute5tupleIJNS3_1CILi64EEENS5_ILi96EEEEEENS_6half_tEfNS_4arch4Sm90ELb1ELb0EEEEEvNT_6ParamsE,"aw",@nobits
	.sectionflags	@""
	.align	16
	.zero		1024


//--------------------- .nv.shared._ZN7cutlass13device_kernelIN5flash11enable_sm90INS1_16FlashAttnBwdSm90INS1_25CollectiveMainloopBwdSm90ILi2ELi2ELi2EN4cute5tupleIJNS5_1CILi1EEES8_S8_EEENS6_IJNS7_ILi64EEENS7_ILi128EEENS7_ILi96EEEEEENS_6half_tEfNS_4arch4Sm90ELb1ELb0ELb0ELb1ELb0ELb1ELb0ELb0ELi2ELi1ELi2ELi1ELb1EEENS1_21CollectiveEpilogueBwdISD_SE_SG_Li256ELb1ELb0ELi1EEENS1_25SingleTileBwdLPTSchedulerILb1ELi128ELb0EEEEEEEEEvNT_6ParamsE --------------------------
	.section	.nv.shared._ZN7cutlass13device_kernelIN5flash11enable_sm90INS1_16FlashAttnBwdSm90INS1_25CollectiveMainloopBwdSm90ILi2ELi2ELi2EN4cute5tupleIJNS5_1CILi1EEES8_S8_EEENS6_IJNS7_ILi64EEENS7_ILi128EEENS7_ILi96EEEEEENS_6half_tEfNS_4arch4Sm90ELb1ELb0ELb0ELb1ELb0ELb1ELb0ELb0ELi2ELi1ELi2ELi1ELb1EEENS1_21CollectiveEpilogueBwdISD_SE_SG_Li256ELb1ELb0ELi1EEENS1_25SingleTileBwdLPTSchedulerILb1ELi128ELb0EEEEEEEEEvNT_6ParamsE,"aw",@nobits
	.sectionflags	@""
	.align	16
	.zero		1024


//--------------------- .nv.shared._ZN7cutlass13device_kernelIN5flash11enable_sm90INS1_16FlashAttnBwdSm90INS1_25CollectiveMainloopBwdSm90ILi2ELi2ELi2EN4cute5tupleIJNS5_1CILi1EEES8_S8_EEENS6_IJNS7_ILi64EEENS7_ILi128EEENS7_ILi96EEEEEENS_6half_tEfNS_4arch4Sm90ELb1ELb0ELb0ELb1ELb1ELb1ELb0ELb0ELi2ELi1ELi2ELi1ELb1EEENS1_21CollectiveEpilogueBwdISD_SE_SG_Li256ELb1ELb0ELi1EEENS1_25SingleTileBwdLPTSchedulerILb1ELi128ELb1EEEEEEEEEvNT_6ParamsE --------------------------
	.section	.nv.shared._ZN7cutlass13device_kernelIN5flash11enable_sm90INS1_16FlashAttnBwdSm90INS1_25CollectiveMainloopBwdSm90ILi2ELi2ELi2EN4cute5tupleIJNS5_1CILi1EEES8_S8_EEENS6_IJNS7_ILi64EEENS7_ILi128EEENS7_ILi96EEEEEENS_6half_tEfNS_4arch4Sm90ELb1ELb0ELb0ELb1ELb1ELb1ELb0ELb0ELi2ELi1ELi2ELi1ELb1EEENS1_21CollectiveEpilogueBwdISD_SE_SG_Li256ELb1ELb0ELi1EEENS1_25SingleTileBwdLPTSchedulerILb1ELi128ELb1EEEEEEEEEvNT_6ParamsE,"aw",@nobits
	.sectionflags	@""
	.align	16
	.zero		1024


//--------------------- .nv.shared._ZN7cutlass13device_kernelIN5flash11enable_sm90INS1_16FlashAttnBwdSm90INS1_25CollectiveMainloopBwdSm90ILi2ELi2ELi2EN4cute5tupleIJNS5_1CILi1EEES8_S8_EEENS6_IJNS7_ILi64EEENS7_ILi128EEENS7_ILi96EEEEEENS_6half_tEfNS_4arch4Sm90ELb1ELb0ELb0ELb1ELb0ELb1ELb0ELb0ELi2ELi1ELi2ELi1ELb1EEENS1_24CollectiveEpilogueBwdGQAISD_fSG_Li256ELb1ELb0EEENS1_25SingleTileBwdLPTSchedulerILb1ELi128ELb0EEEEEEEEEvNT_6ParamsE --------------------------
	.section	.nv.shared._ZN7cutlass13device_kernelIN5flash11enable_sm90INS1_16FlashAttnBwdSm90INS1_25CollectiveMainloopBwdSm90ILi2ELi2ELi2EN4cute5tupleIJNS5_1CILi1EEES8_S8_EEENS6_IJNS7_ILi64EEENS7_ILi128EEENS7_ILi96EEEEEENS_6half_tEfNS_4arch4Sm90ELb1ELb0ELb0ELb1ELb0ELb1ELb0ELb0ELi2ELi1ELi2ELi1ELb1EEENS1_24CollectiveEpilogueBwdGQAISD_fSG_Li256ELb1ELb0EEENS1_25SingleTileBwdLPTSchedulerILb1ELi128ELb0EEEEEEEEEvNT_6ParamsE,"aw",@nobits
	.sectionflags	@""
	.align	16
	.zero		1024


//--------------------- .nv.shared._ZN7cutlass13device_kernelIN5flash32FlashAttnBwdPostprocessConvertdQIN4cute5tupleIJNS3_1CILi128EEENS5_ILi96EEEEEENS_6half_tEfNS_4arch4Sm90ELi256ENS3_8TiledMMAINS3_8MMA_AtomIJNS3_4SM904GMMA25MMA_64x96x16_F32F16F16_RSILNSF_5MajorE0ELSH_1ELNSF_7ScaleInE1ELSI_1EEEEEENS3_6LayoutINS4_IJNS5_ILi2EEENS5_ILi1EEESN_EEENS4_IJSN_NS5_ILi0EEESP_EEEEENS4_IJNS3_10UnderscoreESS_SS_EEEEELb0EEEEEvNT_6ParamsE --------------------------
	.section	.nv.shared._ZN7cutlass13device_kernelIN5flash32FlashAttnBwdPostprocessConvertdQIN4cute5tupleIJNS3_1CILi128EEENS5_ILi96EEEEEENS_6half_tEfNS_4arch4Sm90ELi256ENS3_8TiledMMAINS3_8MMA_AtomIJNS3_4SM904GMMA25MMA_64x96x16_F32F16F16_RSILNSF_5MajorE0ELSH_1ELNSF_7ScaleInE1ELSI_1EEEEEENS3_6LayoutINS4_IJNS5_ILi2EEENS5_ILi1EEESN_EEENS4_IJSN_NS5_ILi0EEESP_EEEEENS4_IJNS3_10UnderscoreESS_SS_EEEEELb0EEEEEvNT_6ParamsE,"aw",@nobits
	.sectionflags	@""
	.align	16
	.zero		1024


//--------------------- .nv.shared._ZN7cutlass13device_kernelIN5flash32FlashAttnBwdPostprocessConvertdQIN4cute5tupleIJNS3_1CILi64EEENS5_ILi96EEEEEENS_6half_tEfNS_4arch4Sm90ELi256ENS3_8TiledMMAINS3_8MMA_AtomIJNS3_4SM904GMMA25MMA_64x16x16_F32F16F16_SSILNSF_5MajorE0ELSH_1ELNSF_7ScaleInE1ELSI_1EEEEEENS3_6LayoutINS4_IJNS5_ILi1EEENS5_ILi2EEESM_EEENS4_IJNS5_ILi0EEESM_SP_EEEEENS4_IJNS3_10UnderscoreESS_SS_EEEEELb0EEEEEvNT_6ParamsE --------------------------
	.section	.nv.shared._ZN7cutlass13device_kernelIN5flash32FlashAttnBwdPostprocessConvertdQIN4cute5tupleIJNS3_1CILi64EEENS5_ILi96EEEEEENS_6half_tEfNS_4arch4Sm90ELi256ENS3_8TiledMMAINS3_8MMA_AtomIJNS3_4SM904GMMA25MMA_64x16x16_F32F16F16_SSILNSF_5MajorE0ELSH_1ELNSF_7ScaleInE1ELSI_1EEEEEENS3_6LayoutINS4_IJNS5_ILi1EEENS5_ILi2EEESM_EEENS4_IJNS5_ILi0EEESM_SP_EEEEENS4_IJNS3_10UnderscoreESS_SS_EEEEELb0EEEEEvNT_6ParamsE,"aw",@nobits
	.sectionflags	@""
	.align	16
	.zero		1024


//--------------------- .nv.shared._ZN7cutlass13device_kernelIN5flash11enable_sm90INS1_16FlashAttnBwdSm90INS1_25CollectiveMainloopBwdSm90ILi2ELi2ELi2EN4cute5tupleIJNS5_1CILi1EEES8_S8_EEENS6_IJNS7_ILi64EEENS7_ILi128EEENS7_ILi96EEEEEENS_6half_tEfNS_4arch4Sm90ELb1ELb0ELb0ELb1ELb1ELb1ELb0ELb0ELi2ELi1ELi2ELi1ELb1EEENS1_24CollectiveEpilogueBwdGQAISD_fSG_Li256ELb1ELb1EEENS1_25SingleTileBwdLPTSchedulerILb1ELi128ELb1EEEEEEEEEvNT_6ParamsE --------------------------
	.section	.nv.shared._ZN7cutlass13device_kernelIN5flash11enable_sm90INS1_16FlashAttnBwdSm90INS1_25CollectiveMainloopBwdSm90ILi2ELi2ELi2EN4cute5tupleIJNS5_1CILi1EEES8_S8_EEENS6_IJNS7_ILi64EEENS7_ILi128EEENS7_ILi96EEEEEENS_6half_tEfNS_4arch4Sm90ELb1ELb0ELb0ELb1ELb1ELb1ELb0ELb0ELi2ELi1ELi2ELi1ELb1EEENS1_24CollectiveEpilogueBwdGQAISD_fSG_Li256ELb1ELb1EEENS1_25SingleTileBwdLPTSchedulerILb1ELi128ELb1EEEEEEEEEvNT_6ParamsE,"aw",@nobits
	.sectionflags	@""
	.align	16
	.zero		1024


//--------------------- .nv.shared._ZN7cutlass13device_kernelIN5flash22FlashAttnBwdPreprocessIN4cute5tupleIJNS3_1CILi64EEENS5_ILi96EEEEEENS_6half_tEfNS_4arch4Sm90ELb1ELb1EEEEEvNT_6ParamsE --------------------------
	.section	.nv.shared._ZN7cutlass13device_kernelIN5flash22FlashAttnBwdPreprocessIN4cute5tupleIJNS3_1CILi64EEENS5_ILi96EEEEEENS_6half_tEfNS_4arch4Sm90ELb1ELb1EEEEEvNT_6ParamsE,"aw",@nobits
	.sectionflags	@""
	.align	16
	.zero		1024


//--------------------- .nv.constant0._ZN7cutlass13device_kernelIN5flash11enable_sm90INS1_16FlashAttnBwdSm90INS1_25CollectiveMainloopBwdSm90ILi2ELi2ELi2EN4cute5tupleIJNS5_1CILi1EEES8_S8_EEENS6_IJNS7_ILi64EEENS7_ILi128EEENS7_ILi96EEEEEENS_6half_tEfNS_4arch4Sm90ELb0ELb0ELb0ELb0ELb0ELb1ELb0ELb0ELi2ELi1ELi2ELi1ELb1EEENS1_21CollectiveEpilogueBwdISD_SE_SG_Li256ELb0ELb0ELi1EEENS1_19SingleTileSchedulerILb0ELb0ELb0ELi128EEEEEEEEEvNT_6ParamsE --------------------------
	.section	.nv.constant0._ZN7cutlass13device_kernelIN5flash11enable_sm90INS1_16FlashAttnBwdSm90INS1_25CollectiveMainloopBwdSm90ILi2ELi2ELi2EN4cute5tupleIJNS5_1CILi1EEES8_S8_EEENS6_IJNS7_ILi64EEENS7_ILi128EEENS7_ILi96EEEEEENS_6half_tEfNS_4arch4Sm90ELb0ELb0ELb0ELb0ELb0ELb1ELb0ELb0ELi2ELi1ELi2ELi1ELb1EEENS1_21CollectiveEpilogueBwdISD_SE_SG_Li256ELb0ELb0ELi1EEENS1_19SingleTileSchedulerILb0ELb0ELb0ELi128EEEEEEEEEvNT_6ParamsE,"a",@progbits
	.sectionflags	@""
	.align	4
.nv.constant0._ZN7cutlass13device_kernelIN5flash11enable_sm90INS1_16FlashAttnBwdSm90INS1_25CollectiveMainloopBwdSm90ILi2ELi2ELi2EN4cute5tupleIJNS5_1CILi1EEES8_S8_EEENS6_IJNS7_ILi64EEENS7_ILi128EEENS7_ILi96EEEEEENS_6half_tEfNS_4arch4Sm90ELb0ELb0ELb0ELb0ELb0ELb1ELb0ELb0ELi2ELi1ELi2ELi1ELb1EEENS1_21CollectiveEpilogueBwdISD_SE_SG_Li256ELb0ELb0ELi1EEENS1_19SingleTileSchedulerILb0ELb0ELb0ELi128EEEEEEEEEvNT_6ParamsE:
	.zero		2944


//--------------------- .nv.constant0._ZN7cutlass13device_kernelIN5flash11enable_sm90INS1_16FlashAttnBwdSm90INS1_25CollectiveMainloopBwdSm90ILi2ELi2ELi2EN4cute5tupleIJNS5_1CILi1EEES8_S8_EEENS6_IJNS7_ILi64EEENS7_ILi128EEENS7_ILi96EEEEEENS_6half_tEfNS_4arch4Sm90ELb0ELb0ELb0ELb0ELb1ELb1ELb0ELb0ELi2ELi1ELi2ELi1ELb1EEENS1_21CollectiveEpilogueBwdISD_SE_SG_Li256ELb0ELb0ELi1EEENS1_19SingleTileSchedulerILb0ELb0ELb0ELi128EEEEEEEEEvNT_6ParamsE --------------------------
	.section	.nv.constant0._ZN7cutlass13device_kernelIN5flash11enable_sm90INS1_16FlashAttnBwdSm90INS1_25CollectiveMainloopBwdSm90ILi2ELi2ELi2EN4cute5tupleIJNS5_1CILi1EEES8_S8_EEENS6_IJNS7_ILi64EEENS7_ILi128EEENS7_ILi96EEEEEENS_6half_tEfNS_4arch4Sm90ELb0ELb0ELb0ELb0ELb1ELb1ELb0ELb0ELi2ELi1ELi2ELi1ELb1EEENS1_21CollectiveEpilogueBwdISD_SE_SG_Li256ELb0ELb0ELi1EEENS1_19SingleTileSchedulerILb0ELb0ELb0ELi128EEEEEEEEEvNT_6ParamsE,"a",@progbits
	.sectionflags	@""
	.align	4
.nv.constant0._ZN7cutlass13device_kernelIN5flash11enable_sm90INS1_16FlashAttnBwdSm90INS1_25CollectiveMainloopBwdSm90ILi2ELi2ELi2EN4cute5tupleIJNS5_1CILi1EEES8_S8_EEENS6_IJNS7_ILi64EEENS7_ILi128EEENS7_ILi96EEEEEENS_6half_tEfNS_4arch4Sm90ELb0ELb0ELb0ELb0ELb1ELb1ELb0ELb0ELi2ELi1ELi2ELi1ELb1EEENS1_21CollectiveEpilogueBwdISD_SE_SG_Li256ELb0ELb0ELi1EEENS1_19SingleTileSchedulerILb0ELb0ELb0ELi128EEEEEEEEEvNT_6ParamsE:
	.zero		2944


//--------------------- .nv.constant0._ZN7cutlass13device_kernelIN5flash11enable_sm90INS1_16FlashAttnBwdSm90INS1_25CollectiveMainloopBwdSm90ILi2ELi2ELi2EN4cute5tupleIJNS5_1CILi1EEES8_S8_EEENS6_IJNS7_ILi64EEENS7_ILi128EEENS7_ILi96EEEEEENS_6half_tEfNS_4arch4Sm90ELb0ELb0ELb0ELb0ELb0ELb1ELb0ELb0ELi2ELi1ELi2ELi1ELb1EEENS1_24CollectiveEpilogueBwdGQAISD_fSG_Li256ELb0ELb0EEENS1_19SingleTileSchedulerILb0ELb0ELb0ELi128EEEEEEEEEvNT_6ParamsE --------------------------
	.section	.nv.constant0._ZN7cutlass13device_kernelIN5flash11enable_sm90INS1_16FlashAttnBwdSm90INS1_25CollectiveMainloopBwdSm90ILi2ELi2ELi2EN4cute5tupleIJNS5_1CILi1EEES8_S8_EEENS6_IJNS7_ILi64EEENS7_ILi128EEENS7_ILi96EEEEEENS_6half_tEfNS_4arch4Sm90ELb0ELb0ELb0ELb0ELb0ELb1ELb0ELb0ELi2ELi1ELi2ELi1ELb1EEENS1_24CollectiveEpilogueBwdGQAISD_fSG_Li256ELb0ELb0EEENS1_19SingleTileSchedulerILb0ELb0ELb0ELi128EEEEEEEEEvNT_6ParamsE,"a",@progbits
	.sectionflags	@""
	.align	4
.nv.constant0._ZN7cutlass13device_kernelIN5flash11enable_sm90INS1_16FlashAttnBwdSm90INS1_25CollectiveMainloopBwdSm90ILi2ELi2ELi2EN4cute5tupleIJNS5_1CILi1EEES8_S8_EEENS6_IJNS7_ILi64EEENS7_ILi128EEENS7_ILi96EEEEEENS_6half_tEfNS_4arch4Sm90ELb0ELb0ELb0ELb0ELb0ELb1ELb0ELb0ELi2ELi1ELi2ELi1ELb1EEENS1_24CollectiveEpilogueBwdGQAISD_fSG_Li256ELb0ELb0EEENS1_19SingleTileSchedulerILb0ELb0ELb0ELi128EEEEEEEEEvNT_6ParamsE:
	.zero		2304


//--------------------- .nv.constant0._ZN7cutlass13device_kernelIN5flash11enable_sm90INS1_16FlashAttnBwdSm90INS1_25CollectiveMainloopBwdSm90ILi2ELi2ELi2EN4cute5tupleIJNS5_1CILi1EEES8_S8_EEENS6_IJNS7_ILi64EEENS7_ILi128EEENS7_ILi96EEEEEENS_6half_tEfNS_4arch4Sm90ELb0ELb0ELb0ELb0ELb1ELb1ELb0ELb0ELi2ELi1ELi2ELi1ELb1EEENS1_24CollectiveEpilogueBwdGQAISD_fSG_Li256ELb0ELb1EEENS1_19SingleTileSchedulerILb0ELb0ELb0ELi128EEEEEEEEEvNT_6ParamsE --------------------------
	.section	.nv.constant0._ZN7cutlass13device_kernelIN5flash11enable_sm90INS1_16FlashAttnBwdSm90INS1_25CollectiveMainloopBwdSm90ILi2ELi2ELi2EN4cute5tupleIJNS5_1CILi1EEES8_S8_EEENS6_IJNS7_ILi64EEENS7_ILi128EEENS7_ILi96EEEEEENS_6half_tEfNS_4arch4Sm90ELb0ELb0ELb0ELb0ELb1ELb1ELb0ELb0ELi2ELi1ELi2ELi1ELb1EEENS1_24CollectiveEpilogueBwdGQAISD_fSG_Li256ELb0ELb1EEENS1_19SingleTileSchedulerILb0ELb0ELb0ELi128EEEEEEEEEvNT_6ParamsE,"a",@progbits
	.sectionflags	@""
	.align	4
.nv.constant0._ZN7cutlass13device_kernelIN5flash11enable_sm90INS1_16FlashAttnBwdSm90INS1_25CollectiveMainloopBwdSm90ILi2ELi2ELi2EN4cute5tupleIJNS5_1CILi1EEES8_S8_EEENS6_IJNS7_ILi64EEENS7_ILi128EEENS7_ILi96EEEEEENS_6half_tEfNS_4arch4Sm90ELb0ELb0ELb0ELb0ELb1ELb1ELb0ELb0ELi2ELi1ELi2ELi1ELb1EEENS1_24CollectiveEpilogueBwdGQAISD_fSG_Li256ELb0ELb1EEENS1_19SingleTileSchedulerILb0ELb0ELb0ELi128EEEEEEEEEvNT_6ParamsE:
	.zero		2304


//--------------------- .nv.constant0._ZN7cutlass13device_kernelIN5flash11enable_sm90INS1_16FlashAttnBwdSm90INS1_25CollectiveMainloopBwdSm90ILi2ELi2ELi2EN4cute5tupleIJNS5_1CILi1EEES8_S8_EEENS6_IJNS7_ILi64EEENS7_ILi128EEENS7_ILi96EEEEEENS_6half_tEfNS_4arch4Sm90ELb0ELb0ELb0ELb1ELb0ELb1ELb0ELb0ELi2ELi1ELi2ELi1ELb1EEENS1_21CollectiveEpilogueBwdISD_SE_SG_Li256ELb1ELb0ELi1EEENS1_19SingleTileSchedulerILb1ELb0ELb0ELi128EEEEEEEEEvNT_6ParamsE --------------------------
	.section	.nv.constant0._ZN7cutlass13device_kernelIN5flash11enable_sm90INS1_16FlashAttnBwdSm90INS1_25CollectiveMainloopBwdSm90ILi2ELi2ELi2EN4cute5tupleIJNS5_1CILi1EEES8_S8_EEENS6_IJNS7_ILi64EEENS7_ILi128EEENS7_ILi96EEEEEENS_6half_tEfNS_4arch4Sm90ELb0ELb0ELb0ELb1ELb0ELb1ELb0ELb0ELi2ELi1ELi2ELi1ELb1EEENS1_21CollectiveEpilogueBwdISD_SE_SG_Li256ELb1ELb0ELi1EEENS1_19SingleTileSchedulerILb1ELb0ELb0ELi128EEEEEEEEEvNT_6ParamsE,"a",@progbits
	.sectionflags	@""
	.align	4
.nv.constant0._ZN7cutlass13device_kernelIN5flash11enable_sm90INS1_16FlashAttnBwdSm90INS1_25CollectiveMainloopBwdSm90ILi2ELi2ELi2EN4cute5tupleIJNS5_1CILi1EEES8_S8_EEENS6_IJNS7_ILi64EEENS7_ILi128EEENS7_ILi96EEEEEENS_6half_tEfNS_4arch4Sm90ELb0ELb0ELb0ELb1ELb0ELb1ELb0ELb0ELi2ELi1ELi2ELi1ELb1EEENS1_21CollectiveEpilogueBwdISD_SE_SG_Li256ELb1ELb0ELi1EEENS1_19SingleTileSchedulerILb1ELb0ELb0ELi128EEEEEEEEEvNT_6ParamsE:
	.zero		2304


//--------------------- .nv.constant0._ZN7cutlass13device_kernelIN5flash11enable_sm90INS1_16FlashAttnBwdSm90INS1_25CollectiveMainloopBwdSm90ILi2ELi2ELi2EN4cute5tupleIJNS5_1CILi1EEES8_S8_EEENS6_IJNS7_ILi64EEENS7_ILi128EEENS7_ILi96EEEEEENS_6half_tEfNS_4arch4Sm90ELb0ELb0ELb0ELb1ELb1ELb1ELb0ELb0ELi2ELi1ELi2ELi1ELb1EEENS1_21CollectiveEpilogueBwdISD_SE_SG_Li256ELb1ELb0ELi1EEENS1_19SingleTileSchedulerILb1ELb0ELb0ELi128EEEEEEEEEvNT_6ParamsE --------------------------
	.section	.nv.constant0._ZN7cutlass13device_kernelIN5flash11enable_sm90INS1_16FlashAttnBwdSm90INS1_25CollectiveMainloopBwdSm90ILi2ELi2ELi2EN4cute5tupleIJNS5_1CILi1EEES8_S8_EEENS6_IJNS7_ILi64EEENS7_ILi128EEENS7_ILi96EEEEEENS_6half_tEfNS_4arch4Sm90ELb0ELb0ELb0ELb1ELb1ELb1ELb0ELb0ELi2ELi1ELi2ELi1ELb1EEENS1_21CollectiveEpilogueBwdISD_SE_SG_Li256ELb1ELb0ELi1EEENS1_19SingleTileSchedulerILb1ELb0ELb0ELi128EEEEEEEEEvNT_6ParamsE,"a",@progbits
	.sectionflags	@""
	.align	4
.nv.constant0._ZN7cutlass13device_kernelIN5flash11enable_sm90INS1_16FlashAttnBwdSm90INS1_25CollectiveMainloopBwdSm90ILi2ELi2ELi2EN4cute5tupleIJNS5_1CILi1EEES8_S8_EEENS6_IJNS7_ILi64EEENS7_ILi128EEENS7_ILi96EEEEEENS_6half_tEfNS_4arch4Sm90ELb0ELb0ELb0ELb1ELb1ELb1ELb0ELb0ELi2ELi1ELi2ELi1ELb1EEENS1_21CollectiveEpilogueBwdISD_SE_SG_Li256ELb1ELb0ELi1EEENS1_19SingleTileSchedulerILb1ELb0ELb0ELi128EEEEEEEEEvNT_6ParamsE:
	.zero		2304


//--------------------- .nv.constant0._ZN7cutlass13device_kernelIN5flash11enable_sm90INS1_16FlashAttnBwdSm90INS1_25CollectiveMainloopBwdSm90ILi2ELi2ELi2EN4cute5tupleIJNS5_1CILi1EEES8_S8_EEENS6_IJNS7_ILi64EEENS7_ILi128EEENS7_ILi96EEEEEENS_6half_tEfNS_4arch4Sm90ELb0ELb0ELb0ELb1ELb0ELb1ELb0ELb0ELi2ELi1ELi2ELi1ELb1EEENS1_24CollectiveEpilogueBwdGQAISD_fSG_Li256ELb1ELb0EEENS1_19SingleTileSchedulerILb1ELb0ELb0ELi128EEEEEEEEEvNT_6ParamsE --------------------------
	.section	.nv.constant0._ZN7cutlass13device_kernelIN5flash11enable_sm90INS1_16FlashAttnBwdSm90INS1_25CollectiveMainloopBwdSm90ILi2ELi2ELi2EN4cute5tupleIJNS5_1CILi1EEES8_S8_EEENS6_IJNS7_ILi64EEENS7_ILi128EEENS7_ILi96EEEEEENS_6half_tEfNS_4arch4Sm90ELb0ELb0ELb0ELb1ELb0ELb1ELb0ELb0ELi2ELi1ELi2ELi1ELb1EEENS1_24CollectiveEpilogueBwdGQAISD_fSG_Li256ELb1ELb0EEENS1_19SingleTileSchedulerILb1ELb0ELb0ELi128EEEEEEEEEvNT_6ParamsE,"a",@progbits
	.sectionflags	@""
	.align	4
.nv.constant0._ZN7cutlass13device_kernelIN5flash11enable_sm90INS1_16FlashAttnBwdSm90INS1_25CollectiveMainloopBwdSm90ILi2ELi2ELi2EN4cute5tupleIJNS5_1CILi1EEES8_S8_EEENS6_IJNS7_ILi64EEENS7_ILi128EEENS7_ILi96EEEEEENS_6half_tEfNS_4arch4Sm90ELb0ELb0ELb0ELb1ELb0ELb1ELb0ELb0ELi2ELi1ELi2ELi1ELb1EEENS1_24CollectiveEpilogueBwdGQAISD_fSG_Li256ELb1ELb0EEENS1_19SingleTileSchedulerILb1ELb0ELb0ELi128EEEEEEEEEvNT_6ParamsE:
	.zero		2304


//--------------------- .nv.constant0._ZN7cutlass13device_kernelIN5flash11enable_sm90INS1_16FlashAttnBwdSm90INS1_25CollectiveMainloopBwdSm90ILi2ELi2ELi2EN4cute5tupleIJNS5_1CILi1EEES8_S8_EEENS6_IJNS7_ILi64EEENS7_ILi128EEENS7_ILi96EEEEEENS_6half_tEfNS_4arch4Sm90ELb0ELb0ELb0ELb1ELb1ELb1ELb0ELb0ELi2ELi1ELi2ELi1ELb1EEENS1_24CollectiveEpilogueBwdGQAISD_fSG_Li256ELb1ELb1EEENS1_19SingleTileSchedulerILb1ELb0ELb0ELi128EEEEEEEEEvNT_6ParamsE --------------------------
	.section	.nv.constant0._ZN7cutlass13device_kernelIN5flash11enable_sm90INS1_16FlashAttnBwdSm90INS1_25CollectiveMainloopBwdSm90ILi2ELi2ELi2EN4cute5tupleIJNS5_1CILi1EEES8_S8_EEENS6_IJNS7_ILi64EEENS7_ILi128EEENS7_ILi96EEEEEENS_6half_tEfNS_4arch4Sm90ELb0ELb0ELb0ELb1ELb1ELb1ELb0ELb0ELi2ELi1ELi2ELi1ELb1EEENS1_24CollectiveEpilogueBwdGQAISD_fSG_Li256ELb1ELb1EEENS1_19SingleTileSchedulerILb1ELb0ELb0ELi128EEEEEEEEEvNT_6ParamsE,"a",@progbits
	.sectionflags	@""
	.align	4
.nv.constant0._ZN7cutlass13device_kernelIN5flash11enable_sm90INS1_16FlashAttnBwdSm90INS1_25CollectiveMainloopBwdSm90ILi2ELi2ELi2EN4cute5tupleIJNS5_1CILi1EEES8_S8_EEENS6_IJNS7_ILi64EEENS7_ILi128EEENS7_ILi96EEEEEENS_6half_tEfNS_4arch4Sm90ELb0ELb0ELb0ELb1ELb1ELb1ELb0ELb0ELi2ELi1ELi2ELi1ELb1EEENS1_24CollectiveEpilogueBwdGQAISD_fSG_Li256ELb1ELb1EEENS1_19SingleTileSchedulerILb1ELb0ELb0ELi128EEEEEEEEEvNT_6ParamsE:
	.zero		2304


//--------------------- .nv.constant0._ZN7cutlass13device_kernelIN5flash11enable_sm90INS1_16FlashAttnBwdSm90INS1_25CollectiveMainloopBwdSm90ILi2ELi2ELi2EN4cute5tupleIJNS5_1CILi1EEES8_S8_EEENS6_IJNS7_ILi64EEENS7_ILi128EEENS7_ILi96EEEEEENS_6half_tEfNS_4arch4Sm90ELb0ELb1ELb0ELb0ELb0ELb1ELb0ELb0ELi2ELi1ELi2ELi1ELb1EEENS1_21CollectiveEpilogueBwdISD_SE_SG_Li256ELb0ELb0ELi1EEENS1_19SingleTileSchedulerILb0ELb0ELb0ELi128EEEEEEEEEvNT_6ParamsE --------------------------
	.section	.nv.constant0._ZN7cutlass13device_kernelIN5flash11enable_sm90INS1_16FlashAttnBwdSm90INS1_25CollectiveMainloopBwdSm90ILi2ELi2ELi2EN4cute5tupleIJNS5_1CILi1EEES8_S8_EEENS6_IJNS7_ILi64EEENS7_ILi128EEENS7_ILi96EEEEEENS_6half_tEfNS_4arch4Sm90ELb0ELb1ELb0ELb0ELb0ELb1ELb0ELb0ELi2ELi1ELi2ELi1ELb1EEENS1_21CollectiveEpilogueBwdISD_SE_SG_Li256ELb0ELb0ELi1EEENS1_19SingleTileSchedulerILb0ELb0ELb0ELi128EEEEEEEEEvNT_6ParamsE,"a",@progbits
	.sectionflags	@""
	.align	4
.nv.constant0._ZN7cutlass13device_kernelIN5flash11enable_sm90INS1_16FlashAttnBwdSm90INS1_25CollectiveMainloopBwdSm90ILi2ELi2ELi2EN4cute5tupleIJNS5_1CILi1EEES8_S8_EEENS6_IJNS7_ILi64EEENS7_ILi128EEENS7_ILi96EEEEEENS_6half_tEfNS_4arch4Sm90ELb0ELb1ELb0ELb0ELb0ELb1ELb0ELb0ELi2ELi1ELi2ELi1ELb1EEENS1_21CollectiveEpilogueBwdISD_SE_SG_Li256ELb0ELb0ELi1EEENS1_19SingleTileSchedulerILb0ELb0ELb0ELi128EEEEEEEEEvNT_6ParamsE:
	.zero		2944


//--------------------- .nv.constant0._ZN7cutlass13device_kernelIN5flash11enable_sm90INS1_16FlashAttnBwdSm90INS1_25CollectiveMainloopBwdSm90ILi2ELi2ELi2EN4cute5tupleIJNS5_1CILi1EEES8_S8_EEENS6_IJNS7_ILi64EEENS7_ILi128EEENS7_ILi96EEEEEENS_6half_tEfNS_4arch4Sm90ELb0ELb1ELb0ELb0ELb1ELb1ELb0ELb0ELi2ELi1ELi2ELi1ELb1EEENS1_21CollectiveEpilogueBwdISD_SE_SG_Li256ELb0ELb0ELi1EEENS1_19SingleTileSchedulerILb0ELb0ELb0ELi128EEEEEEEEEvNT_6ParamsE --------------------------
	.section	.nv.constant0._ZN7cutlass13device_kernelIN5flash11enable_sm90INS1_16FlashAttnBwdSm90INS1_25CollectiveMainloopBwdSm90ILi2ELi2ELi2EN4cute5tupleIJNS5_1CILi1EEES8_S8_EEENS6_IJNS7_ILi64EEENS7_ILi128EEENS7_ILi96EEEEEENS_6half_tEfNS_4arch4Sm90ELb0ELb1ELb0ELb0ELb1ELb1ELb0ELb0ELi2ELi1ELi2ELi1ELb1EEENS1_21CollectiveEpilogueBwdISD_SE_SG_Li256ELb0ELb0ELi1EEENS1_19SingleTileSchedulerILb0ELb0ELb0ELi128EEEEEEEEEvNT_6ParamsE,"a",@progbits
	.sectionflags	@""
	.align	4
.nv.constant0._ZN7cutlass13device_kernelIN5flash11enable_sm90INS1_16FlashAttnBwdSm90INS1_25CollectiveMainloopBwdSm90ILi2ELi2ELi2EN4cute5tupleIJNS5_1CILi1EEES8_S8_EEENS6_IJNS7_ILi64EEENS7_ILi128EEENS7_ILi96EEEEEENS_6half_tEfNS_4arch4Sm90ELb0ELb1ELb0ELb0ELb1ELb1ELb0ELb0ELi2ELi1ELi2ELi1ELb1EEENS1_21CollectiveEpilogueBwdISD_SE_SG_Li256ELb0ELb0ELi1EEENS1_19SingleTileSchedulerILb0ELb0ELb0ELi128EEEEEEEEEvNT_6ParamsE:
	.zero		2944


//--------------------- .nv.constant0._ZN7cutlass13device_kernelIN5flash11enable_sm90INS1_16FlashAttnBwdSm90INS1_25CollectiveMainloopBwdSm90ILi2ELi2ELi2EN4cute5tupleIJNS5_1CILi1EEES8_S8_EEENS6_IJNS7_ILi64EEENS7_ILi128EEENS7_ILi96EEEEEENS_6half_tEfNS_4arch4Sm90ELb0ELb1ELb0ELb0ELb0ELb1ELb0ELb0ELi2ELi1ELi2ELi1ELb1EEENS1_24CollectiveEpilogueBwdGQAISD_fSG_Li256ELb0ELb0EEENS1_19SingleTileSchedulerILb0ELb0ELb0ELi128EEEEEEEEEvNT_6ParamsE --------------------------
	.section	.nv.constant0._ZN7cutlass13device_kernelIN5flash11enable_sm90INS1_16FlashAttnBwdSm90INS1_25CollectiveMainloopBwdSm90ILi2ELi2ELi2EN4cute5tupleIJNS5_1CILi1EEES8_S8_EEENS6_IJNS7_ILi64EEENS7_ILi128EEENS7_ILi96EEEEEENS_6half_tEfNS_4arch4Sm90ELb0ELb1ELb0ELb0ELb0ELb1ELb0ELb0ELi2ELi1ELi2ELi1ELb1EEENS1_24CollectiveEpilogueBwdGQAISD_fSG_Li256ELb0ELb0EEENS1_19SingleTileSchedulerILb0ELb0ELb0ELi128EEEEEEEEEvNT_6ParamsE,"a",@progbits
	.sectionflags	@""
	.align	4
.nv.constant0._ZN7cutlass13device_kernelIN5flash11enable_sm90INS1_16FlashAttnBwdSm90INS1_25CollectiveMainloopBwdSm90ILi2ELi2ELi2EN4cute5tupleIJNS5_1CILi1EEES8_S8_EEENS6_IJNS7_ILi64EEENS7_ILi128EEENS7_ILi96EEEEEENS_6half_tEfNS_4arch4Sm90ELb0ELb1ELb0ELb0ELb0ELb1ELb0ELb0ELi2ELi1ELi2ELi1ELb1EEENS1_24CollectiveEpilogueBwdGQAISD_fSG_Li256ELb0ELb0EEENS1_19SingleTileSchedulerILb0ELb0ELb0ELi128EEEEEEEEEvNT_6ParamsE:
	.zero		2304


//--------------------- .nv.constant0._ZN7cutlass13device_kernelIN5flash11enable_sm90INS1_16FlashAttnBwdSm90INS1_25CollectiveMainloopBwdSm90ILi2ELi2ELi2EN4cute5tupleIJNS5_1CILi1EEES8_S8_EEENS6_IJNS7_ILi64EEENS7_ILi128EEENS7_ILi96EEEEEENS_6half_tEfNS_4arch4Sm90ELb0ELb1ELb0ELb0ELb1ELb1ELb0ELb0ELi2ELi1ELi2ELi1ELb1EEENS1_24CollectiveEpilogueBwdGQAISD_fSG_Li256ELb0ELb1EEENS1_19SingleTileSchedulerILb0ELb0ELb0ELi128EEEEEEEEEvNT_6ParamsE --------------------------
	.section	.nv.constant0._ZN7cutlass13device_kernelIN5flash11enable_sm90INS1_16FlashAttnBwdSm90INS1_25CollectiveMainloopBwdSm90ILi2ELi2ELi2EN4cute5tupleIJNS5_1CILi1EEES8_S8_EEENS6_IJNS7_ILi64EEENS7_ILi128EEENS7_ILi96EEEEEENS_6half_tEfNS_4arch4Sm90ELb0ELb1ELb0ELb0ELb1ELb1ELb0ELb0ELi2ELi1ELi2ELi1ELb1EEENS1_24CollectiveEpilogueBwdGQAISD_fSG_Li256ELb0ELb1EEENS1_19SingleTileSchedulerILb0ELb0ELb0ELi128EEEEEEEEEvNT_6ParamsE,"a",@progbits
	.sectionflags	@""
	.align	4
.nv.constant0._ZN7cutlass13device_kernelIN5flash11enable_sm90INS1_16FlashAttnBwdSm90INS1_25CollectiveMainloopBwdSm90ILi2ELi2ELi2EN4cute5tupleIJNS5_1CILi1EEES8_S8_EEENS6_IJNS7_ILi64EEENS7_ILi128EEENS7_ILi96EEEEEENS_6half_tEfNS_4arch4Sm90ELb0ELb1ELb0ELb0ELb1ELb1ELb0ELb0ELi2ELi1ELi2ELi1ELb1EEENS1_24CollectiveEpilogueBwdGQAISD_fSG_Li256ELb0ELb1EEENS1_19SingleTileSchedulerILb0ELb0ELb0ELi128EEEEEEEEEvNT_6ParamsE:
	.zero		2304


//--------------------- .nv.constant0._ZN7cutlass13device_kernelIN5flash11enable_sm90INS1_16FlashAttnBwdSm90INS1_25CollectiveMainloopBwdSm90ILi2ELi2ELi2EN4cute5tupleIJNS5_1CILi1EEES8_S8_EEENS6_IJNS7_ILi64EEENS7_ILi128EEENS7_ILi96EEEEEENS_6half_tEfNS_4arch4Sm90ELb0ELb1ELb0ELb1ELb0ELb1ELb0ELb0ELi2ELi1ELi2ELi1ELb1EEENS1_21CollectiveEpilogueBwdISD_SE_SG_Li256ELb1ELb0ELi1EEENS1_19SingleTileSchedulerILb1ELb0ELb0ELi128EEEEEEEEEvNT_6ParamsE --------------------------
	.section	.nv.constant0._ZN7cutlass13device_kernelIN5flash11enable_sm90INS1_16FlashAttnBwdSm90INS1_25CollectiveMainloopBwdSm90ILi2ELi2ELi2EN4cute5tupleIJNS5_1CILi1EEES8_S8_EEENS6_IJNS7_ILi64EEENS7_ILi128EEENS7_ILi96EEEEEENS_6half_tEfNS_4arch4Sm90ELb0ELb1ELb0ELb1ELb0ELb1ELb0ELb0ELi2ELi1ELi2ELi1ELb1EEENS1_21CollectiveEpilogueBwdISD_SE_SG_Li256ELb1ELb0ELi1EEENS1_19SingleTileSchedulerILb1ELb0ELb0ELi128EEEEEEEEEvNT_6ParamsE,"a",@progbits
	.sectionflags	@""
	.align	4
.nv.constant0._ZN7cutlass13device_kernelIN5flash11enable_sm90INS1_16FlashAttnBwdSm90INS1_25CollectiveMainloopBwdSm90ILi2ELi2ELi2EN4cute5tupleIJNS5_1CILi1EEES8_S8_EEENS6_IJNS7_ILi64EEENS7_ILi128EEENS7_ILi96EEEEEENS_6half_tEfNS_4arch4Sm90ELb0ELb1ELb0ELb1ELb0ELb1ELb0ELb0ELi2ELi1ELi2ELi1ELb1EEENS1_21CollectiveEpilogueBwdISD_SE_SG_Li256ELb1ELb0ELi1EEENS1_19SingleTileSchedulerILb1ELb0ELb0ELi128EEEEEEEEEvNT_6ParamsE:
	.zero		2304


//--------------------- .nv.constant0._ZN7cutlass13device_kernelIN5flash11enable_sm90INS1_16FlashAttnBwdSm90INS1_25CollectiveMainloopBwdSm90ILi2ELi2ELi2EN4cute5tupleIJNS5_1CILi1EEES8_S8_EEENS6_IJNS7_ILi64EEENS7_ILi128EEENS7_ILi96EEEEEENS_6half_tEfNS_4arch4Sm90ELb0ELb1ELb0ELb1ELb1ELb1ELb0ELb0ELi2ELi1ELi2ELi1ELb1EEENS1_21CollectiveEpilogueBwdISD_SE_SG_Li256ELb1ELb0ELi1EEENS1_19SingleTileSchedulerILb1ELb0ELb0ELi128EEEEEEEEEvNT_6ParamsE --------------------------
	.section	.nv.constant0._ZN7cutlass13device_kernelIN5flash11enable_sm90INS1_16FlashAttnBwdSm90INS1_25CollectiveMainloopBwdSm90ILi2ELi2ELi2EN4cute5tupleIJNS5_1CILi1EEES8_S8_EEENS6_IJNS7_ILi64EEENS7_ILi128EEENS7_ILi96EEEEEENS_6half_tEfNS_4arch4Sm90ELb0ELb1ELb0ELb1ELb1ELb1ELb0ELb0ELi2ELi1ELi2ELi1ELb1EEENS1_21CollectiveEpilogueBwdISD_SE_SG_Li256ELb1ELb0ELi1EEENS1_19SingleTileSchedulerILb1ELb0ELb0ELi128EEEEEEEEEvNT_6ParamsE,"a",@progbits
	.sectionflags	@""
	.align	4
.nv.constant0._ZN7cutlass13device_kernelIN5flash11enable_sm90INS1_16FlashAttnBwdSm90INS1_25CollectiveMainloopBwdSm90ILi2ELi2ELi2EN4cute5tupleIJNS5_1CILi1EEES8_S8_EEENS6_IJNS7_ILi64EEENS7_ILi128EEENS7_ILi96EEEEEENS_6half_tEfNS_4arch4Sm90ELb0ELb1ELb0ELb1ELb1ELb1ELb0ELb0ELi2ELi1ELi2ELi1ELb1EEENS1_21CollectiveEpilogueBwdISD_SE_SG_Li256ELb1ELb0ELi1EEENS1_19SingleTileSchedulerILb1ELb0ELb0ELi128EEEEEEEEEvNT_6ParamsE:
	.zero		2304


//--------------------- .nv.constant0._ZN7cutlass13device_kernelIN5flash11enable_sm90INS1_16FlashAttnBwdSm90INS1_25CollectiveMainloopBwdSm90ILi2ELi2ELi2EN4cute5tupleIJNS5_1CILi1EEES8_S8_EEENS6_IJNS7_ILi64EEENS7_ILi128EEENS7_ILi96EEEEEENS_6half_tEfNS_4arch4Sm90ELb0ELb1ELb0ELb1ELb0ELb1ELb0ELb0ELi2ELi1ELi2ELi1ELb1EEENS1_24CollectiveEpilogueBwdGQAISD_fSG_Li256ELb1ELb0EEENS1_19SingleTileSchedulerILb1ELb0ELb0ELi128EEEEEEEEEvNT_6ParamsE --------------------------
	.section	.nv.constant0._ZN7cutlass13device_kernelIN5flash11enable_sm90INS1_16FlashAttnBwdSm90INS1_25CollectiveMainloopBwdSm90ILi2ELi2ELi2EN4cute5tupleIJNS5_1CILi1EEES8_S8_EEENS6_IJNS7_ILi64EEENS7_ILi128EEENS7_ILi96EEEEEENS_6half_tEfNS_4arch4Sm90ELb0ELb1ELb0ELb1ELb0ELb1ELb0ELb0ELi2ELi1ELi2ELi1ELb1EEENS1_24CollectiveEpilogueBwdGQAISD_fSG_Li256ELb1ELb0EEENS1_19SingleTileSchedulerILb1ELb0ELb0ELi128EEEEEEEEEvNT_6ParamsE,"a",@progbits
	.sectionflags	@""
	.align	4
.nv.constant0._ZN7cutlass13device_kernelIN5flash11enable_sm90INS1_16FlashAttnBwdSm90INS1_25CollectiveMainloopBwdSm90ILi2ELi2ELi2EN4cute5tupleIJNS5_1CILi1EEES8_S8_EEENS6_IJNS7_ILi64EEENS7_ILi128EEENS7_ILi96EEEEEENS_6half_tEfNS_4arch4Sm90ELb0ELb1ELb0ELb1ELb0ELb1ELb0ELb0ELi2ELi1ELi2ELi1ELb1EEENS1_24CollectiveEpilogueBwdGQAISD_fSG_Li256ELb1ELb0EEENS1_19SingleTileSchedulerILb1ELb0ELb0ELi128EEEEEEEEEvNT_6ParamsE:
	.zero		2304


//--------------------- .nv.constant0._ZN7cutlass13device_kernelIN5flash11enable_sm90INS1_16FlashAttnBwdSm90INS1_25CollectiveMainloopBwdSm90ILi2ELi2ELi2EN4cute5tupleIJNS5_1CILi1EEES8_S8_EEENS6_IJNS7_ILi64EEENS7_ILi128EEENS7_ILi96EEEEEENS_6half_tEfNS_4arch4Sm90ELb0ELb1ELb0ELb1ELb1ELb1ELb0ELb0ELi2ELi1ELi2ELi1ELb1EEENS1_24CollectiveEpilogueBwdGQAISD_fSG_Li256ELb1ELb1EEENS1_19SingleTileSchedulerILb1ELb0ELb0ELi128EEEEEEEEEvNT_6ParamsE --------------------------
	.section	.nv.constant0._ZN7cutlass13device_kernelIN5flash11enable_sm90INS1_16FlashAttnBwdSm90INS1_25CollectiveMainloopBwdSm90ILi2ELi2ELi2EN4cute5tupleIJNS5_1CILi1EEES8_S8_EEENS6_IJNS7_ILi64EEENS7_ILi128EEENS7_ILi96EEEEEENS_6half_tEfNS_4arch4Sm90ELb0ELb1ELb0ELb1ELb1ELb1ELb0ELb0ELi2ELi1ELi2ELi1ELb1EEENS1_24CollectiveEpilogueBwdGQAISD_fSG_Li256ELb1ELb1EEENS1_19SingleTileSchedulerILb1ELb0ELb0ELi128EEEEEEEEEvNT_6ParamsE,"a",@progbits
	.sectionflags	@""
	.align	4
.nv.constant0._ZN7cutlass13device_kernelIN5flash11enable_sm90INS1_16FlashAttnBwdSm90INS1_25CollectiveMainloopBwdSm90ILi2ELi2ELi2EN4cute5tupleIJNS5_1CILi1EEES8_S8_EEENS6_IJNS7_ILi64EEENS7_ILi128EEENS7_ILi96EEEEEENS_6half_tEfNS_4arch4Sm90ELb0ELb1ELb0ELb1ELb1ELb1ELb0ELb0ELi2ELi1ELi2ELi1ELb1EEENS1_24CollectiveEpilogueBwdGQAISD_fSG_Li256ELb1ELb1EEENS1_19SingleTileSchedulerILb1ELb0ELb0ELi128EEEEEEEEEvNT_6ParamsE:
	.zero		2304


//--------------------- .nv.constant0._ZN7cutlass13device_kernelIN5flash11enable_sm90INS1_16FlashAttnBwdSm90INS1_25CollectiveMainloopBwdSm90ILi2ELi2ELi2EN4cute5tupleIJNS5_1CILi1EEES8_S8_EEENS6_IJNS7_ILi64EEENS7_ILi128EEENS7_ILi96EEEEEENS_6half_tEfNS_4arch4Sm90ELb1ELb0ELb0ELb0ELb0ELb1ELb0ELb0ELi2ELi1ELi2ELi1ELb1EEENS1_21CollectiveEpilogueBwdISD_SE_SG_Li256ELb0ELb0ELi1EEENS1_25SingleTileBwdLPTSchedulerILb0ELi128ELb0EEEEEEEEEvNT_6ParamsE --------------------------
	.section	.nv.constant0._ZN7cutlass13device_kernelIN5flash11enable_sm90INS1_16FlashAttnBwdSm90INS1_25CollectiveMainloopBwdSm90ILi2ELi2ELi2EN4cute5tupleIJNS5_1CILi1EEES8_S8_EEENS6_IJNS7_ILi64EEENS7_ILi128EEENS7_ILi96EEEEEENS_6half_tEfNS_4arch4Sm90ELb1ELb0ELb0ELb0ELb0ELb1ELb0ELb0ELi2ELi1ELi2ELi1ELb1EEENS1_21CollectiveEpilogueBwdISD_SE_SG_Li256ELb0ELb0ELi1EEENS1_25SingleTileBwdLPTSchedulerILb0ELi128ELb0EEEEEEEEEvNT_6ParamsE,"a",@progbits
	.sectionflags	@""
	.align	4
.nv.constant0._ZN7cutlass13device_kernelIN5flash11enable_sm90INS1_16FlashAttnBwdSm90INS1_25CollectiveMainloopBwdSm90ILi2ELi2ELi2EN4cute5tupleIJNS5_1CILi1EEES8_S8_EEENS6_IJNS7_ILi64EEENS7_ILi128EEENS7_ILi96EEEEEENS_6half_tEfNS_4arch4Sm90ELb1ELb0ELb0ELb0ELb0ELb1ELb0ELb0ELi2ELi1ELi2ELi1ELb1EEENS1_21CollectiveEpilogueBwdISD_SE_SG_Li256ELb0ELb0ELi1EEENS1_25SingleTileBwdLPTSchedulerILb0ELi128ELb0EEEEEEEEEvNT_6ParamsE:
	.zero		2944


//--------------------- .nv.constant0._ZN7cutlass13device_kernelIN5flash11enable_sm90INS1_16FlashAttnBwdSm90INS1_25CollectiveMainloopBwdSm90ILi2ELi2ELi2EN4cute5tupleIJNS5_1CILi1EEES8_S8_EEENS6_IJNS7_ILi64EEENS7_ILi128EEENS7_ILi96EEEEEENS_6half_tEfNS_4arch4Sm90ELb1ELb0ELb0ELb0ELb1ELb1ELb0ELb0ELi2ELi1ELi2ELi1ELb1EEENS1_21CollectiveEpilogueBwdISD_SE_SG_Li256ELb0ELb0ELi1EEENS1_25SingleTileBwdLPTSchedulerILb0ELi128ELb1EEEEEEEEEvNT_6ParamsE --------------------------
	.section	.nv.constant0._ZN7cutlass13device_kernelIN5flash11enable_sm90INS1_16FlashAttnBwdSm90INS1_25CollectiveMainloopBwdSm90ILi2ELi2ELi2EN4cute5tupleIJNS5_1CILi1EEES8_S8_EEENS6_IJNS7_ILi64EEENS7_ILi128EEENS7_ILi96EEEEEENS_6half_tEfNS_4arch4Sm90ELb1ELb0ELb0ELb0ELb1ELb1ELb0ELb0ELi2ELi1ELi2ELi1ELb1EEENS1_21CollectiveEpilogueBwdISD_SE_SG_Li256ELb0ELb0ELi1EEENS1_25SingleTileBwdLPTSchedulerILb0ELi128ELb1EEEEEEEEEvNT_6ParamsE,"a",@progbits
	.sectionflags	@""
	.align	4
.nv.constant0._ZN7cutlass13device_kernelIN5flash11enable_sm90INS1_16FlashAttnBwdSm90INS1_25CollectiveMainloopBwdSm90ILi2ELi2ELi2EN4cute5tupleIJNS5_1CILi1EEES8_S8_EEENS6_IJNS7_ILi64EEENS7_ILi128EEENS7_ILi96EEEEEENS_6half_tEfNS_4arch4Sm90ELb1ELb0ELb0ELb0ELb1ELb1ELb0ELb0ELi2ELi1ELi2ELi1ELb1EEENS1_21CollectiveEpilogueBwdISD_SE_SG_Li256ELb0ELb0ELi1EEENS1_25SingleTileBwdLPTSchedulerILb0ELi128ELb1EEEEEEEEEvNT_6ParamsE:
	.zero		2944


//--------------------- .nv.constant0._ZN7cutlass13device_kernelIN5flash11enable_sm90INS1_16FlashAttnBwdSm90INS1_25CollectiveMainloopBwdSm90ILi2ELi2ELi2EN4cute5tupleIJNS5_1CILi1EEES8_S8_EEENS6_IJNS7_ILi64EEENS7_ILi128EEENS7_ILi96EEEEEENS_6half_tEfNS_4arch4Sm90ELb1ELb0ELb0ELb0ELb0ELb1ELb0ELb0ELi2ELi1ELi2ELi1ELb1EEENS1_24CollectiveEpilogueBwdGQAISD_fSG_Li256ELb0ELb0EEENS1_25SingleTileBwdLPTSchedulerILb0ELi128ELb0EEEEEEEEEvNT_6ParamsE --------------------------
	.section	.nv.constant0._ZN7cutlass13device_kernelIN5flash11enable_sm90INS1_16FlashAttnBwdSm90INS1_25CollectiveMainloopBwdSm90ILi2ELi2ELi2EN4cute5tupleIJNS5_1CILi1EEES8_S8_EEENS6_IJNS7_ILi64EEENS7_ILi128EEENS7_ILi96EEEEEENS_6half_tEfNS_4arch4Sm90ELb1ELb0ELb0ELb0ELb0ELb1ELb0ELb0ELi2ELi1ELi2ELi1ELb1EEENS1_24CollectiveEpilogueBwdGQAISD_fSG_Li256ELb0ELb0EEENS1_25SingleTileBwdLPTSchedulerILb0ELi128ELb0EEEEEEEEEvNT_6ParamsE,"a",@progbits
	.sectionflags	@""
	.align	4
.nv.constant0._ZN7cutlass13device_kernelIN5flash11enable_sm90INS1_16FlashAttnBwdSm90INS1_25CollectiveMainloopBwdSm90ILi2ELi2ELi2EN4cute5tupleIJNS5_1CILi1EEES8_S8_EEENS6_IJNS7_ILi64EEENS7_ILi128EEENS7_ILi96EEEEEENS_6half_tEfNS_4arch4Sm90ELb1ELb0ELb0ELb0ELb0ELb1ELb0ELb0ELi2ELi1ELi2ELi1ELb1EEENS1_24CollectiveEpilogueBwdGQAISD_fSG_Li256ELb0ELb0EEENS1_25SingleTileBwdLPTSchedulerILb0ELi128ELb0EEEEEEEEEvNT_6ParamsE:
	.zero		2432


//--------------------- .nv.constant0._ZN7cutlass13device_kernelIN5flash11enable_sm90INS1_16FlashAttnBwdSm90INS1_25CollectiveMainloopBwdSm90ILi2ELi2ELi2EN4cute5tupleIJNS5_1CILi1EEES8_S8_EEENS6_IJNS7_ILi64EEENS7_ILi128EEENS7_ILi96EEEEEENS_6half_tEfNS_4arch4Sm90ELb1ELb0ELb0ELb0ELb1ELb1ELb0ELb0ELi2ELi1ELi2ELi1ELb1EEENS1_24CollectiveEpilogueBwdGQAISD_fSG_Li256ELb0ELb1EEENS1_25SingleTileBwdLPTSchedulerILb0ELi128ELb1EEEEEEEEEvNT_6ParamsE --------------------------
	.section	.nv.constant0._ZN7cutlass13device_kernelIN5flash11enable_sm90INS1_16FlashAttnBwdSm90INS1_25CollectiveMainloopBwdSm90ILi2ELi2ELi2EN4cute5tupleIJNS5_1CILi1EEES8_S8_EEENS6_IJNS7_ILi64EEENS7_ILi128EEENS7_ILi96EEEEEENS_6half_tEfNS_4arch4Sm90ELb1ELb0ELb0ELb0ELb1ELb1ELb0ELb0ELi2ELi1ELi2ELi1ELb1EEENS1_24CollectiveEpilogueBwdGQAISD_fSG_Li256ELb0ELb1EEENS1_25SingleTileBwdLPTSchedulerILb0ELi128ELb1EEEEEEEEEvNT_6ParamsE,"a",@progbits
	.sectionflags	@""
	.align	4
.nv.constant0._ZN7cutlass13device_kernelIN5flash11enable_sm90INS1_16FlashAttnBwdSm90INS1_25CollectiveMainloopBwdSm90ILi2ELi2ELi2EN4cute5tupleIJNS5_1CILi1EEES8_S8_EEENS6_IJNS7_ILi64EEENS7_ILi128EEENS7_ILi96EEEEEENS_6half_tEfNS_4arch4Sm90ELb1ELb0ELb0ELb0ELb1ELb1ELb0ELb0ELi2ELi1ELi2ELi1ELb1EEENS1_24CollectiveEpilogueBwdGQAISD_fSG_Li256ELb0ELb1EEENS1_25SingleTileBwdLPTSchedulerILb0ELi128ELb1EEEEEEEEEvNT_6ParamsE:
	.zero		2432


//--------------------- .nv.constant0._ZN7cutlass13device_kernelIN5flash22FlashAttnBwdPreprocessIN4cute5tupleIJNS3_1CILi64EEENS5_ILi96EEEEEENS_6half_tEfNS_4arch4Sm90ELb1ELb0EEEEEvNT_6ParamsE --------------------------
	.section	.nv.constant0._ZN7cutlass13device_kernelIN5flash22FlashAttnBwdPreprocessIN4cute5tupleIJNS3_1CILi64EEENS5_ILi96EEEEEENS_6half_tEfNS_4arch4Sm90ELb1ELb0EEEEEvNT_6ParamsE,"a",@progbits
	.sectionflags	@""
	.align	4
.nv.constant0._ZN7cutlass13device_kernelIN5flash22FlashAttnBwdPreprocessIN4cute5tupleIJNS3_1CILi64EEENS5_ILi96EEEEEENS_6half_tEfNS_4arch4Sm90ELb1ELb0EEEEEvNT_6ParamsE:
	.zero		768


//--------------------- .nv.constant0._ZN7cutlass13device_kernelIN5flash11enable_sm90INS1_16FlashAttnBwdSm90INS1_25CollectiveMainloopBwdSm90ILi2ELi2ELi2EN4cute5tupleIJNS5_1CILi1EEES8_S8_EEENS6_IJNS7_ILi64EEENS7_ILi128EEENS7_ILi96EEEEEENS_6half_tEfNS_4arch4Sm90ELb1ELb0ELb0ELb1ELb0ELb1ELb0ELb0ELi2ELi1ELi2ELi1ELb1EEENS1_21CollectiveEpilogueBwdISD_SE_SG_Li256ELb1ELb0ELi1EEENS1_25SingleTileBwdLPTSchedulerILb1ELi128ELb0EEEEEEEEEvNT_6ParamsE --------------------------
	.section	.nv.constant0._ZN7cutlass13device_kernelIN5flash11enable_sm90INS1_16FlashAttnBwdSm90INS1_25CollectiveMainloopBwdSm90ILi2ELi2ELi2EN4cute5tupleIJNS5_1CILi1EEES8_S8_EEENS6_IJNS7_ILi64EEENS7_ILi128EEENS7_ILi96EEEEEENS_6half_tEfNS_4arch4Sm90ELb1ELb0ELb0ELb1ELb0ELb1ELb0ELb0ELi2ELi1ELi2ELi1ELb1EEENS1_21CollectiveEpilogueBwdISD_SE_SG_Li256ELb1ELb0ELi1EEENS1_25SingleTileBwdLPTSchedulerILb1ELi128ELb0EEEEEEEEEvNT_6ParamsE,"a",@progbits
	.sectionflags	@""
	.align	4
.nv.constant0._ZN7cutlass13device_kernelIN5flash11enable_sm90INS1_16FlashAttnBwdSm90INS1_25CollectiveMainloopBwdSm90ILi2ELi2ELi2EN4cute5tupleIJNS5_1CILi1EEES8_S8_EEENS6_IJNS7_ILi64EEENS7_ILi128EEENS7_ILi96EEEEEENS_6half_tEfNS_4arch4Sm90ELb1ELb0ELb0ELb1ELb0ELb1ELb0ELb0ELi2ELi1ELi2ELi1ELb1EEENS1_21CollectiveEpilogueBwdISD_SE_SG_Li256ELb1ELb0ELi1EEENS1_25SingleTileBwdLPTSchedulerILb1ELi128ELb0EEEEEEEEEvNT_6ParamsE:
	.zero		2304


//--------------------- .nv.constant0._ZN7cutlass13device_kernelIN5flash11enable_sm90INS1_16FlashAttnBwdSm90INS1_25CollectiveMainloopBwdSm90ILi2ELi2ELi2EN4cute5tupleIJNS5_1CILi1EEES8_S8_EEENS6_IJNS7_ILi64EEENS7_ILi128EEENS7_ILi96EEEEEENS_6half_tEfNS_4arch4Sm90ELb1ELb0ELb0ELb1ELb1ELb1ELb0ELb0ELi2ELi1ELi2ELi1ELb1EEENS1_21CollectiveEpilogueBwdISD_SE_SG_Li256ELb1ELb0ELi1EEENS1_25SingleTileBwdLPTSchedulerILb1ELi128ELb1EEEEEEEEEvNT_6ParamsE --------------------------
	.section	.nv.constant0._ZN7cutlass13device_kernelIN5flash11enable_sm90INS1_16FlashAttnBwdSm90INS1_25CollectiveMainloopBwdSm90ILi2ELi2ELi2EN4cute5tupleIJNS5_1CILi1EEES8_S8_EEENS6_IJNS7_ILi64EEENS7_ILi128EEENS7_ILi96EEEEEENS_6half_tEfNS_4arch4Sm90ELb1ELb0ELb0ELb1ELb1ELb1ELb0ELb0ELi2ELi1ELi2ELi1ELb1EEENS1_21CollectiveEpilogueBwdISD_SE_SG_Li256ELb1ELb0ELi1EEENS1_25SingleTileBwdLPTSchedulerILb1ELi128ELb1EEEEEEEEEvNT_6ParamsE,"a",@progbits
	.sectionflags	@""
	.align	4
.nv.constant0._ZN7cutlass13device_kernelIN5flash11enable_sm90INS1_16FlashAttnBwdSm90INS1_25CollectiveMainloopBwdSm90ILi2ELi2ELi2EN4cute5tupleIJNS5_1CILi1EEES8_S8_EEENS6_IJNS7_ILi64EEENS7_ILi128EEENS7_ILi96EEEEEENS_6half_tEfNS_4arch4Sm90ELb1ELb0ELb0ELb1ELb1ELb1ELb0ELb0ELi2ELi1ELi2ELi1ELb1EEENS1_21CollectiveEpilogueBwdISD_SE_SG_Li256ELb1ELb0ELi1EEENS1_25SingleTileBwdLPTSchedulerILb1ELi128ELb1EEEEEEEEEvNT_6ParamsE:
	.zero		2304


//--------------------- .nv.constant0._ZN7cutlass13device_kernelIN5flash11enable_sm90INS1_16FlashAttnBwdSm90INS1_25CollectiveMainloopBwdSm90ILi2ELi2ELi2EN4cute5tupleIJNS5_1CILi1EEES8_S8_EEENS6_IJNS7_ILi64EEENS7_ILi128EEENS7_ILi96EEEEEENS_6half_tEfNS_4arch4Sm90ELb1ELb0ELb0ELb1ELb0ELb1ELb0ELb0ELi2ELi1ELi2ELi1ELb1EEENS1_24CollectiveEpilogueBwdGQAISD_fSG_Li256ELb1ELb0EEENS1_25SingleTileBwdLPTSchedulerILb1ELi128ELb0EEEEEEEEEvNT_6ParamsE --------------------------
	.section	.nv.constant0._ZN7cutlass13device_kernelIN5flash11enable_sm90INS1_16FlashAttnBwdSm90INS1_25CollectiveMainloopBwdSm90ILi2ELi2ELi2EN4cute5tupleIJNS5_1CILi1EEES8_S8_EEENS6_IJNS7_ILi64EEENS7_ILi128EEENS7_ILi96EEEEEENS_6half_tEfNS_4arch4Sm90ELb1ELb0ELb0ELb1ELb0ELb1ELb0ELb0ELi2ELi1ELi2ELi1ELb1EEENS1_24CollectiveEpilogueBwdGQAISD_fSG_Li256ELb1ELb0EEENS1_25SingleTileBwdLPTSchedulerILb1ELi128ELb0EEEEEEEEEvNT_6ParamsE,"a",@progbits
	.sectionflags	@""
	.align	4
.nv.constant0._ZN7cutlass13device_kernelIN5flash11enable_sm90INS1_16FlashAttnBwdSm90INS1_25CollectiveMainloopBwdSm90ILi2ELi2ELi2EN4cute5tupleIJNS5_1CILi1EEES8_S8_EEENS6_IJNS7_ILi64EEENS7_ILi128EEENS7_ILi96EEEEEENS_6half_tEfNS_4arch4Sm90ELb1ELb0ELb0ELb1ELb0ELb1ELb0ELb0ELi2ELi1ELi2ELi1ELb1EEENS1_24CollectiveEpilogueBwdGQAISD_fSG_Li256ELb1ELb0EEENS1_25SingleTileBwdLPTSchedulerILb1ELi128ELb0EEEEEEEEEvNT_6ParamsE:
	.zero		2432


//--------------------- .nv.constant0._ZN7cutlass13device_kernelIN5flash32FlashAttnBwdPostprocessConvertdQIN4cute5tupleIJNS3_1CILi128EEENS5_ILi96EEEEEENS_6half_tEfNS_4arch4Sm90ELi256ENS3_8TiledMMAINS3_8MMA_AtomIJNS3_4SM904GMMA25MMA_64x96x16_F32F16F16_RSILNSF_5MajorE0ELSH_1ELNSF_7ScaleInE1ELSI_1EEEEEENS3_6LayoutINS4_IJNS5_ILi2EEENS5_ILi1EEESN_EEENS4_IJSN_NS5_ILi0EEESP_EEEEENS4_IJNS3_10UnderscoreESS_SS_EEEEELb0EEEEEvNT_6ParamsE --------------------------
	.section	.nv.constant0._ZN7cutlass13device_kernelIN5flash32FlashAttnBwdPostprocessConvertdQIN4cute5tupleIJNS3_1CILi128EEENS5_ILi96EEEEEENS_6half_tEfNS_4arch4Sm90ELi256ENS3_8TiledMMAINS3_8MMA_AtomIJNS3_4SM904GMMA25MMA_64x96x16_F32F16F16_RSILNSF_5MajorE0ELSH_1ELNSF_7ScaleInE1ELSI_1EEEEEENS3_6LayoutINS4_IJNS5_ILi2EEENS5_ILi1EEESN_EEENS4_IJSN_NS5_ILi0EEESP_EEEEENS4_IJNS3_10UnderscoreESS_SS_EEEEELb0EEEEEvNT_6ParamsE,"a",@progbits
	.sectionflags	@""
	.align	4
.nv.constant0._ZN7cutlass13device_kernelIN5flash32FlashAttnBwdPostprocessConvertdQIN4cute5tupleIJNS3_1CILi128EEENS5_ILi96EEEEEENS_6half_tEfNS_4arch4Sm90ELi256ENS3_8TiledMMAINS3_8MMA_AtomIJNS3_4SM904GMMA25MMA_64x96x16_F32F16F16_RSILNSF_5MajorE0ELSH_1ELNSF_7ScaleInE1ELSI_1EEEEEENS3_6LayoutINS4_IJNS5_ILi2EEENS5_ILi1EEESN_EEENS4_IJSN_NS5_ILi0EEESP_EEEEENS4_IJNS3_10UnderscoreESS_SS_EEEEELb0EEEEEvNT_6ParamsE:
	.zero		640


//--------------------- .nv.constant0._ZN7cutlass13device_kernelIN5flash32FlashAttnBwdPostprocessConvertdQIN4cute5tupleIJNS3_1CILi64EEENS5_ILi96EEEEEENS_6half_tEfNS_4arch4Sm90ELi256ENS3_8TiledMMAINS3_8MMA_AtomIJNS3_4SM904GMMA25MMA_64x16x16_F32F16F16_SSILNSF_5MajorE0ELSH_1ELNSF_7ScaleInE1ELSI_1EEEEEENS3_6LayoutINS4_IJNS5_ILi1EEENS5_ILi2EEESM_EEENS4_IJNS5_ILi0EEESM_SP_EEEEENS4_IJNS3_10UnderscoreESS_SS_EEEEELb0EEEEEvNT_6ParamsE --------------------------
	.section	.nv.constant0._ZN7cutlass13device_kernelIN5flash32FlashAttnBwdPostprocessConvertdQIN4cute5tupleIJNS3_1CILi64EEENS5_ILi96EEEEEENS_6half_tEfNS_4arch4Sm90ELi256ENS3_8TiledMMAINS3_8MMA_AtomIJNS3_4SM904GMMA25MMA_64x16x16_F32F16F16_SSILNSF_5MajorE0ELSH_1ELNSF_7ScaleInE1ELSI_1EEEEEENS3_6LayoutINS4_IJNS5_ILi1EEENS5_ILi2EEESM_EEENS4_IJNS5_ILi0EEESM_SP_EEEEENS4_IJNS3_10UnderscoreESS_SS_EEEEELb0EEEEEvNT_6ParamsE,"a",@progbits
	.sectionflags	@""
	.align	4
.nv.constant0._ZN7cutlass13device_kernelIN5flash32FlashAttnBwdPostprocessConvertdQIN4cute5tupleIJNS3_1CILi64EEENS5_ILi96EEEEEENS_6half_tEfNS_4arch4Sm90ELi256ENS3_8TiledMMAINS3_8MMA_AtomIJNS3_4SM904GMMA25MMA_64x16x16_F32F16F16_SSILNSF_5MajorE0ELSH_1ELNSF_7ScaleInE1ELSI_1EEEEEENS3_6LayoutINS4_IJNS5_ILi1EEENS5_ILi2EEESM_EEENS4_IJNS5_ILi0EEESM_SP_EEEEENS4_IJNS3_10UnderscoreESS_SS_EEEEELb0EEEEEvNT_6ParamsE:
	.zero		640


//--------------------- .nv.constant0._ZN7cutlass13device_kernelIN5flash11enable_sm90INS1_16FlashAttnBwdSm90INS1_25CollectiveMainloopBwdSm90ILi2ELi2ELi2EN4cute5tupleIJNS5_1CILi1EEES8_S8_EEENS6_IJNS7_ILi64EEENS7_ILi128EEENS7_ILi96EEEEEENS_6half_tEfNS_4arch4Sm90ELb1ELb0ELb0ELb1ELb1ELb1ELb0ELb0ELi2ELi1ELi2ELi1ELb1EEENS1_24CollectiveEpilogueBwdGQAISD_fSG_Li256ELb1ELb1EEENS1_25SingleTileBwdLPTSchedulerILb1ELi128ELb1EEEEEEEEEvNT_6ParamsE --------------------------
	.section	.nv.constant0._ZN7cutlass13device_kernelIN5flash11enable_sm90INS1_16FlashAttnBwdSm90INS1_25CollectiveMainloopBwdSm90ILi2ELi2ELi2EN4cute5tupleIJNS5_1CILi1EEES8_S8_EEENS6_IJNS7_ILi64EEENS7_ILi128EEENS7_ILi96EEEEEENS_6half_tEfNS_4arch4Sm90ELb1ELb0ELb0ELb1ELb1ELb1ELb0ELb0ELi2ELi1ELi2ELi1ELb1EEENS1_24CollectiveEpilogueBwdGQAISD_fSG_Li256ELb1ELb1EEENS1_25SingleTileBwdLPTSchedulerILb1ELi128ELb1EEEEEEEEEvNT_6ParamsE,"a",@progbits
	.sectionflags	@""
	.align	4
.nv.constant0._ZN7cutlass13device_kernelIN5flash11enable_sm90INS1_16FlashAttnBwdSm90INS1_25CollectiveMainloopBwdSm90ILi2ELi2ELi2EN4cute5tupleIJNS5_1CILi1EEES8_S8_EEENS6_IJNS7_ILi64EEENS7_ILi128EEENS7_ILi96EEEEEENS_6half_tEfNS_4arch4Sm90ELb1ELb0ELb0ELb1ELb1ELb1ELb0ELb0ELi2ELi1ELi2ELi1ELb1EEENS1_24CollectiveEpilogueBwdGQAISD_fSG_Li256ELb1ELb1EEENS1_25SingleTileBwdLPTSchedulerILb1ELi128ELb1EEEEEEEEEvNT_6ParamsE:
	.zero		2432


//--------------------- .nv.constant0._ZN7cutlass13device_kernelIN5flash22FlashAttnBwdPreprocessIN4cute5tupleIJNS3_1CILi64EEENS5_ILi96EEEEEENS_6half_tEfNS_4arch4Sm90ELb1ELb1EEEEEvNT_6ParamsE --------------------------
	.section	.nv.constant0._ZN7cutlass13device_kernelIN5flash22FlashAttnBwdPreprocessIN4cute5tupleIJNS3_1CILi64EEENS5_ILi96EEEEEENS_6half_tEfNS_4arch4Sm90ELb1ELb1EEEEEvNT_6ParamsE,"a",@progbits
	.sectionflags	@""
	.align	4
.nv.constant0._ZN7cutlass13device_kernelIN5flash22FlashAttnBwdPreprocessIN4cute5tupleIJNS3_1CILi64EEENS5_ILi96EEEEEENS_6half_tEfNS_4arch4Sm90ELb1ELb1EEEEEvNT_6ParamsE:
	.zero		768


//--------------------- SYMBOLS --------------------------

	.type		.nv.reservedSmem.offset0,@object
	.size		.nv.reservedSmem.offset0,0x4
	.type		__assertfail,@function
